	.headerflags	@"EF_CUDA_TEXMODE_UNIFIED EF_CUDA_64BIT_ADDRESS EF_CUDA_SM86 EF_CUDA_VIRTUAL_SM(EF_CUDA_SM86)"
	.elftype	@"ET_EXEC"


//--------------------- .nv.info                  --------------------------
	.section	.nv.info,"",@"SHT_CUDA_INFO"
	.align	4


	//----- nvinfo : EIATTR_REGCOUNT
	.align		4
        /*0000*/ 	.byte	0x04, 0x2f
        /*0002*/ 	.short	(.L_1 - .L_0)
	.align		4
.L_0:
        /*0004*/ 	.word	index@(tvmgen_default_fused_nn_conv2d_add_nn_relu_8_kernel)
        /*0008*/ 	.word	0x00000028


	//----- nvinfo : EIATTR_FRAME_SIZE
	.align		4
.L_1:
        /*000c*/ 	.byte	0x04, 0x11
        /*000e*/ 	.short	(.L_3 - .L_2)
	.align		4
.L_2:
        /*0010*/ 	.word	index@(tvmgen_default_fused_nn_conv2d_add_nn_relu_8_kernel)
        /*0014*/ 	.word	0x00000000


	//----- nvinfo : EIATTR_REGCOUNT
	.align		4
.L_3:
        /*0018*/ 	.byte	0x04, 0x2f
        /*001a*/ 	.short	(.L_5 - .L_4)
	.align		4
.L_4:
        /*001c*/ 	.word	index@(tvmgen_default_fused_nn_conv2d_add_nn_relu_10_kernel)
        /*0020*/ 	.word	0x00000038


	//----- nvinfo : EIATTR_FRAME_SIZE
	.align		4
.L_5:
        /*0024*/ 	.byte	0x04, 0x11
        /*0026*/ 	.short	(.L_7 - .L_6)
	.align		4
.L_6:
        /*0028*/ 	.word	index@(tvmgen_default_fused_nn_conv2d_add_nn_relu_10_kernel)
        /*002c*/ 	.word	0x00000000


	//----- nvinfo : EIATTR_REGCOUNT
	.align		4
.L_7:
        /*0030*/ 	.byte	0x04, 0x2f
        /*0032*/ 	.short	(.L_9 - .L_8)
	.align		4
.L_8:
        /*0034*/ 	.word	index@(tvmgen_default_fused_nn_conv2d_add_kernel)
        /*0038*/ 	.word	0x0000003c


	//----- nvinfo : EIATTR_FRAME_SIZE
	.align		4
.L_9:
        /*003c*/ 	.byte	0x04, 0x11
        /*003e*/ 	.short	(.L_11 - .L_10)
	.align		4
.L_10:
        /*0040*/ 	.word	index@(tvmgen_default_fused_nn_conv2d_add_kernel)
        /*0044*/ 	.word	0x00000000


	//----- nvinfo : EIATTR_REGCOUNT
	.align		4
.L_11:
        /*0048*/ 	.byte	0x04, 0x2f
        /*004a*/ 	.short	(.L_13 - .L_12)
	.align		4
.L_12:
        /*004c*/ 	.word	index@(tvmgen_default_fused_nn_contrib_conv2d_winograd_without_weight_transform_add_nn_relu_1_kernel_2)
        /*0050*/ 	.word	0x0000001e


	//----- nvinfo : EIATTR_FRAME_SIZE
	.align		4
.L_13:
        /*0054*/ 	.byte	0x04, 0x11
        /*0056*/ 	.short	(.L_15 - .L_14)
	.align		4
.L_14:
        /*0058*/ 	.word	index@(tvmgen_default_fused_nn_contrib_conv2d_winograd_without_weight_transform_add_nn_relu_1_kernel_2)
        /*005c*/ 	.word	0x00000000


	//----- nvinfo : EIATTR_REGCOUNT
	.align		4
.L_15:
        /*0060*/ 	.byte	0x04, 0x2f
        /*0062*/ 	.short	(.L_17 - .L_16)
	.align		4
.L_16:
        /*0064*/ 	.word	index@(tvmgen_default_fused_nn_max_pool2d_kernel)
        /*0068*/ 	.word	0x00000014


	//----- nvinfo : EIATTR_FRAME_SIZE
	.align		4
.L_17:
        /*006c*/ 	.byte	0x04, 0x11
        /*006e*/ 	.short	(.L_19 - .L_18)
	.align		4
.L_18:
        /*0070*/ 	.word	index@(tvmgen_default_fused_nn_max_pool2d_kernel)
        /*0074*/ 	.word	0x00000000


	//----- nvinfo : EIATTR_REGCOUNT
	.align		4
.L_19:
        /*0078*/ 	.byte	0x04, 0x2f
        /*007a*/ 	.short	(.L_21 - .L_20)
	.align		4
.L_20:
        /*007c*/ 	.word	index@(tvmgen_default_fused_nn_conv2d_add_add_nn_relu_2_kernel)
        /*0080*/ 	.word	0x00000038


	//----- nvinfo : EIATTR_FRAME_SIZE
	.align		4
.L_21:
        /*0084*/ 	.byte	0x04, 0x11
        /*0086*/ 	.short	(.L_23 - .L_22)
	.align		4
.L_22:
        /*0088*/ 	.word	index@(tvmgen_default_fused_nn_conv2d_add_add_nn_relu_2_kernel)
        /*008c*/ 	.word	0x00000000


	//----- nvinfo : EIATTR_REGCOUNT
	.align		4
.L_23:
        /*0090*/ 	.byte	0x04, 0x2f
        /*0092*/ 	.short	(.L_25 - .L_24)
	.align		4
.L_24:
        /*0094*/ 	.word	index@(tvmgen_default_fused_nn_conv2d_add_add_nn_relu_3_kernel)
        /*0098*/ 	.word	0x00000028


	//----- nvinfo : EIATTR_FRAME_SIZE
	.align		4
.L_25:
        /*009c*/ 	.byte	0x04, 0x11
        /*009e*/ 	.short	(.L_27 - .L_26)
	.align		4
.L_26:
        /*00a0*/ 	.word	index@(tvmgen_default_fused_nn_conv2d_add_add_nn_relu_3_kernel)
        /*00a4*/ 	.word	0x00000000


	//----- nvinfo : EIATTR_REGCOUNT
	.align		4
.L_27:
        /*00a8*/ 	.byte	0x04, 0x2f
        /*00aa*/ 	.short	(.L_29 - .L_28)
	.align		4
.L_28:
        /*00ac*/ 	.word	index@(tvmgen_default_fused_nn_contrib_conv2d_winograd_without_weight_transform_add_nn_relu_kernel_2)
        /*00b0*/ 	.word	0x00000028


	//----- nvinfo : EIATTR_FRAME_SIZE
	.align		4
.L_29:
        /*00b4*/ 	.byte	0x04, 0x11
        /*00b6*/ 	.short	(.L_31 - .L_30)
	.align		4
.L_30:
        /*00b8*/ 	.word	index@(tvmgen_default_fused_nn_contrib_conv2d_winograd_without_weight_transform_add_nn_relu_kernel_2)
        /*00bc*/ 	.word	0x00000000


	//----- nvinfo : EIATTR_REGCOUNT
	.align		4
.L_31:
        /*00c0*/ 	.byte	0x04, 0x2f
        /*00c2*/ 	.short	(.L_33 - .L_32)
	.align		4
.L_32:
        /*00c4*/ 	.word	index@(tvmgen_default_fused_nn_contrib_conv2d_winograd_without_weight_transform_add_nn_relu_kernel_1)
        /*00c8*/ 	.word	0x00000038


	//----- nvinfo : EIATTR_FRAME_SIZE
	.align		4
.L_33:
        /*00cc*/ 	.byte	0x04, 0x11
        /*00ce*/ 	.short	(.L_35 - .L_34)
	.align		4
.L_34:
        /*00d0*/ 	.word	index@(tvmgen_default_fused_nn_contrib_conv2d_winograd_without_weight_transform_add_nn_relu_kernel_1)
        /*00d4*/ 	.word	0x00000000


	//----- nvinfo : EIATTR_REGCOUNT
	.align		4
.L_35:
        /*00d8*/ 	.byte	0x04, 0x2f
        /*00da*/ 	.short	(.L_37 - .L_36)
	.align		4
.L_36:
        /*00dc*/ 	.word	index@(tvmgen_default_fused_nn_contrib_conv2d_winograd_without_weight_transform_add_nn_relu_kernel)
        /*00e0*/ 	.word	0x00000040


	//----- nvinfo : EIATTR_FRAME_SIZE
	.align		4
.L_37:
        /*00e4*/ 	.byte	0x04, 0x11
        /*00e6*/ 	.short	(.L_39 - .L_38)
	.align		4
.L_38:
        /*00e8*/ 	.word	index@(tvmgen_default_fused_nn_contrib_conv2d_winograd_without_weight_transform_add_nn_relu_kernel)
        /*00ec*/ 	.word	0x00000000


	//----- nvinfo : EIATTR_REGCOUNT
	.align		4
.L_39:
        /*00f0*/ 	.byte	0x04, 0x2f
        /*00f2*/ 	.short	(.L_41 - .L_40)
	.align		4
.L_40:
        /*00f4*/ 	.word	index@(tvmgen_default_fused_nn_conv2d_add_3_kernel)
        /*00f8*/ 	.word	0x00000028


	//----- nvinfo : EIATTR_FRAME_SIZE
	.align		4
.L_41:
        /*00fc*/ 	.byte	0x04, 0x11
        /*00fe*/ 	.short	(.L_43 - .L_42)
	.align		4
.L_42:
        /*0100*/ 	.word	index@(tvmgen_default_fused_nn_conv2d_add_3_kernel)
        /*0104*/ 	.word	0x00000000


	//----- nvinfo : EIATTR_REGCOUNT
	.align		4
.L_43:
        /*0108*/ 	.byte	0x04, 0x2f
        /*010a*/ 	.short	(.L_45 - .L_44)
	.align		4
.L_44:
        /*010c*/ 	.word	index@(tvmgen_default_fused_nn_conv2d_add_nn_relu_4_kernel)
        /*0110*/ 	.word	0x00000038


	//----- nvinfo : EIATTR_FRAME_SIZE
	.align		4
.L_45:
        /*0114*/ 	.byte	0x04, 0x11
        /*0116*/ 	.short	(.L_47 - .L_46)
	.align		4
.L_46:
        /*0118*/ 	.word	index@(tvmgen_default_fused_nn_conv2d_add_nn_relu_4_kernel)
        /*011c*/ 	.word	0x00000000


	//----- nvinfo : EIATTR_REGCOUNT
	.align		4
.L_47:
        /*0120*/ 	.byte	0x04, 0x2f
        /*0122*/ 	.short	(.L_49 - .L_48)
	.align		4
.L_48:
        /*0124*/ 	.word	index@(tvmgen_default_fused_nn_contrib_conv2d_winograd_without_weight_transform_add_nn_relu_3_kernel_2)
        /*0128*/ 	.word	0x0000001d


	//----- nvinfo : EIATTR_FRAME_SIZE
	.align		4
.L_49:
        /*012c*/ 	.byte	0x04, 0x11
        /*012e*/ 	.short	(.L_51 - .L_50)
	.align		4
.L_50:
        /*0130*/ 	.word	index@(tvmgen_default_fused_nn_contrib_conv2d_winograd_without_weight_transform_add_nn_relu_3_kernel_2)
        /*0134*/ 	.word	0x00000000


	//----- nvinfo : EIATTR_REGCOUNT
	.align		4
.L_51:
        /*0138*/ 	.byte	0x04, 0x2f
        /*013a*/ 	.short	(.L_53 - .L_52)
	.align		4
.L_52:
        /*013c*/ 	.word	index@(tvmgen_default_fused_nn_global_avg_pool2d_kernel_1)
        /*0140*/ 	.word	0x0000000a


	//----- nvinfo : EIATTR_FRAME_SIZE
	.align		4
.L_53:
        /*0144*/ 	.byte	0x04, 0x11
        /*0146*/ 	.short	(.L_55 - .L_54)
	.align		4
.L_54:
        /*0148*/ 	.word	index@(tvmgen_default_fused_nn_global_avg_pool2d_kernel_1)
        /*014c*/ 	.word	0x00000000


	//----- nvinfo : EIATTR_REGCOUNT
	.align		4
.L_55:
        /*0150*/ 	.byte	0x04, 0x2f
        /*0152*/ 	.short	(.L_57 - .L_56)
	.align		4
.L_56:
        /*0154*/ 	.word	index@(tvmgen_default_fused_nn_conv2d_add_nn_relu_kernel)
        /*0158*/ 	.word	0x0000005d


	//----- nvinfo : EIATTR_FRAME_SIZE
	.align		4
.L_57:
        /*015c*/ 	.byte	0x04, 0x11
        /*015e*/ 	.short	(.L_59 - .L_58)
	.align		4
.L_58:
        /*0160*/ 	.word	index@(tvmgen_default_fused_nn_conv2d_add_nn_relu_kernel)
        /*0164*/ 	.word	0x00000000


	//----- nvinfo : EIATTR_REGCOUNT
	.align		4
.L_59:
        /*0168*/ 	.byte	0x04, 0x2f
        /*016a*/ 	.short	(.L_61 - .L_60)
	.align		4
.L_60:
        /*016c*/ 	.word	index@(tvmgen_default_fused_nn_batch_flatten_kernel)
        /*0170*/ 	.word	0x00000008


	//----- nvinfo : EIATTR_FRAME_SIZE
	.align		4
.L_61:
        /*0174*/ 	.byte	0x04, 0x11
        /*0176*/ 	.short	(.L_63 - .L_62)
	.align		4
.L_62:
        /*0178*/ 	.word	index@(tvmgen_default_fused_nn_batch_flatten_kernel)
        /*017c*/ 	.word	0x00000000


	//----- nvinfo : EIATTR_REGCOUNT
	.align		4
.L_63:
        /*0180*/ 	.byte	0x04, 0x2f
        /*0182*/ 	.short	(.L_65 - .L_64)
	.align		4
.L_64:
        /*0184*/ 	.word	index@(tvmgen_default_fused_nn_contrib_conv2d_winograd_without_weight_transform_add_nn_relu_1_kernel_1)
        /*0188*/ 	.word	0x00000033


	//----- nvinfo : EIATTR_FRAME_SIZE
	.align		4
.L_65:
        /*018c*/ 	.byte	0x04, 0x11
        /*018e*/ 	.short	(.L_67 - .L_66)
	.align		4
.L_66:
        /*0190*/ 	.word	index@(tvmgen_default_fused_nn_contrib_conv2d_winograd_without_weight_transform_add_nn_relu_1_kernel_1)
        /*0194*/ 	.word	0x00000000


	//----- nvinfo : EIATTR_REGCOUNT
	.align		4
.L_67:
        /*0198*/ 	.byte	0x04, 0x2f
        /*019a*/ 	.short	(.L_69 - .L_68)
	.align		4
.L_68:
        /*019c*/ 	.word	index@(tvmgen_default_fused_nn_contrib_conv2d_winograd_without_weight_transform_add_nn_relu_3_kernel_1)
        /*01a0*/ 	.word	0x00000028


	//----- nvinfo : EIATTR_FRAME_SIZE
	.align		4
.L_69:
        /*01a4*/ 	.byte	0x04, 0x11
        /*01a6*/ 	.short	(.L_71 - .L_70)
	.align		4
.L_70:
        /*01a8*/ 	.word	index@(tvmgen_default_fused_nn_contrib_conv2d_winograd_without_weight_transform_add_nn_relu_3_kernel_1)
        /*01ac*/ 	.word	0x00000000


	//----- nvinfo : EIATTR_REGCOUNT
	.align		4
.L_71:
        /*01b0*/ 	.byte	0x04, 0x2f
        /*01b2*/ 	.short	(.L_73 - .L_72)
	.align		4
.L_72:
        /*01b4*/ 	.word	index@(tvmgen_default_fused_nn_conv2d_add_nn_relu_6_kernel)
        /*01b8*/ 	.word	0x00000040


	//----- nvinfo : EIATTR_FRAME_SIZE
	.align		4
.L_73:
        /*01bc*/ 	.byte	0x04, 0x11
        /*01be*/ 	.short	(.L_75 - .L_74)
	.align		4
.L_74:
        /*01c0*/ 	.word	index@(tvmgen_default_fused_nn_conv2d_add_nn_relu_6_kernel)
        /*01c4*/ 	.word	0x00000000


	//----- nvinfo : EIATTR_REGCOUNT
	.align		4
.L_75:
        /*01c8*/ 	.byte	0x04, 0x2f
        /*01ca*/ 	.short	(.L_77 - .L_76)
	.align		4
.L_76:
        /*01cc*/ 	.word	index@(tvmgen_default_fused_nn_global_avg_pool2d_kernel)
        /*01d0*/ 	.word	0x00000010


	//----- nvinfo : EIATTR_FRAME_SIZE
	.align		4
.L_77:
        /*01d4*/ 	.byte	0x04, 0x11
        /*01d6*/ 	.short	(.L_79 - .L_78)
	.align		4
.L_78:
        /*01d8*/ 	.word	index@(tvmgen_default_fused_nn_global_avg_pool2d_kernel)
        /*01dc*/ 	.word	0x00000000


	//----- nvinfo : EIATTR_REGCOUNT
	.align		4
.L_79:
        /*01e0*/ 	.byte	0x04, 0x2f
        /*01e2*/ 	.short	(.L_81 - .L_80)
	.align		4
.L_80:
        /*01e4*/ 	.word	index@(tvmgen_default_fused_nn_conv2d_add_nn_relu_3_kernel)
        /*01e8*/ 	.word	0x00000038


	//----- nvinfo : EIATTR_FRAME_SIZE
	.align		4
.L_81:
        /*01ec*/ 	.byte	0x04, 0x11
        /*01ee*/ 	.short	(.L_83 - .L_82)
	.align		4
.L_82:
        /*01f0*/ 	.word	index@(tvmgen_default_fused_nn_conv2d_add_nn_relu_3_kernel)
        /*01f4*/ 	.word	0x00000000


	//----- nvinfo : EIATTR_REGCOUNT
	.align		4
.L_83:
        /*01f8*/ 	.byte	0x04, 0x2f
        /*01fa*/ 	.short	(.L_85 - .L_84)
	.align		4
.L_84:
        /*01fc*/ 	.word	index@(tvmgen_default_fused_nn_contrib_conv2d_winograd_without_weight_transform_add_nn_relu_2_kernel)
        /*0200*/ 	.word	0x00000026


	//----- nvinfo : EIATTR_FRAME_SIZE
	.align		4
.L_85:
        /*0204*/ 	.byte	0x04, 0x11
        /*0206*/ 	.short	(.L_87 - .L_86)
	.align		4
.L_86:
        /*0208*/ 	.word	index@(tvmgen_default_fused_nn_contrib_conv2d_winograd_without_weight_transform_add_nn_relu_2_kernel)
        /*020c*/ 	.word	0x00000000


	//----- nvinfo : EIATTR_REGCOUNT
	.align		4
.L_87:
        /*0210*/ 	.byte	0x04, 0x2f
        /*0212*/ 	.short	(.L_89 - .L_88)
	.align		4
.L_88:
        /*0214*/ 	.word	index@(tvmgen_default_fused_nn_contrib_conv2d_winograd_without_weight_transform_add_nn_relu_1_kernel)
        /*0218*/ 	.word	0x00000024


	//----- nvinfo : EIATTR_FRAME_SIZE
	.align		4
.L_89:
        /*021c*/ 	.byte	0x04, 0x11
        /*021e*/ 	.short	(.L_91 - .L_90)
	.align		4
.L_90:
        /*0220*/ 	.word	index@(tvmgen_default_fused_nn_contrib_conv2d_winograd_without_weight_transform_add_nn_relu_1_kernel)
        /*0224*/ 	.word	0x00000000


	//----- nvinfo : EIATTR_REGCOUNT
	.align		4
.L_91:
        /*0228*/ 	.byte	0x04, 0x2f
        /*022a*/ 	.short	(.L_93 - .L_92)
	.align		4
.L_92:
        /*022c*/ 	.word	index@(tvmgen_default_fused_nn_conv2d_add_nn_relu_1_kernel)
        /*0230*/ 	.word	0x00000042


	//----- nvinfo : EIATTR_FRAME_SIZE
	.align		4
.L_93:
        /*0234*/ 	.byte	0x04, 0x11
        /*0236*/ 	.short	(.L_95 - .L_94)
	.align		4
.L_94:
        /*0238*/ 	.word	index@(tvmgen_default_fused_nn_conv2d_add_nn_relu_1_kernel)
        /*023c*/ 	.word	0x00000000


	//----- nvinfo : EIATTR_REGCOUNT
	.align		4
.L_95:
        /*0240*/ 	.byte	0x04, 0x2f
        /*0242*/ 	.short	(.L_97 - .L_96)
	.align		4
.L_96:
        /*0244*/ 	.word	index@(tvmgen_default_fused_nn_conv2d_add_nn_relu_7_kernel)
        /*0248*/ 	.word	0x00000080


	//----- nvinfo : EIATTR_FRAME_SIZE
	.align		4
.L_97:
        /*024c*/ 	.byte	0x04, 0x11
        /*024e*/ 	.short	(.L_99 - .L_98)
	.align		4
.L_98:
        /*0250*/ 	.word	index@(tvmgen_default_fused_nn_conv2d_add_nn_relu_7_kernel)
        /*0254*/ 	.word	0x00000000


	//----- nvinfo : EIATTR_REGCOUNT
	.align		4
.L_99:
        /*0258*/ 	.byte	0x04, 0x2f
        /*025a*/ 	.short	(.L_101 - .L_100)
	.align		4
.L_100:
        /*025c*/ 	.word	index@(tvmgen_default_fused_nn_conv2d_add_nn_relu_11_kernel)
        /*0260*/ 	.word	0x00000028


	//----- nvinfo : EIATTR_FRAME_SIZE
	.align		4
.L_101:
        /*0264*/ 	.byte	0x04, 0x11
        /*0266*/ 	.short	(.L_103 - .L_102)
	.align		4
.L_102:
        /*0268*/ 	.word	index@(tvmgen_default_fused_nn_conv2d_add_nn_relu_11_kernel)
        /*026c*/ 	.word	0x00000000


	//----- nvinfo : EIATTR_REGCOUNT
	.align		4
.L_103:
        /*0270*/ 	.byte	0x04, 0x2f
        /*0272*/ 	.short	(.L_105 - .L_104)
	.align		4
.L_104:
        /*0274*/ 	.word	index@(tvmgen_default_fused_nn_contrib_conv2d_winograd_without_weight_transform_add_nn_relu_3_kernel)
        /*0278*/ 	.word	0x0000001c


	//----- nvinfo : EIATTR_FRAME_SIZE
	.align		4
.L_105:
        /*027c*/ 	.byte	0x04, 0x11
        /*027e*/ 	.short	(.L_107 - .L_106)
	.align		4
.L_106:
        /*0280*/ 	.word	index@(tvmgen_default_fused_nn_contrib_conv2d_winograd_without_weight_transform_add_nn_relu_3_kernel)
        /*0284*/ 	.word	0x00000000


	//----- nvinfo : EIATTR_REGCOUNT
	.align		4
.L_107:
        /*0288*/ 	.byte	0x04, 0x2f
        /*028a*/ 	.short	(.L_109 - .L_108)
	.align		4
.L_108:
        /*028c*/ 	.word	index@(tvmgen_default_fused_nn_conv2d_add_1_kernel)
        /*0290*/ 	.word	0x00000047


	//----- nvinfo : EIATTR_FRAME_SIZE
	.align		4
.L_109:
        /*0294*/ 	.byte	0x04, 0x11
        /*0296*/ 	.short	(.L_111 - .L_110)
	.align		4
.L_110:
        /*0298*/ 	.word	index@(tvmgen_default_fused_nn_conv2d_add_1_kernel)
        /*029c*/ 	.word	0x00000000


	//----- nvinfo : EIATTR_REGCOUNT
	.align		4
.L_111:
        /*02a0*/ 	.byte	0x04, 0x2f
        /*02a2*/ 	.short	(.L_113 - .L_112)
	.align		4
.L_112:
        /*02a4*/ 	.word	index@(tvmgen_default_fused_nn_conv2d_add_add_nn_relu_1_kernel)
        /*02a8*/ 	.word	0x00000041


	//----- nvinfo : EIATTR_FRAME_SIZE
	.align		4
.L_113:
        /*02ac*/ 	.byte	0x04, 0x11
        /*02ae*/ 	.short	(.L_115 - .L_114)
	.align		4
.L_114:
        /*02b0*/ 	.word	index@(tvmgen_default_fused_nn_conv2d_add_add_nn_relu_1_kernel)
        /*02b4*/ 	.word	0x00000000


	//----- nvinfo : EIATTR_REGCOUNT
	.align		4
.L_115:
        /*02b8*/ 	.byte	0x04, 0x2f
        /*02ba*/ 	.short	(.L_117 - .L_116)
	.align		4
.L_116:
        /*02bc*/ 	.word	index@(tvmgen_default_fused_nn_contrib_conv2d_winograd_without_weight_transform_add_nn_relu_2_kernel_2)
        /*02c0*/ 	.word	0x0000001d


	//----- nvinfo : EIATTR_FRAME_SIZE
	.align		4
.L_117:
        /*02c4*/ 	.byte	0x04, 0x11
        /*02c6*/ 	.short	(.L_119 - .L_118)
	.align		4
.L_118:
        /*02c8*/ 	.word	index@(tvmgen_default_fused_nn_contrib_conv2d_winograd_without_weight_transform_add_nn_relu_2_kernel_2)
        /*02cc*/ 	.word	0x00000000


	//----- nvinfo : EIATTR_REGCOUNT
	.align		4
.L_119:
        /*02d0*/ 	.byte	0x04, 0x2f
        /*02d2*/ 	.short	(.L_121 - .L_120)
	.align		4
.L_120:
        /*02d4*/ 	.word	index@(tvmgen_default_fused_nn_contrib_conv2d_winograd_without_weight_transform_add_nn_relu_2_kernel_1)
        /*02d8*/ 	.word	0x00000040


	//----- nvinfo : EIATTR_FRAME_SIZE
	.align		4
.L_121:
        /*02dc*/ 	.byte	0x04, 0x11
        /*02de*/ 	.short	(.L_123 - .L_122)
	.align		4
.L_122:
        /*02e0*/ 	.word	index@(tvmgen_default_fused_nn_contrib_conv2d_winograd_without_weight_transform_add_nn_relu_2_kernel_1)
        /*02e4*/ 	.word	0x00000000


	//----- nvinfo : EIATTR_REGCOUNT
	.align		4
.L_123:
        /*02e8*/ 	.byte	0x04, 0x2f
        /*02ea*/ 	.short	(.L_125 - .L_124)
	.align		4
.L_124:
        /*02ec*/ 	.word	index@(tvmgen_default_fused_nn_conv2d_add_nn_relu_2_kernel)
        /*02f0*/ 	.word	0x00000028


	//----- nvinfo : EIATTR_FRAME_SIZE
	.align		4
.L_125:
        /*02f4*/ 	.byte	0x04, 0x11
        /*02f6*/ 	.short	(.L_127 - .L_126)
	.align		4
.L_126:
        /*02f8*/ 	.word	index@(tvmgen_default_fused_nn_conv2d_add_nn_relu_2_kernel)
        /*02fc*/ 	.word	0x00000000


	//----- nvinfo : EIATTR_REGCOUNT
	.align		4
.L_127:
        /*0300*/ 	.byte	0x04, 0x2f
        /*0302*/ 	.short	(.L_129 - .L_128)
	.align		4
.L_128:
        /*0304*/ 	.word	index@(tvmgen_default_fused_nn_conv2d_add_add_nn_relu_kernel)
        /*0308*/ 	.word	0x0000003e


	//----- nvinfo : EIATTR_FRAME_SIZE
	.align		4
.L_129:
        /*030c*/ 	.byte	0x04, 0x11
        /*030e*/ 	.short	(.L_131 - .L_130)
	.align		4
.L_130:
        /*0310*/ 	.word	index@(tvmgen_default_fused_nn_conv2d_add_add_nn_relu_kernel)
        /*0314*/ 	.word	0x00000000


	//----- nvinfo : EIATTR_REGCOUNT
	.align		4
.L_131:
        /*0318*/ 	.byte	0x04, 0x2f
        /*031a*/ 	.short	(.L_133 - .L_132)
	.align		4
.L_132:
        /*031c*/ 	.word	index@(tvmgen_default_fused_nn_conv2d_add_nn_relu_9_kernel)
        /*0320*/ 	.word	0x00000028


	//----- nvinfo : EIATTR_FRAME_SIZE
	.align		4
.L_133:
        /*0324*/ 	.byte	0x04, 0x11
        /*0326*/ 	.short	(.L_135 - .L_134)
	.align		4
.L_134:
        /*0328*/ 	.word	index@(tvmgen_default_fused_nn_conv2d_add_nn_relu_9_kernel)
        /*032c*/ 	.word	0x00000000


	//----- nvinfo : EIATTR_REGCOUNT
	.align		4
.L_135:
        /*0330*/ 	.byte	0x04, 0x2f
        /*0332*/ 	.short	(.L_137 - .L_136)
	.align		4
.L_136:
        /*0334*/ 	.word	index@(tvmgen_default_fused_nn_conv2d_add_nn_relu_5_kernel)
        /*0338*/ 	.word	0x00000028


	//----- nvinfo : EIATTR_FRAME_SIZE
	.align		4
.L_137:
        /*033c*/ 	.byte	0x04, 0x11
        /*033e*/ 	.short	(.L_139 - .L_138)
	.align		4
.L_138:
        /*0340*/ 	.word	index@(tvmgen_default_fused_nn_conv2d_add_nn_relu_5_kernel)
        /*0344*/ 	.word	0x00000000


	//----- nvinfo : EIATTR_REGCOUNT
	.align		4
.L_139:
        /*0348*/ 	.byte	0x04, 0x2f
        /*034a*/ 	.short	(.L_141 - .L_140)
	.align		4
.L_140:
        /*034c*/ 	.word	index@(tvmgen_default_fused_nn_conv2d_add_2_kernel)
        /*0350*/ 	.word	0x00000038


	//----- nvinfo : EIATTR_FRAME_SIZE
	.align		4
.L_141:
        /*0354*/ 	.byte	0x04, 0x11
        /*0356*/ 	.short	(.L_143 - .L_142)
	.align		4
.L_142:
        /*0358*/ 	.word	index@(tvmgen_default_fused_nn_conv2d_add_2_kernel)
        /*035c*/ 	.word	0x00000000


	//----- nvinfo : EIATTR_REGCOUNT
	.align		4
.L_143:
        /*0360*/ 	.byte	0x04, 0x2f
        /*0362*/ 	.short	(.L_145 - .L_144)
	.align		4
.L_144:
        /*0364*/ 	.word	index@(tvmgen_default_fused_nn_dense_add_kernel)
        /*0368*/ 	.word	0x0000003e


	//----- nvinfo : EIATTR_FRAME_SIZE
	.align		4
.L_145:
        /*036c*/ 	.byte	0x04, 0x11
        /*036e*/ 	.short	(.L_147 - .L_146)
	.align		4
.L_146:
        /*0370*/ 	.word	index@(tvmgen_default_fused_nn_dense_add_kernel)
        /*0374*/ 	.word	0x00000000


	//----- nvinfo : EIATTR_MIN_STACK_SIZE
	.align		4
.L_147:
        /*0378*/ 	.byte	0x04, 0x12
        /*037a*/ 	.short	(.L_149 - .L_148)
	.align		4
.L_148:
        /*037c*/ 	.word	index@(tvmgen_default_fused_nn_dense_add_kernel)
        /*0380*/ 	.word	0x00000000


	//----- nvinfo : EIATTR_MIN_STACK_SIZE
	.align		4
.L_149:
        /*0384*/ 	.byte	0x04, 0x12
        /*0386*/ 	.short	(.L_151 - .L_150)
	.align		4
.L_150:
        /*0388*/ 	.word	index@(tvmgen_default_fused_nn_conv2d_add_2_kernel)
        /*038c*/ 	.word	0x00000000


	//----- nvinfo : EIATTR_MIN_STACK_SIZE
	.align		4
.L_151:
        /*0390*/ 	.byte	0x04, 0x12
        /*0392*/ 	.short	(.L_153 - .L_152)
	.align		4
.L_152:
        /*0394*/ 	.word	index@(tvmgen_default_fused_nn_conv2d_add_nn_relu_5_kernel)
        /*0398*/ 	.word	0x00000000


	//----- nvinfo : EIATTR_MIN_STACK_SIZE
	.align		4
.L_153:
        /*039c*/ 	.byte	0x04, 0x12
        /*039e*/ 	.short	(.L_155 - .L_154)
	.align		4
.L_154:
        /*03a0*/ 	.word	index@(tvmgen_default_fused_nn_conv2d_add_nn_relu_9_kernel)
        /*03a4*/ 	.word	0x00000000


	//----- nvinfo : EIATTR_MIN_STACK_SIZE
	.align		4
.L_155:
        /*03a8*/ 	.byte	0x04, 0x12
        /*03aa*/ 	.short	(.L_157 - .L_156)
	.align		4
.L_156:
        /*03ac*/ 	.word	index@(tvmgen_default_fused_nn_conv2d_add_add_nn_relu_kernel)
        /*03b0*/ 	.word	0x00000000


	//----- nvinfo : EIATTR_MIN_STACK_SIZE
	.align		4
.L_157:
        /*03b4*/ 	.byte	0x04, 0x12
        /*03b6*/ 	.short	(.L_159 - .L_158)
	.align		4
.L_158:
        /*03b8*/ 	.word	index@(tvmgen_default_fused_nn_conv2d_add_nn_relu_2_kernel)
        /*03bc*/ 	.word	0x00000000


	//----- nvinfo : EIATTR_MIN_STACK_SIZE
	.align		4
.L_159:
        /*03c0*/ 	.byte	0x04, 0x12
        /*03c2*/ 	.short	(.L_161 - .L_160)
	.align		4
.L_160:
        /*03c4*/ 	.word	index@(tvmgen_default_fused_nn_contrib_conv2d_winograd_without_weight_transform_add_nn_relu_2_kernel_1)
        /*03c8*/ 	.word	0x00000000


	//----- nvinfo : EIATTR_MIN_STACK_SIZE
	.align		4
.L_161:
        /*03cc*/ 	.byte	0x04, 0x12
        /*03ce*/ 	.short	(.L_163 - .L_162)
	.align		4
.L_162:
        /*03d0*/ 	.word	index@(tvmgen_default_fused_nn_contrib_conv2d_winograd_without_weight_transform_add_nn_relu_2_kernel_2)
        /*03d4*/ 	.word	0x00000000


	//----- nvinfo : EIATTR_MIN_STACK_SIZE
	.align		4
.L_163:
        /*03d8*/ 	.byte	0x04, 0x12
        /*03da*/ 	.short	(.L_165 - .L_164)
	.align		4
.L_164:
        /*03dc*/ 	.word	index@(tvmgen_default_fused_nn_conv2d_add_add_nn_relu_1_kernel)
        /*03e0*/ 	.word	0x00000000


	//----- nvinfo : EIATTR_MIN_STACK_SIZE
	.align		4
.L_165:
        /*03e4*/ 	.byte	0x04, 0x12
        /*03e6*/ 	.short	(.L_167 - .L_166)
	.align		4
.L_166:
        /*03e8*/ 	.word	index@(tvmgen_default_fused_nn_conv2d_add_1_kernel)
        /*03ec*/ 	.word	0x00000000


	//----- nvinfo : EIATTR_MIN_STACK_SIZE
	.align		4
.L_167:
        /*03f0*/ 	.byte	0x04, 0x12
        /*03f2*/ 	.short	(.L_169 - .L_168)
	.align		4
.L_168:
        /*03f4*/ 	.word	index@(tvmgen_default_fused_nn_contrib_conv2d_winograd_without_weight_transform_add_nn_relu_3_kernel)
        /*03f8*/ 	.word	0x00000000


	//----- nvinfo : EIATTR_MIN_STACK_SIZE
	.align		4
.L_169:
        /*03fc*/ 	.byte	0x04, 0x12
        /*03fe*/ 	.short	(.L_171 - .L_170)
	.align		4
.L_170:
        /*0400*/ 	.word	index@(tvmgen_default_fused_nn_conv2d_add_nn_relu_11_kernel)
        /*0404*/ 	.word	0x00000000


	//----- nvinfo : EIATTR_MIN_STACK_SIZE
	.align		4
.L_171:
        /*0408*/ 	.byte	0x04, 0x12
        /*040a*/ 	.short	(.L_173 - .L_172)
	.align		4
.L_172:
        /*040c*/ 	.word	index@(tvmgen_default_fused_nn_conv2d_add_nn_relu_7_kernel)
        /*0410*/ 	.word	0x00000000


	//----- nvinfo : EIATTR_MIN_STACK_SIZE
	.align		4
.L_173:
        /*0414*/ 	.byte	0x04, 0x12
        /*0416*/ 	.short	(.L_175 - .L_174)
	.align		4
.L_174:
        /*0418*/ 	.word	index@(tvmgen_default_fused_nn_conv2d_add_nn_relu_1_kernel)
        /*041c*/ 	.word	0x00000000


	//----- nvinfo : EIATTR_MIN_STACK_SIZE
	.align		4
.L_175:
        /*0420*/ 	.byte	0x04, 0x12
        /*0422*/ 	.short	(.L_177 - .L_176)
	.align		4
.L_176:
        /*0424*/ 	.word	index@(tvmgen_default_fused_nn_contrib_conv2d_winograd_without_weight_transform_add_nn_relu_1_kernel)
        /*0428*/ 	.word	0x00000000


	//----- nvinfo : EIATTR_MIN_STACK_SIZE
	.align		4
.L_177:
        /*042c*/ 	.byte	0x04, 0x12
        /*042e*/ 	.short	(.L_179 - .L_178)
	.align		4
.L_178:
        /*0430*/ 	.word	index@(tvmgen_default_fused_nn_contrib_conv2d_winograd_without_weight_transform_add_nn_relu_2_kernel)
        /*0434*/ 	.word	0x00000000


	//----- nvinfo : EIATTR_MIN_STACK_SIZE
	.align		4
.L_179:
        /*0438*/ 	.byte	0x04, 0x12
        /*043a*/ 	.short	(.L_181 - .L_180)
	.align		4
.L_180:
        /*043c*/ 	.word	index@(tvmgen_default_fused_nn_conv2d_add_nn_relu_3_kernel)
        /*0440*/ 	.word	0x00000000


	//----- nvinfo : EIATTR_MIN_STACK_SIZE
	.align		4
.L_181:
        /*0444*/ 	.byte	0x04, 0x12
        /*0446*/ 	.short	(.L_183 - .L_182)
	.align		4
.L_182:
        /*0448*/ 	.word	index@(tvmgen_default_fused_nn_global_avg_pool2d_kernel)
        /*044c*/ 	.word	0x00000000


	//----- nvinfo : EIATTR_MIN_STACK_SIZE
	.align		4
.L_183:
        /*0450*/ 	.byte	0x04, 0x12
        /*0452*/ 	.short	(.L_185 - .L_184)
	.align		4
.L_184:
        /*0454*/ 	.word	index@(tvmgen_default_fused_nn_conv2d_add_nn_relu_6_kernel)
        /*0458*/ 	.word	0x00000000


	//----- nvinfo : EIATTR_MIN_STACK_SIZE
	.align		4
.L_185:
        /*045c*/ 	.byte	0x04, 0x12
        /*045e*/ 	.short	(.L_187 - .L_186)
	.align		4
.L_186:
        /*0460*/ 	.word	index@(tvmgen_default_fused_nn_contrib_conv2d_winograd_without_weight_transform_add_nn_relu_3_kernel_1)
        /*0464*/ 	.word	0x00000000


	//----- nvinfo : EIATTR_MIN_STACK_SIZE
	.align		4
.L_187:
        /*0468*/ 	.byte	0x04, 0x12
        /*046a*/ 	.short	(.L_189 - .L_188)
	.align		4
.L_188:
        /*046c*/ 	.word	index@(tvmgen_default_fused_nn_contrib_conv2d_winograd_without_weight_transform_add_nn_relu_1_kernel_1)
        /*0470*/ 	.word	0x00000000


	//----- nvinfo : EIATTR_MIN_STACK_SIZE
	.align		4
.L_189:
        /*0474*/ 	.byte	0x04, 0x12
        /*0476*/ 	.short	(.L_191 - .L_190)
	.align		4
.L_190:
        /*0478*/ 	.word	index@(tvmgen_default_fused_nn_batch_flatten_kernel)
        /*047c*/ 	.word	0x00000000


	//----- nvinfo : EIATTR_MIN_STACK_SIZE
	.align		4
.L_191:
        /*0480*/ 	.byte	0x04, 0x12
        /*0482*/ 	.short	(.L_193 - .L_192)
	.align		4
.L_192:
        /*0484*/ 	.word	index@(tvmgen_default_fused_nn_conv2d_add_nn_relu_kernel)
        /*0488*/ 	.word	0x00000000


	//----- nvinfo : EIATTR_MIN_STACK_SIZE
	.align		4
.L_193:
        /*048c*/ 	.byte	0x04, 0x12
        /*048e*/ 	.short	(.L_195 - .L_194)
	.align		4
.L_194:
        /*0490*/ 	.word	index@(tvmgen_default_fused_nn_global_avg_pool2d_kernel_1)
        /*0494*/ 	.word	0x00000000


	//----- nvinfo : EIATTR_MIN_STACK_SIZE
	.align		4
.L_195:
        /*0498*/ 	.byte	0x04, 0x12
        /*049a*/ 	.short	(.L_197 - .L_196)
	.align		4
.L_196:
        /*049c*/ 	.word	index@(tvmgen_default_fused_nn_contrib_conv2d_winograd_without_weight_transform_add_nn_relu_3_kernel_2)
        /*04a0*/ 	.word	0x00000000


	//----- nvinfo : EIATTR_MIN_STACK_SIZE
	.align		4
.L_197:
        /*04a4*/ 	.byte	0x04, 0x12
        /*04a6*/ 	.short	(.L_199 - .L_198)
	.align		4
.L_198:
        /*04a8*/ 	.word	index@(tvmgen_default_fused_nn_conv2d_add_nn_relu_4_kernel)
        /*04ac*/ 	.word	0x00000000


	//----- nvinfo : EIATTR_MIN_STACK_SIZE
	.align		4
.L_199:
        /*04b0*/ 	.byte	0x04, 0x12
        /*04b2*/ 	.short	(.L_201 - .L_200)
	.align		4
.L_200:
        /*04b4*/ 	.word	index@(tvmgen_default_fused_nn_conv2d_add_3_kernel)
        /*04b8*/ 	.word	0x00000000


	//----- nvinfo : EIATTR_MIN_STACK_SIZE
	.align		4
.L_201:
        /*04bc*/ 	.byte	0x04, 0x12
        /*04be*/ 	.short	(.L_203 - .L_202)
	.align		4
.L_202:
        /*04c0*/ 	.word	index@(tvmgen_default_fused_nn_contrib_conv2d_winograd_without_weight_transform_add_nn_relu_kernel)
        /*04c4*/ 	.word	0x00000000


	//----- nvinfo : EIATTR_MIN_STACK_SIZE
	.align		4
.L_203:
        /*04c8*/ 	.byte	0x04, 0x12
        /*04ca*/ 	.short	(.L_205 - .L_204)
	.align		4
.L_204:
        /*04cc*/ 	.word	index@(tvmgen_default_fused_nn_contrib_conv2d_winograd_without_weight_transform_add_nn_relu_kernel_1)
        /*04d0*/ 	.word	0x00000000


	//----- nvinfo : EIATTR_MIN_STACK_SIZE
	.align		4
.L_205:
        /*04d4*/ 	.byte	0x04, 0x12
        /*04d6*/ 	.short	(.L_207 - .L_206)
	.align		4
.L_206:
        /*04d8*/ 	.word	index@(tvmgen_default_fused_nn_contrib_conv2d_winograd_without_weight_transform_add_nn_relu_kernel_2)
        /*04dc*/ 	.word	0x00000000


	//----- nvinfo : EIATTR_MIN_STACK_SIZE
	.align		4
.L_207:
        /*04e0*/ 	.byte	0x04, 0x12
        /*04e2*/ 	.short	(.L_209 - .L_208)
	.align		4
.L_208:
        /*04e4*/ 	.word	index@(tvmgen_default_fused_nn_conv2d_add_add_nn_relu_3_kernel)
        /*04e8*/ 	.word	0x00000000


	//----- nvinfo : EIATTR_MIN_STACK_SIZE
	.align		4
.L_209:
        /*04ec*/ 	.byte	0x04, 0x12
        /*04ee*/ 	.short	(.L_211 - .L_210)
	.align		4
.L_210:
        /*04f0*/ 	.word	index@(tvmgen_default_fused_nn_conv2d_add_add_nn_relu_2_kernel)
        /*04f4*/ 	.word	0x00000000


	//----- nvinfo : EIATTR_MIN_STACK_SIZE
	.align		4
.L_211:
        /*04f8*/ 	.byte	0x04, 0x12
        /*04fa*/ 	.short	(.L_213 - .L_212)
	.align		4
.L_212:
        /*04fc*/ 	.word	index@(tvmgen_default_fused_nn_max_pool2d_kernel)
        /*0500*/ 	.word	0x00000000


	//----- nvinfo : EIATTR_MIN_STACK_SIZE
	.align		4
.L_213:
        /*0504*/ 	.byte	0x04, 0x12
        /*0506*/ 	.short	(.L_215 - .L_214)
	.align		4
.L_214:
        /*0508*/ 	.word	index@(tvmgen_default_fused_nn_contrib_conv2d_winograd_without_weight_transform_add_nn_relu_1_kernel_2)
        /*050c*/ 	.word	0x00000000


	//----- nvinfo : EIATTR_MIN_STACK_SIZE
	.align		4
.L_215:
        /*0510*/ 	.byte	0x04, 0x12
        /*0512*/ 	.short	(.L_217 - .L_216)
	.align		4
.L_216:
        /*0514*/ 	.word	index@(tvmgen_default_fused_nn_conv2d_add_kernel)
        /*0518*/ 	.word	0x00000000


	//----- nvinfo : EIATTR_MIN_STACK_SIZE
	.align		4
.L_217:
        /*051c*/ 	.byte	0x04, 0x12
        /*051e*/ 	.short	(.L_219 - .L_218)
	.align		4
.L_218:
        /*0520*/ 	.word	index@(tvmgen_default_fused_nn_conv2d_add_nn_relu_10_kernel)
        /*0524*/ 	.word	0x00000000


	//----- nvinfo : EIATTR_MIN_STACK_SIZE
	.align		4
.L_219:
        /*0528*/ 	.byte	0x04, 0x12
        /*052a*/ 	.short	(.L_221 - .L_220)
	.align		4
.L_220:
        /*052c*/ 	.word	index@(tvmgen_default_fused_nn_conv2d_add_nn_relu_8_kernel)
        /*0530*/ 	.word	0x00000000
.L_221:


//--------------------- .nv.info.tvmgen_default_fused_nn_dense_add_kernel --------------------------
	.section	.nv.info.tvmgen_default_fused_nn_dense_add_kernel,"",@"SHT_CUDA_INFO"
	.sectionflags	@""
	.align	4


	//----- nvinfo : EIATTR_CUDA_API_VERSION
	.align		4
        /*0000*/ 	.byte	0x04, 0x37
        /*0002*/ 	.short	(.L_223 - .L_222)
.L_222:
        /*0004*/ 	.word	0x0000007e


	//----- nvinfo : EIATTR_SW2861232_WAR
	.align		4
.L_223:
        /*0008*/ 	.byte	0x01, 0x35
	.zero		2


	//----- nvinfo : EIATTR_PARAM_CBANK
	.align		4
        /*000c*/ 	.byte	0x04, 0x0a
        /*000e*/ 	.short	(.L_225 - .L_224)
	.align		4
.L_224:
        /*0010*/ 	.word	index@(.nv.constant0.tvmgen_default_fused_nn_dense_add_kernel)
        /*0014*/ 	.short	0x0160
        /*0016*/ 	.short	0x0020


	//----- nvinfo : EIATTR_CBANK_PARAM_SIZE
	.align		4
.L_225:
        /*0018*/ 	.byte	0x03, 0x19
        /*001a*/ 	.short	0x0020


	//----- nvinfo : EIATTR_KPARAM_INFO
	.align		4
        /*001c*/ 	.byte	0x04, 0x17
        /*001e*/ 	.short	(.L_227 - .L_226)
.L_226:
        /*0020*/ 	.word	0x00000000
        /*0024*/ 	.short	0x0003
        /*0026*/ 	.short	0x0018
        /*0028*/ 	.byte	0x00, 0xf0, 0x21, 0x00


	//----- nvinfo : EIATTR_KPARAM_INFO
	.align		4
.L_227:
        /*002c*/ 	.byte	0x04, 0x17
        /*002e*/ 	.short	(.L_229 - .L_228)
.L_228:
        /*0030*/ 	.word	0x00000000
        /*0034*/ 	.short	0x0002
        /*0036*/ 	.short	0x0010
        /*0038*/ 	.byte	0x00, 0xf0, 0x21, 0x00


	//----- nvinfo : EIATTR_KPARAM_INFO
	.align		4
.L_229:
        /*003c*/ 	.byte	0x04, 0x17
        /*003e*/ 	.short	(.L_231 - .L_230)
.L_230:
        /*0040*/ 	.word	0x00000000
        /*0044*/ 	.short	0x0001
        /*0046*/ 	.short	0x0008
        /*0048*/ 	.byte	0x00, 0xf0, 0x21, 0x00


	//----- nvinfo : EIATTR_KPARAM_INFO
	.align		4
.L_231:
        /*004c*/ 	.byte	0x04, 0x17
        /*004e*/ 	.short	(.L_233 - .L_232)
.L_232:
        /*0050*/ 	.word	0x00000000
        /*0054*/ 	.short	0x0000
        /*0056*/ 	.short	0x0000
        /*0058*/ 	.byte	0x00, 0xf0, 0x21, 0x00


	//----- nvinfo : EIATTR_MAXREG_COUNT
	.align		4
.L_233:
        /*005c*/ 	.byte	0x03, 0x1b
        /*005e*/ 	.short	0x00ff


	//----- nvinfo : EIATTR_COOP_GROUP_MASK_REGIDS
	.align		4
        /*0060*/ 	.byte	0x04, 0x29
        /*0062*/ 	.short	(.L_235 - .L_234)


	//   ....[0]....
.L_234:
        /*0064*/ 	.word	0x05000003


	//   ....[1]....
        /*0068*/ 	.word	0x05000003


	//   ....[2]....
        /*006c*/ 	.word	0x05000003


	//   ....[3]....
        /*0070*/ 	.word	0x05000003


	//   ....[4]....
        /*0074*/ 	.word	0x05000003


	//   ....[5]....
        /*0078*/ 	.word	0x05000005


	//----- nvinfo : EIATTR_COOP_GROUP_INSTR_OFFSETS
	.align		4
.L_235:
        /*007c*/ 	.byte	0x04, 0x28
        /*007e*/ 	.short	(.L_237 - .L_236)


	//   ....[0]....
.L_236:
        /*0080*/ 	.word	0x00000690


	//   ....[1]....
        /*0084*/ 	.word	0x000006b0


	//   ....[2]....
        /*0088*/ 	.word	0x000006d0


	//   ....[3]....
        /*008c*/ 	.word	0x000006f0


	//   ....[4]....
        /*0090*/ 	.word	0x00000720


	//   ....[5]....
        /*0094*/ 	.word	0x000007b0


	//----- nvinfo : EIATTR_EXIT_INSTR_OFFSETS
	.align		4
.L_237:
        /*0098*/ 	.byte	0x04, 0x1c
        /*009a*/ 	.short	(.L_239 - .L_238)


	//   ....[0]....
.L_238:
        /*009c*/ 	.word	0x00000820


	//   ....[1]....
        /*00a0*/ 	.word	0x00000890


	//----- nvinfo : EIATTR_MAX_THREADS
	.align		4
.L_239:
        /*00a4*/ 	.byte	0x04, 0x05
        /*00a6*/ 	.short	(.L_241 - .L_240)
.L_240:
        /*00a8*/ 	.word	0x00000040
        /*00ac*/ 	.word	0x00000001
        /*00b0*/ 	.word	0x00000001
.L_241:


//--------------------- .nv.info.tvmgen_default_fused_nn_conv2d_add_2_kernel --------------------------
	.section	.nv.info.tvmgen_default_fused_nn_conv2d_add_2_kernel,"",@"SHT_CUDA_INFO"
	.sectionflags	@""
	.align	4


	//----- nvinfo : EIATTR_CUDA_API_VERSION
	.align		4
        /*0000*/ 	.byte	0x04, 0x37
        /*0002*/ 	.short	(.L_243 - .L_242)
.L_242:
        /*0004*/ 	.word	0x0000007e


	//----- nvinfo : EIATTR_SW2861232_WAR
	.align		4
.L_243:
        /*0008*/ 	.byte	0x01, 0x35
	.zero		2


	//----- nvinfo : EIATTR_PARAM_CBANK
	.align		4
        /*000c*/ 	.byte	0x04, 0x0a
        /*000e*/ 	.short	(.L_245 - .L_244)
	.align		4
.L_244:
        /*0010*/ 	.word	index@(.nv.constant0.tvmgen_default_fused_nn_conv2d_add_2_kernel)
        /*0014*/ 	.short	0x0160
        /*0016*/ 	.short	0x0020


	//----- nvinfo : EIATTR_CBANK_PARAM_SIZE
	.align		4
.L_245:
        /*0018*/ 	.byte	0x03, 0x19
        /*001a*/ 	.short	0x0020


	//----- nvinfo : EIATTR_KPARAM_INFO
	.align		4
        /*001c*/ 	.byte	0x04, 0x17
        /*001e*/ 	.short	(.L_247 - .L_246)
.L_246:
        /*0020*/ 	.word	0x00000000
        /*0024*/ 	.short	0x0003
        /*0026*/ 	.short	0x0018
        /*0028*/ 	.byte	0x00, 0xf0, 0x21, 0x00


	//----- nvinfo : EIATTR_KPARAM_INFO
	.align		4
.L_247:
        /*002c*/ 	.byte	0x04, 0x17
        /*002e*/ 	.short	(.L_249 - .L_248)
.L_248:
        /*0030*/ 	.word	0x00000000
        /*0034*/ 	.short	0x0002
        /*0036*/ 	.short	0x0010
        /*0038*/ 	.byte	0x00, 0xf0, 0x21, 0x00


	//----- nvinfo : EIATTR_KPARAM_INFO
	.align		4
.L_249:
        /*003c*/ 	.byte	0x04, 0x17
        /*003e*/ 	.short	(.L_251 - .L_250)
.L_250:
        /*0040*/ 	.word	0x00000000
        /*0044*/ 	.short	0x0001
        /*0046*/ 	.short	0x0008
        /*0048*/ 	.byte	0x00, 0xf0, 0x21, 0x00


	//----- nvinfo : EIATTR_KPARAM_INFO
	.align		4
.L_251:
        /*004c*/ 	.byte	0x04, 0x17
        /*004e*/ 	.short	(.L_253 - .L_252)
.L_252:
        /*0050*/ 	.word	0x00000000
        /*0054*/ 	.short	0x0000
        /*0056*/ 	.short	0x0000
        /*0058*/ 	.byte	0x00, 0xf0, 0x21, 0x00


	//----- nvinfo : EIATTR_MAXREG_COUNT
	.align		4
.L_253:
        /*005c*/ 	.byte	0x03, 0x1b
        /*005e*/ 	.short	0x00ff


	//----- nvinfo : EIATTR_EXIT_INSTR_OFFSETS
	.align		4
        /*0060*/ 	.byte	0x04, 0x1c
        /*0062*/ 	.short	(.L_255 - .L_254)


	//   ....[0]....
.L_254:
        /*0064*/ 	.word	0x000011b0


	//----- nvinfo : EIATTR_CTAIDZ_USED
	.align		4
.L_255:
        /*0068*/ 	.byte	0x01, 0x04
	.zero		2


	//----- nvinfo : EIATTR_MAX_THREADS
	.align		4
        /*006c*/ 	.byte	0x04, 0x05
        /*006e*/ 	.short	(.L_257 - .L_256)
.L_256:
        /*0070*/ 	.word	0x00000070
        /*0074*/ 	.word	0x00000001
        /*0078*/ 	.word	0x00000001
.L_257:


//--------------------- .nv.info.tvmgen_default_fused_nn_conv2d_add_nn_relu_5_kernel --------------------------
	.section	.nv.info.tvmgen_default_fused_nn_conv2d_add_nn_relu_5_kernel,"",@"SHT_CUDA_INFO"
	.sectionflags	@""
	.align	4


	//----- nvinfo : EIATTR_CUDA_API_VERSION
	.align		4
        /*0000*/ 	.byte	0x04, 0x37
        /*0002*/ 	.short	(.L_259 - .L_258)
.L_258:
        /*0004*/ 	.word	0x0000007e


	//----- nvinfo : EIATTR_SW2861232_WAR
	.align		4
.L_259:
        /*0008*/ 	.byte	0x01, 0x35
	.zero		2


	//----- nvinfo : EIATTR_PARAM_CBANK
	.align		4
        /*000c*/ 	.byte	0x04, 0x0a
        /*000e*/ 	.short	(.L_261 - .L_260)
	.align		4
.L_260:
        /*0010*/ 	.word	index@(.nv.constant0.tvmgen_default_fused_nn_conv2d_add_nn_relu_5_kernel)
        /*0014*/ 	.short	0x0160
        /*0016*/ 	.short	0x0020


	//----- nvinfo : EIATTR_CBANK_PARAM_SIZE
	.align		4
.L_261:
        /*0018*/ 	.byte	0x03, 0x19
        /*001a*/ 	.short	0x0020


	//----- nvinfo : EIATTR_KPARAM_INFO
	.align		4
        /*001c*/ 	.byte	0x04, 0x17
        /*001e*/ 	.short	(.L_263 - .L_262)
.L_262:
        /*0020*/ 	.word	0x00000000
        /*0024*/ 	.short	0x0003
        /*0026*/ 	.short	0x0018
        /*0028*/ 	.byte	0x00, 0xf0, 0x21, 0x00


	//----- nvinfo : EIATTR_KPARAM_INFO
	.align		4
.L_263:
        /*002c*/ 	.byte	0x04, 0x17
        /*002e*/ 	.short	(.L_265 - .L_264)
.L_264:
        /*0030*/ 	.word	0x00000000
        /*0034*/ 	.short	0x0002
        /*0036*/ 	.short	0x0010
        /*0038*/ 	.byte	0x00, 0xf0, 0x21, 0x00


	//----- nvinfo : EIATTR_KPARAM_INFO
	.align		4
.L_265:
        /*003c*/ 	.byte	0x04, 0x17
        /*003e*/ 	.short	(.L_267 - .L_266)
.L_266:
        /*0040*/ 	.word	0x00000000
        /*0044*/ 	.short	0x0001
        /*0046*/ 	.short	0x0008
        /*0048*/ 	.byte	0x00, 0xf0, 0x21, 0x00


	//----- nvinfo : EIATTR_KPARAM_INFO
	.align		4
.L_267:
        /*004c*/ 	.byte	0x04, 0x17
        /*004e*/ 	.short	(.L_269 - .L_268)
.L_268:
        /*0050*/ 	.word	0x00000000
        /*0054*/ 	.short	0x0000
        /*0056*/ 	.short	0x0000
        /*0058*/ 	.byte	0x00, 0xf0, 0x21, 0x00


	//----- nvinfo : EIATTR_MAXREG_COUNT
	.align		4
.L_269:
        /*005c*/ 	.byte	0x03, 0x1b
        /*005e*/ 	.short	0x0080


	//----- nvinfo : EIATTR_EXIT_INSTR_OFFSETS
	.align		4
        /*0060*/ 	.byte	0x04, 0x1c
        /*0062*/ 	.short	(.L_271 - .L_270)


	//   ....[0]....
.L_270:
        /*0064*/ 	.word	0x00000770


	//----- nvinfo : EIATTR_CTAIDZ_USED
	.align		4
.L_271:
        /*0068*/ 	.byte	0x01, 0x04
	.zero		2


	//----- nvinfo : EIATTR_MAX_THREADS
	.align		4
        /*006c*/ 	.byte	0x04, 0x05
        /*006e*/ 	.short	(.L_273 - .L_272)
.L_272:
        /*0070*/ 	.word	0x000001c0
        /*0074*/ 	.word	0x00000001
        /*0078*/ 	.word	0x00000001
.L_273:


//--------------------- .nv.info.tvmgen_default_fused_nn_conv2d_add_nn_relu_9_kernel --------------------------
	.section	.nv.info.tvmgen_default_fused_nn_conv2d_add_nn_relu_9_kernel,"",@"SHT_CUDA_INFO"
	.sectionflags	@""
	.align	4


	//----- nvinfo : EIATTR_CUDA_API_VERSION
	.align		4
        /*0000*/ 	.byte	0x04, 0x37
        /*0002*/ 	.short	(.L_275 - .L_274)
.L_274:
        /*0004*/ 	.word	0x0000007e


	//----- nvinfo : EIATTR_SW2861232_WAR
	.align		4
.L_275:
        /*0008*/ 	.byte	0x01, 0x35
	.zero		2


	//----- nvinfo : EIATTR_PARAM_CBANK
	.align		4
        /*000c*/ 	.byte	0x04, 0x0a
        /*000e*/ 	.short	(.L_277 - .L_276)
	.align		4
.L_276:
        /*0010*/ 	.word	index@(.nv.constant0.tvmgen_default_fused_nn_conv2d_add_nn_relu_9_kernel)
        /*0014*/ 	.short	0x0160
        /*0016*/ 	.short	0x0020


	//----- nvinfo : EIATTR_CBANK_PARAM_SIZE
	.align		4
.L_277:
        /*0018*/ 	.byte	0x03, 0x19
        /*001a*/ 	.short	0x0020


	//----- nvinfo : EIATTR_KPARAM_INFO
	.align		4
        /*001c*/ 	.byte	0x04, 0x17
        /*001e*/ 	.short	(.L_279 - .L_278)
.L_278:
        /*0020*/ 	.word	0x00000000
        /*0024*/ 	.short	0x0003
        /*0026*/ 	.short	0x0018
        /*0028*/ 	.byte	0x00, 0xf0, 0x21, 0x00


	//----- nvinfo : EIATTR_KPARAM_INFO
	.align		4
.L_279:
        /*002c*/ 	.byte	0x04, 0x17
        /*002e*/ 	.short	(.L_281 - .L_280)
.L_280:
        /*0030*/ 	.word	0x00000000
        /*0034*/ 	.short	0x0002
        /*0036*/ 	.short	0x0010
        /*0038*/ 	.byte	0x00, 0xf0, 0x21, 0x00


	//----- nvinfo : EIATTR_KPARAM_INFO
	.align		4
.L_281:
        /*003c*/ 	.byte	0x04, 0x17
        /*003e*/ 	.short	(.L_283 - .L_282)
.L_282:
        /*0040*/ 	.word	0x00000000
        /*0044*/ 	.short	0x0001
        /*0046*/ 	.short	0x0008
        /*0048*/ 	.byte	0x00, 0xf0, 0x21, 0x00


	//----- nvinfo : EIATTR_KPARAM_INFO
	.align		4
.L_283:
        /*004c*/ 	.byte	0x04, 0x17
        /*004e*/ 	.short	(.L_285 - .L_284)
.L_284:
        /*0050*/ 	.word	0x00000000
        /*0054*/ 	.short	0x0000
        /*0056*/ 	.short	0x0000
        /*0058*/ 	.byte	0x00, 0xf0, 0x21, 0x00


	//----- nvinfo : EIATTR_MAXREG_COUNT
	.align		4
.L_285:
        /*005c*/ 	.byte	0x03, 0x1b
        /*005e*/ 	.short	0x00ff


	//----- nvinfo : EIATTR_EXIT_INSTR_OFFSETS
	.align		4
        /*0060*/ 	.byte	0x04, 0x1c
        /*0062*/ 	.short	(.L_287 - .L_286)


	//   ....[0]....
.L_286:
        /*0064*/ 	.word	0x00000dd0


	//----- nvinfo : EIATTR_CTAIDZ_USED
	.align		4
.L_287:
        /*0068*/ 	.byte	0x01, 0x04
	.zero		2


	//----- nvinfo : EIATTR_MAX_THREADS
	.align		4
        /*006c*/ 	.byte	0x04, 0x05
        /*006e*/ 	.short	(.L_289 - .L_288)
.L_288:
        /*0070*/ 	.word	0x000000e0
        /*0074*/ 	.word	0x00000001
        /*0078*/ 	.word	0x00000001
.L_289:


//--------------------- .nv.info.tvmgen_default_fused_nn_conv2d_add_add_nn_relu_kernel --------------------------
	.section	.nv.info.tvmgen_default_fused_nn_conv2d_add_add_nn_relu_kernel,"",@"SHT_CUDA_INFO"
	.sectionflags	@""
	.align	4


	//----- nvinfo : EIATTR_CUDA_API_VERSION
	.align		4
        /*0000*/ 	.byte	0x04, 0x37
        /*0002*/ 	.short	(.L_291 - .L_290)
.L_290:
        /*0004*/ 	.word	0x0000007e


	//----- nvinfo : EIATTR_SW2861232_WAR
	.align		4
.L_291:
        /*0008*/ 	.byte	0x01, 0x35
	.zero		2


	//----- nvinfo : EIATTR_PARAM_CBANK
	.align		4
        /*000c*/ 	.byte	0x04, 0x0a
        /*000e*/ 	.short	(.L_293 - .L_292)
	.align		4
.L_292:
        /*0010*/ 	.word	index@(.nv.constant0.tvmgen_default_fused_nn_conv2d_add_add_nn_relu_kernel)
        /*0014*/ 	.short	0x0160
        /*0016*/ 	.short	0x0028


	//----- nvinfo : EIATTR_CBANK_PARAM_SIZE
	.align		4
.L_293:
        /*0018*/ 	.byte	0x03, 0x19
        /*001a*/ 	.short	0x0028


	//----- nvinfo : EIATTR_KPARAM_INFO
	.align		4
        /*001c*/ 	.byte	0x04, 0x17
        /*001e*/ 	.short	(.L_295 - .L_294)
.L_294:
        /*0020*/ 	.word	0x00000000
        /*0024*/ 	.short	0x0004
        /*0026*/ 	.short	0x0020
        /*0028*/ 	.byte	0x00, 0xf0, 0x21, 0x00


	//----- nvinfo : EIATTR_KPARAM_INFO
	.align		4
.L_295:
        /*002c*/ 	.byte	0x04, 0x17
        /*002e*/ 	.short	(.L_297 - .L_296)
.L_296:
        /*0030*/ 	.word	0x00000000
        /*0034*/ 	.short	0x0003
        /*0036*/ 	.short	0x0018
        /*0038*/ 	.byte	0x00, 0xf0, 0x21, 0x00


	//----- nvinfo : EIATTR_KPARAM_INFO
	.align		4
.L_297:
        /*003c*/ 	.byte	0x04, 0x17
        /*003e*/ 	.short	(.L_299 - .L_298)
.L_298:
        /*0040*/ 	.word	0x00000000
        /*0044*/ 	.short	0x0002
        /*0046*/ 	.short	0x0010
        /*0048*/ 	.byte	0x00, 0xf0, 0x21, 0x00


	//----- nvinfo : EIATTR_KPARAM_INFO
	.align		4
.L_299:
        /*004c*/ 	.byte	0x04, 0x17
        /*004e*/ 	.short	(.L_301 - .L_300)
.L_300:
        /*0050*/ 	.word	0x00000000
        /*0054*/ 	.short	0x0001
        /*0056*/ 	.short	0x0008
        /*0058*/ 	.byte	0x00, 0xf0, 0x21, 0x00


	//----- nvinfo : EIATTR_KPARAM_INFO
	.align		4
.L_301:
        /*005c*/ 	.byte	0x04, 0x17
        /*005e*/ 	.short	(.L_303 - .L_302)
.L_302:
        /*0060*/ 	.word	0x00000000
        /*0064*/ 	.short	0x0000
        /*0066*/ 	.short	0x0000
        /*0068*/ 	.byte	0x00, 0xf0, 0x21, 0x00


	//----- nvinfo : EIATTR_MAXREG_COUNT
	.align		4
.L_303:
        /*006c*/ 	.byte	0x03, 0x1b
        /*006e*/ 	.short	0x0080


	//----- nvinfo : EIATTR_EXIT_INSTR_OFFSETS
	.align		4
        /*0070*/ 	.byte	0x04, 0x1c
        /*0072*/ 	.short	(.L_305 - .L_304)


	//   ....[0]....
.L_304:
        /*0074*/ 	.word	0x000016f0


	//----- nvinfo : EIATTR_CTAIDZ_USED
	.align		4
.L_305:
        /*0078*/ 	.byte	0x01, 0x04
	.zero		2


	//----- nvinfo : EIATTR_MAX_THREADS
	.align		4
        /*007c*/ 	.byte	0x04, 0x05
        /*007e*/ 	.short	(.L_307 - .L_306)
.L_306:
        /*0080*/ 	.word	0x000001c0
        /*0084*/ 	.word	0x00000001
        /*0088*/ 	.word	0x00000001
.L_307:


//--------------------- .nv.info.tvmgen_default_fused_nn_conv2d_add_nn_relu_2_kernel --------------------------
	.section	.nv.info.tvmgen_default_fused_nn_conv2d_add_nn_relu_2_kernel,"",@"SHT_CUDA_INFO"
	.sectionflags	@""
	.align	4


	//----- nvinfo : EIATTR_CUDA_API_VERSION
	.align		4
        /*0000*/ 	.byte	0x04, 0x37
        /*0002*/ 	.short	(.L_309 - .L_308)
.L_308:
        /*0004*/ 	.word	0x0000007e


	//----- nvinfo : EIATTR_SW2861232_WAR
	.align		4
.L_309:
        /*0008*/ 	.byte	0x01, 0x35
	.zero		2


	//----- nvinfo : EIATTR_PARAM_CBANK
	.align		4
        /*000c*/ 	.byte	0x04, 0x0a
        /*000e*/ 	.short	(.L_311 - .L_310)
	.align		4
.L_310:
        /*0010*/ 	.word	index@(.nv.constant0.tvmgen_default_fused_nn_conv2d_add_nn_relu_2_kernel)
        /*0014*/ 	.short	0x0160
        /*0016*/ 	.short	0x0020


	//----- nvinfo : EIATTR_CBANK_PARAM_SIZE
	.align		4
.L_311:
        /*0018*/ 	.byte	0x03, 0x19
        /*001a*/ 	.short	0x0020


	//----- nvinfo : EIATTR_KPARAM_INFO
	.align		4
        /*001c*/ 	.byte	0x04, 0x17
        /*001e*/ 	.short	(.L_313 - .L_312)
.L_312:
        /*0020*/ 	.word	0x00000000
        /*0024*/ 	.short	0x0003
        /*0026*/ 	.short	0x0018
        /*0028*/ 	.byte	0x00, 0xf0, 0x21, 0x00


	//----- nvinfo : EIATTR_KPARAM_INFO
	.align		4
.L_313:
        /*002c*/ 	.byte	0x04, 0x17
        /*002e*/ 	.short	(.L_315 - .L_314)
.L_314:
        /*0030*/ 	.word	0x00000000
        /*0034*/ 	.short	0x0002
        /*0036*/ 	.short	0x0010
        /*0038*/ 	.byte	0x00, 0xf0, 0x21, 0x00


	//----- nvinfo : EIATTR_KPARAM_INFO
	.align		4
.L_315:
        /*003c*/ 	.byte	0x04, 0x17
        /*003e*/ 	.short	(.L_317 - .L_316)
.L_316:
        /*0040*/ 	.word	0x00000000
        /*0044*/ 	.short	0x0001
        /*0046*/ 	.short	0x0008
        /*0048*/ 	.byte	0x00, 0xf0, 0x21, 0x00


	//----- nvinfo : EIATTR_KPARAM_INFO
	.align		4
.L_317:
        /*004c*/ 	.byte	0x04, 0x17
        /*004e*/ 	.short	(.L_319 - .L_318)
.L_318:
        /*0050*/ 	.word	0x00000000
        /*0054*/ 	.short	0x0000
        /*0056*/ 	.short	0x0000
        /*0058*/ 	.byte	0x00, 0xf0, 0x21, 0x00


	//----- nvinfo : EIATTR_MAXREG_COUNT
	.align		4
.L_319:
        /*005c*/ 	.byte	0x03, 0x1b
        /*005e*/ 	.short	0x00ff


	//----- nvinfo : EIATTR_EXIT_INSTR_OFFSETS
	.align		4
        /*0060*/ 	.byte	0x04, 0x1c
        /*0062*/ 	.short	(.L_321 - .L_320)


	//   ....[0]....
.L_320:
        /*0064*/ 	.word	0x00001240


	//----- nvinfo : EIATTR_CTAIDZ_USED
	.align		4
.L_321:
        /*0068*/ 	.byte	0x01, 0x04
	.zero		2


	//----- nvinfo : EIATTR_MAX_THREADS
	.align		4
        /*006c*/ 	.byte	0x04, 0x05
        /*006e*/ 	.short	(.L_323 - .L_322)
.L_322:
        /*0070*/ 	.word	0x000000e0
        /*0074*/ 	.word	0x00000001
        /*0078*/ 	.word	0x00000001
.L_323:


//--------------------- .nv.info.tvmgen_default_fused_nn_contrib_conv2d_winograd_without_weight_transform_add_nn_relu_2_kernel_1 --------------------------
	.section	.nv.info.tvmgen_default_fused_nn_contrib_conv2d_winograd_without_weight_transform_add_nn_relu_2_kernel_1,"",@"SHT_CUDA_INFO"
	.sectionflags	@""
	.align	4


	//----- nvinfo : EIATTR_CUDA_API_VERSION
	.align		4
        /*0000*/ 	.byte	0x04, 0x37
        /*0002*/ 	.short	(.L_325 - .L_324)
.L_324:
        /*0004*/ 	.word	0x0000007e


	//----- nvinfo : EIATTR_SW2861232_WAR
	.align		4
.L_325:
        /*0008*/ 	.byte	0x01, 0x35
	.zero		2


	//----- nvinfo : EIATTR_PARAM_CBANK
	.align		4
        /*000c*/ 	.byte	0x04, 0x0a
        /*000e*/ 	.short	(.L_327 - .L_326)
	.align		4
.L_326:
        /*0010*/ 	.word	index@(.nv.constant0.tvmgen_default_fused_nn_contrib_conv2d_winograd_without_weight_transform_add_nn_relu_2_kernel_1)
        /*0014*/ 	.short	0x0160
        /*0016*/ 	.short	0x0018


	//----- nvinfo : EIATTR_CBANK_PARAM_SIZE
	.align		4
.L_327:
        /*0018*/ 	.byte	0x03, 0x19
        /*001a*/ 	.short	0x0018


	//----- nvinfo : EIATTR_KPARAM_INFO
	.align		4
        /*001c*/ 	.byte	0x04, 0x17
        /*001e*/ 	.short	(.L_329 - .L_328)
.L_328:
        /*0020*/ 	.word	0x00000000
        /*0024*/ 	.short	0x0002
        /*0026*/ 	.short	0x0010
        /*0028*/ 	.byte	0x00, 0xf0, 0x21, 0x00


	//----- nvinfo : EIATTR_KPARAM_INFO
	.align		4
.L_329:
        /*002c*/ 	.byte	0x04, 0x17
        /*002e*/ 	.short	(.L_331 - .L_330)
.L_330:
        /*0030*/ 	.word	0x00000000
        /*0034*/ 	.short	0x0001
        /*0036*/ 	.short	0x0008
        /*0038*/ 	.byte	0x00, 0xf0, 0x21, 0x00


	//----- nvinfo : EIATTR_KPARAM_INFO
	.align		4
.L_331:
        /*003c*/ 	.byte	0x04, 0x17
        /*003e*/ 	.short	(.L_333 - .L_332)
.L_332:
        /*0040*/ 	.word	0x00000000
        /*0044*/ 	.short	0x0000
        /*0046*/ 	.short	0x0000
        /*0048*/ 	.byte	0x00, 0xf0, 0x21, 0x00


	//----- nvinfo : EIATTR_MAXREG_COUNT
	.align		4
.L_333:
        /*004c*/ 	.byte	0x03, 0x1b
        /*004e*/ 	.short	0x00ff


	//----- nvinfo : EIATTR_EXIT_INSTR_OFFSETS
	.align		4
        /*0050*/ 	.byte	0x04, 0x1c
        /*0052*/ 	.short	(.L_335 - .L_334)


	//   ....[0]....
.L_334:
        /*0054*/ 	.word	0x000010e0


	//----- nvinfo : EIATTR_CTAIDZ_USED
	.align		4
.L_335:
        /*0058*/ 	.byte	0x01, 0x04
	.zero		2


	//----- nvinfo : EIATTR_MAX_THREADS
	.align		4
        /*005c*/ 	.byte	0x04, 0x05
        /*005e*/ 	.short	(.L_337 - .L_336)
.L_336:
        /*0060*/ 	.word	0x00000031
        /*0064*/ 	.word	0x00000001
        /*0068*/ 	.word	0x00000001
.L_337:


//--------------------- .nv.info.tvmgen_default_fused_nn_contrib_conv2d_winograd_without_weight_transform_add_nn_relu_2_kernel_2 --------------------------
	.section	.nv.info.tvmgen_default_fused_nn_contrib_conv2d_winograd_without_weight_transform_add_nn_relu_2_kernel_2,"",@"SHT_CUDA_INFO"
	.sectionflags	@""
	.align	4


	//----- nvinfo : EIATTR_CUDA_API_VERSION
	.align		4
        /*0000*/ 	.byte	0x04, 0x37
        /*0002*/ 	.short	(.L_339 - .L_338)
.L_338:
        /*0004*/ 	.word	0x0000007e


	//----- nvinfo : EIATTR_SW2861232_WAR
	.align		4
.L_339:
        /*0008*/ 	.byte	0x01, 0x35
	.zero		2


	//----- nvinfo : EIATTR_PARAM_CBANK
	.align		4
        /*000c*/ 	.byte	0x04, 0x0a
        /*000e*/ 	.short	(.L_341 - .L_340)
	.align		4
.L_340:
        /*0010*/ 	.word	index@(.nv.constant0.tvmgen_default_fused_nn_contrib_conv2d_winograd_without_weight_transform_add_nn_relu_2_kernel_2)
        /*0014*/ 	.short	0x0160
        /*0016*/ 	.short	0x0018


	//----- nvinfo : EIATTR_CBANK_PARAM_SIZE
	.align		4
.L_341:
        /*0018*/ 	.byte	0x03, 0x19
        /*001a*/ 	.short	0x0018


	//----- nvinfo : EIATTR_KPARAM_INFO
	.align		4
        /*001c*/ 	.byte	0x04, 0x17
        /*001e*/ 	.short	(.L_343 - .L_342)
.L_342:
        /*0020*/ 	.word	0x00000000
        /*0024*/ 	.short	0x0002
        /*0026*/ 	.short	0x0010
        /*0028*/ 	.byte	0x00, 0xf0, 0x21, 0x00


	//----- nvinfo : EIATTR_KPARAM_INFO
	.align		4
.L_343:
        /*002c*/ 	.byte	0x04, 0x17
        /*002e*/ 	.short	(.L_345 - .L_344)
.L_344:
        /*0030*/ 	.word	0x00000000
        /*0034*/ 	.short	0x0001
        /*0036*/ 	.short	0x0008
        /*0038*/ 	.byte	0x00, 0xf0, 0x21, 0x00


	//----- nvinfo : EIATTR_KPARAM_INFO
	.align		4
.L_345:
        /*003c*/ 	.byte	0x04, 0x17
        /*003e*/ 	.short	(.L_347 - .L_346)
.L_346:
        /*0040*/ 	.word	0x00000000
        /*0044*/ 	.short	0x0000
        /*0046*/ 	.short	0x0000
        /*0048*/ 	.byte	0x00, 0xf0, 0x21, 0x00


	//----- nvinfo : EIATTR_MAXREG_COUNT
	.align		4
.L_347:
        /*004c*/ 	.byte	0x03, 0x1b
        /*004e*/ 	.short	0x00ff


	//----- nvinfo : EIATTR_EXIT_INSTR_OFFSETS
	.align		4
        /*0050*/ 	.byte	0x04, 0x1c
        /*0052*/ 	.short	(.L_349 - .L_348)


	//   ....[0]....
.L_348:
        /*0054*/ 	.word	0x00000650


	//----- nvinfo : EIATTR_MAX_THREADS
	.align		4
.L_349:
        /*0058*/ 	.byte	0x04, 0x05
        /*005a*/ 	.short	(.L_351 - .L_350)
.L_350:
        /*005c*/ 	.word	0x00000080
        /*0060*/ 	.word	0x00000001
        /*0064*/ 	.word	0x00000001
.L_351:


//--------------------- .nv.info.tvmgen_default_fused_nn_conv2d_add_add_nn_relu_1_kernel --------------------------
	.section	.nv.info.tvmgen_default_fused_nn_conv2d_add_add_nn_relu_1_kernel,"",@"SHT_CUDA_INFO"
	.sectionflags	@""
	.align	4


	//----- nvinfo : EIATTR_CUDA_API_VERSION
	.align		4
        /*0000*/ 	.byte	0x04, 0x37
        /*0002*/ 	.short	(.L_353 - .L_352)
.L_352:
        /*0004*/ 	.word	0x0000007e


	//----- nvinfo : EIATTR_SW2861232_WAR
	.align		4
.L_353:
        /*0008*/ 	.byte	0x01, 0x35
	.zero		2


	//----- nvinfo : EIATTR_PARAM_CBANK
	.align		4
        /*000c*/ 	.byte	0x04, 0x0a
        /*000e*/ 	.short	(.L_355 - .L_354)
	.align		4
.L_354:
        /*0010*/ 	.word	index@(.nv.constant0.tvmgen_default_fused_nn_conv2d_add_add_nn_relu_1_kernel)
        /*0014*/ 	.short	0x0160
        /*0016*/ 	.short	0x0028


	//----- nvinfo : EIATTR_CBANK_PARAM_SIZE
	.align		4
.L_355:
        /*0018*/ 	.byte	0x03, 0x19
        /*001a*/ 	.short	0x0028


	//----- nvinfo : EIATTR_KPARAM_INFO
	.align		4
        /*001c*/ 	.byte	0x04, 0x17
        /*001e*/ 	.short	(.L_357 - .L_356)
.L_356:
        /*0020*/ 	.word	0x00000000
        /*0024*/ 	.short	0x0004
        /*0026*/ 	.short	0x0020
        /*0028*/ 	.byte	0x00, 0xf0, 0x21, 0x00


	//----- nvinfo : EIATTR_KPARAM_INFO
	.align		4
.L_357:
        /*002c*/ 	.byte	0x04, 0x17
        /*002e*/ 	.short	(.L_359 - .L_358)
.L_358:
        /*0030*/ 	.word	0x00000000
        /*0034*/ 	.short	0x0003
        /*0036*/ 	.short	0x0018
        /*0038*/ 	.byte	0x00, 0xf0, 0x21, 0x00


	//----- nvinfo : EIATTR_KPARAM_INFO
	.align		4
.L_359:
        /*003c*/ 	.byte	0x04, 0x17
        /*003e*/ 	.short	(.L_361 - .L_360)
.L_360:
        /*0040*/ 	.word	0x00000000
        /*0044*/ 	.short	0x0002
        /*0046*/ 	.short	0x0010
        /*0048*/ 	.byte	0x00, 0xf0, 0x21, 0x00


	//----- nvinfo : EIATTR_KPARAM_INFO
	.align		4
.L_361:
        /*004c*/ 	.byte	0x04, 0x17
        /*004e*/ 	.short	(.L_363 - .L_362)
.L_362:
        /*0050*/ 	.word	0x00000000
        /*0054*/ 	.short	0x0001
        /*0056*/ 	.short	0x0008
        /*0058*/ 	.byte	0x00, 0xf0, 0x21, 0x00


	//----- nvinfo : EIATTR_KPARAM_INFO
	.align		4
.L_363:
        /*005c*/ 	.byte	0x04, 0x17
        /*005e*/ 	.short	(.L_365 - .L_364)
.L_364:
        /*0060*/ 	.word	0x00000000
        /*0064*/ 	.short	0x0000
        /*0066*/ 	.short	0x0000
        /*0068*/ 	.byte	0x00, 0xf0, 0x21, 0x00


	//----- nvinfo : EIATTR_MAXREG_COUNT
	.align		4
.L_365:
        /*006c*/ 	.byte	0x03, 0x1b
        /*006e*/ 	.short	0x0048


	//----- nvinfo : EIATTR_EXIT_INSTR_OFFSETS
	.align		4
        /*0070*/ 	.byte	0x04, 0x1c
        /*0072*/ 	.short	(.L_367 - .L_366)


	//   ....[0]....
.L_366:
        /*0074*/ 	.word	0x000013c0


	//----- nvinfo : EIATTR_CTAIDZ_USED
	.align		4
.L_367:
        /*0078*/ 	.byte	0x01, 0x04
	.zero		2


	//----- nvinfo : EIATTR_MAX_THREADS
	.align		4
        /*007c*/ 	.byte	0x04, 0x05
        /*007e*/ 	.short	(.L_369 - .L_368)
.L_368:
        /*0080*/ 	.word	0x00000380
        /*0084*/ 	.word	0x00000001
        /*0088*/ 	.word	0x00000001
.L_369:


//--------------------- .nv.info.tvmgen_default_fused_nn_conv2d_add_1_kernel --------------------------
	.section	.nv.info.tvmgen_default_fused_nn_conv2d_add_1_kernel,"",@"SHT_CUDA_INFO"
	.sectionflags	@""
	.align	4


	//----- nvinfo : EIATTR_CUDA_API_VERSION
	.align		4
        /*0000*/ 	.byte	0x04, 0x37
        /*0002*/ 	.short	(.L_371 - .L_370)
.L_370:
        /*0004*/ 	.word	0x0000007e


	//----- nvinfo : EIATTR_SW2861232_WAR
	.align		4
.L_371:
        /*0008*/ 	.byte	0x01, 0x35
	.zero		2


	//----- nvinfo : EIATTR_PARAM_CBANK
	.align		4
        /*000c*/ 	.byte	0x04, 0x0a
        /*000e*/ 	.short	(.L_373 - .L_372)
	.align		4
.L_372:
        /*0010*/ 	.word	index@(.nv.constant0.tvmgen_default_fused_nn_conv2d_add_1_kernel)
        /*0014*/ 	.short	0x0160
        /*0016*/ 	.short	0x0020


	//----- nvinfo : EIATTR_CBANK_PARAM_SIZE
	.align		4
.L_373:
        /*0018*/ 	.byte	0x03, 0x19
        /*001a*/ 	.short	0x0020


	//----- nvinfo : EIATTR_KPARAM_INFO
	.align		4
        /*001c*/ 	.byte	0x04, 0x17
        /*001e*/ 	.short	(.L_375 - .L_374)
.L_374:
        /*0020*/ 	.word	0x00000000
        /*0024*/ 	.short	0x0003
        /*0026*/ 	.short	0x0018
        /*0028*/ 	.byte	0x00, 0xf0, 0x21, 0x00


	//----- nvinfo : EIATTR_KPARAM_INFO
	.align		4
.L_375:
        /*002c*/ 	.byte	0x04, 0x17
        /*002e*/ 	.short	(.L_377 - .L_376)
.L_376:
        /*0030*/ 	.word	0x00000000
        /*0034*/ 	.short	0x0002
        /*0036*/ 	.short	0x0010
        /*0038*/ 	.byte	0x00, 0xf0, 0x21, 0x00


	//----- nvinfo : EIATTR_KPARAM_INFO
	.align		4
.L_377:
        /*003c*/ 	.byte	0x04, 0x17
        /*003e*/ 	.short	(.L_379 - .L_378)
.L_378:
        /*0040*/ 	.word	0x00000000
        /*0044*/ 	.short	0x0001
        /*0046*/ 	.short	0x0008
        /*0048*/ 	.byte	0x00, 0xf0, 0x21, 0x00


	//----- nvinfo : EIATTR_KPARAM_INFO
	.align		4
.L_379:
        /*004c*/ 	.byte	0x04, 0x17
        /*004e*/ 	.short	(.L_381 - .L_380)
.L_380:
        /*0050*/ 	.word	0x00000000
        /*0054*/ 	.short	0x0000
        /*0056*/ 	.short	0x0000
        /*0058*/ 	.byte	0x00, 0xf0, 0x21, 0x00


	//----- nvinfo : EIATTR_MAXREG_COUNT
	.align		4
.L_381:
        /*005c*/ 	.byte	0x03, 0x1b
        /*005e*/ 	.short	0x00ff


	//----- nvinfo : EIATTR_EXIT_INSTR_OFFSETS
	.align		4
        /*0060*/ 	.byte	0x04, 0x1c
        /*0062*/ 	.short	(.L_383 - .L_382)


	//   ....[0]....
.L_382:
        /*0064*/ 	.word	0x00001d30


	//----- nvinfo : EIATTR_CTAIDZ_USED
	.align		4
.L_383:
        /*0068*/ 	.byte	0x01, 0x04
	.zero		2


	//----- nvinfo : EIATTR_MAX_THREADS
	.align		4
        /*006c*/ 	.byte	0x04, 0x05
        /*006e*/ 	.short	(.L_385 - .L_384)
.L_384:
        /*0070*/ 	.word	0x00000080
        /*0074*/ 	.word	0x00000001
        /*0078*/ 	.word	0x00000001
.L_385:


//--------------------- .nv.info.tvmgen_default_fused_nn_contrib_conv2d_winograd_without_weight_transform_add_nn_relu_3_kernel --------------------------
	.section	.nv.info.tvmgen_default_fused_nn_contrib_conv2d_winograd_without_weight_transform_add_nn_relu_3_kernel,"",@"SHT_CUDA_INFO"
	.sectionflags	@""
	.align	4


	//----- nvinfo : EIATTR_CUDA_API_VERSION
	.align		4
        /*0000*/ 	.byte	0x04, 0x37
        /*0002*/ 	.short	(.L_387 - .L_386)
.L_386:
        /*0004*/ 	.word	0x0000007e


	//----- nvinfo : EIATTR_SW2861232_WAR
	.align		4
.L_387:
        /*0008*/ 	.byte	0x01, 0x35
	.zero		2


	//----- nvinfo : EIATTR_PARAM_CBANK
	.align		4
        /*000c*/ 	.byte	0x04, 0x0a
        /*000e*/ 	.short	(.L_389 - .L_388)
	.align		4
.L_388:
        /*0010*/ 	.word	index@(.nv.constant0.tvmgen_default_fused_nn_contrib_conv2d_winograd_without_weight_transform_add_nn_relu_3_kernel)
        /*0014*/ 	.short	0x0160
        /*0016*/ 	.short	0x0010


	//----- nvinfo : EIATTR_CBANK_PARAM_SIZE
	.align		4
.L_389:
        /*0018*/ 	.byte	0x03, 0x19
        /*001a*/ 	.short	0x0010


	//----- nvinfo : EIATTR_KPARAM_INFO
	.align		4
        /*001c*/ 	.byte	0x04, 0x17
        /*001e*/ 	.short	(.L_391 - .L_390)
.L_390:
        /*0020*/ 	.word	0x00000000
        /*0024*/ 	.short	0x0001
        /*0026*/ 	.short	0x0008
        /*0028*/ 	.byte	0x00, 0xf0, 0x21, 0x00


	//----- nvinfo : EIATTR_KPARAM_INFO
	.align		4
.L_391:
        /*002c*/ 	.byte	0x04, 0x17
        /*002e*/ 	.short	(.L_393 - .L_392)
.L_392:
        /*0030*/ 	.word	0x00000000
        /*0034*/ 	.short	0x0000
        /*0036*/ 	.short	0x0000
        /*0038*/ 	.byte	0x00, 0xf0, 0x21, 0x00


	//----- nvinfo : EIATTR_MAXREG_COUNT
	.align		4
.L_393:
        /*003c*/ 	.byte	0x03, 0x1b
        /*003e*/ 	.short	0x00ff


	//----- nvinfo : EIATTR_EXIT_INSTR_OFFSETS
	.align		4
        /*0040*/ 	.byte	0x04, 0x1c
        /*0042*/ 	.short	(.L_395 - .L_394)


	//   ....[0]....
.L_394:
        /*0044*/ 	.word	0x000007a0


	//----- nvinfo : EIATTR_MAX_THREADS
	.align		4
.L_395:
        /*0048*/ 	.byte	0x04, 0x05
        /*004a*/ 	.short	(.L_397 - .L_396)
.L_396:
        /*004c*/ 	.word	0x00000080
        /*0050*/ 	.word	0x00000001
        /*0054*/ 	.word	0x00000001
.L_397:


//--------------------- .nv.info.tvmgen_default_fused_nn_conv2d_add_nn_relu_11_kernel --------------------------
	.section	.nv.info.tvmgen_default_fused_nn_conv2d_add_nn_relu_11_kernel,"",@"SHT_CUDA_INFO"
	.sectionflags	@""
	.align	4


	//----- nvinfo : EIATTR_CUDA_API_VERSION
	.align		4
        /*0000*/ 	.byte	0x04, 0x37
        /*0002*/ 	.short	(.L_399 - .L_398)
.L_398:
        /*0004*/ 	.word	0x0000007e


	//----- nvinfo : EIATTR_SW2861232_WAR
	.align		4
.L_399:
        /*0008*/ 	.byte	0x01, 0x35
	.zero		2


	//----- nvinfo : EIATTR_PARAM_CBANK
	.align		4
        /*000c*/ 	.byte	0x04, 0x0a
        /*000e*/ 	.short	(.L_401 - .L_400)
	.align		4
.L_400:
        /*0010*/ 	.word	index@(.nv.constant0.tvmgen_default_fused_nn_conv2d_add_nn_relu_11_kernel)
        /*0014*/ 	.short	0x0160
        /*0016*/ 	.short	0x0020


	//----- nvinfo : EIATTR_CBANK_PARAM_SIZE
	.align		4
.L_401:
        /*0018*/ 	.byte	0x03, 0x19
        /*001a*/ 	.short	0x0020


	//----- nvinfo : EIATTR_KPARAM_INFO
	.align		4
        /*001c*/ 	.byte	0x04, 0x17
        /*001e*/ 	.short	(.L_403 - .L_402)
.L_402:
        /*0020*/ 	.word	0x00000000
        /*0024*/ 	.short	0x0003
        /*0026*/ 	.short	0x0018
        /*0028*/ 	.byte	0x00, 0xf0, 0x21, 0x00


	//----- nvinfo : EIATTR_KPARAM_INFO
	.align		4
.L_403:
        /*002c*/ 	.byte	0x04, 0x17
        /*002e*/ 	.short	(.L_405 - .L_404)
.L_404:
        /*0030*/ 	.word	0x00000000
        /*0034*/ 	.short	0x0002
        /*0036*/ 	.short	0x0010
        /*0038*/ 	.byte	0x00, 0xf0, 0x21, 0x00


	//----- nvinfo : EIATTR_KPARAM_INFO
	.align		4
.L_405:
        /*003c*/ 	.byte	0x04, 0x17
        /*003e*/ 	.short	(.L_407 - .L_406)
.L_406:
        /*0040*/ 	.word	0x00000000
        /*0044*/ 	.short	0x0001
        /*0046*/ 	.short	0x0008
        /*0048*/ 	.byte	0x00, 0xf0, 0x21, 0x00


	//----- nvinfo : EIATTR_KPARAM_INFO
	.align		4
.L_407:
        /*004c*/ 	.byte	0x04, 0x17
        /*004e*/ 	.short	(.L_409 - .L_408)
.L_408:
        /*0050*/ 	.word	0x00000000
        /*0054*/ 	.short	0x0000
        /*0056*/ 	.short	0x0000
        /*0058*/ 	.byte	0x00, 0xf0, 0x21, 0x00


	//----- nvinfo : EIATTR_MAXREG_COUNT
	.align		4
.L_409:
        /*005c*/ 	.byte	0x03, 0x1b
        /*005e*/ 	.short	0x00ff


	//----- nvinfo : EIATTR_EXIT_INSTR_OFFSETS
	.align		4
        /*0060*/ 	.byte	0x04, 0x1c
        /*0062*/ 	.short	(.L_411 - .L_410)


	//   ....[0]....
.L_410:
        /*0064*/ 	.word	0x00000980


	//----- nvinfo : EIATTR_CTAIDZ_USED
	.align		4
.L_411:
        /*0068*/ 	.byte	0x01, 0x04
	.zero		2


	//----- nvinfo : EIATTR_MAX_THREADS
	.align		4
        /*006c*/ 	.byte	0x04, 0x05
        /*006e*/ 	.short	(.L_413 - .L_412)
.L_412:
        /*0070*/ 	.word	0x000000e0
        /*0074*/ 	.word	0x00000001
        /*0078*/ 	.word	0x00000001
.L_413:


//--------------------- .nv.info.tvmgen_default_fused_nn_conv2d_add_nn_relu_7_kernel --------------------------
	.section	.nv.info.tvmgen_default_fused_nn_conv2d_add_nn_relu_7_kernel,"",@"SHT_CUDA_INFO"
	.sectionflags	@""
	.align	4


	//----- nvinfo : EIATTR_CUDA_API_VERSION
	.align		4
        /*0000*/ 	.byte	0x04, 0x37
        /*0002*/ 	.short	(.L_415 - .L_414)
.L_414:
        /*0004*/ 	.word	0x0000007e


	//----- nvinfo : EIATTR_SW2861232_WAR
	.align		4
.L_415:
        /*0008*/ 	.byte	0x01, 0x35
	.zero		2


	//----- nvinfo : EIATTR_PARAM_CBANK
	.align		4
        /*000c*/ 	.byte	0x04, 0x0a
        /*000e*/ 	.short	(.L_417 - .L_416)
	.align		4
.L_416:
        /*0010*/ 	.word	index@(.nv.constant0.tvmgen_default_fused_nn_conv2d_add_nn_relu_7_kernel)
        /*0014*/ 	.short	0x0160
        /*0016*/ 	.short	0x0020


	//----- nvinfo : EIATTR_CBANK_PARAM_SIZE
	.align		4
.L_417:
        /*0018*/ 	.byte	0x03, 0x19
        /*001a*/ 	.short	0x0020


	//----- nvinfo : EIATTR_KPARAM_INFO
	.align		4
        /*001c*/ 	.byte	0x04, 0x17
        /*001e*/ 	.short	(.L_419 - .L_418)
.L_418:
        /*0020*/ 	.word	0x00000000
        /*0024*/ 	.short	0x0003
        /*0026*/ 	.short	0x0018
        /*0028*/ 	.byte	0x00, 0xf0, 0x21, 0x00


	//----- nvinfo : EIATTR_KPARAM_INFO
	.align		4
.L_419:
        /*002c*/ 	.byte	0x04, 0x17
        /*002e*/ 	.short	(.L_421 - .L_420)
.L_420:
        /*0030*/ 	.word	0x00000000
        /*0034*/ 	.short	0x0002
        /*0036*/ 	.short	0x0010
        /*0038*/ 	.byte	0x00, 0xf0, 0x21, 0x00


	//----- nvinfo : EIATTR_KPARAM_INFO
	.align		4
.L_421:
        /*003c*/ 	.byte	0x04, 0x17
        /*003e*/ 	.short	(.L_423 - .L_422)
.L_422:
        /*0040*/ 	.word	0x00000000
        /*0044*/ 	.short	0x0001
        /*0046*/ 	.short	0x0008
        /*0048*/ 	.byte	0x00, 0xf0, 0x21, 0x00


	//----- nvinfo : EIATTR_KPARAM_INFO
	.align		4
.L_423:
        /*004c*/ 	.byte	0x04, 0x17
        /*004e*/ 	.short	(.L_425 - .L_424)
.L_424:
        /*0050*/ 	.word	0x00000000
        /*0054*/ 	.short	0x0000
        /*0056*/ 	.short	0x0000
        /*0058*/ 	.byte	0x00, 0xf0, 0x21, 0x00


	//----- nvinfo : EIATTR_MAXREG_COUNT
	.align		4
.L_425:
        /*005c*/ 	.byte	0x03, 0x1b
        /*005e*/ 	.short	0x00ff


	//----- nvinfo : EIATTR_EXIT_INSTR_OFFSETS
	.align		4
        /*0060*/ 	.byte	0x04, 0x1c
        /*0062*/ 	.short	(.L_427 - .L_426)


	//   ....[0]....
.L_426:
        /*0064*/ 	.word	0x00003e20


	//----- nvinfo : EIATTR_CTAIDZ_USED
	.align		4
.L_427:
        /*0068*/ 	.byte	0x01, 0x04
	.zero		2


	//----- nvinfo : EIATTR_MAX_THREADS
	.align		4
        /*006c*/ 	.byte	0x04, 0x05
        /*006e*/ 	.short	(.L_429 - .L_428)
.L_428:
        /*0070*/ 	.word	0x00000070
        /*0074*/ 	.word	0x00000001
        /*0078*/ 	.word	0x00000001


	//----- nvinfo : EIATTR_CRS_STACK_SIZE
	.align		4
.L_429:
        /*007c*/ 	.byte	0x04, 0x1e
        /*007e*/ 	.short	(.L_431 - .L_430)
.L_430:
        /*0080*/ 	.word	0x00000000
.L_431:


//--------------------- .nv.info.tvmgen_default_fused_nn_conv2d_add_nn_relu_1_kernel --------------------------
	.section	.nv.info.tvmgen_default_fused_nn_conv2d_add_nn_relu_1_kernel,"",@"SHT_CUDA_INFO"
	.sectionflags	@""
	.align	4


	//----- nvinfo : EIATTR_CUDA_API_VERSION
	.align		4
        /*0000*/ 	.byte	0x04, 0x37
        /*0002*/ 	.short	(.L_433 - .L_432)
.L_432:
        /*0004*/ 	.word	0x0000007e


	//----- nvinfo : EIATTR_SW2861232_WAR
	.align		4
.L_433:
        /*0008*/ 	.byte	0x01, 0x35
	.zero		2


	//----- nvinfo : EIATTR_PARAM_CBANK
	.align		4
        /*000c*/ 	.byte	0x04, 0x0a
        /*000e*/ 	.short	(.L_435 - .L_434)
	.align		4
.L_434:
        /*0010*/ 	.word	index@(.nv.constant0.tvmgen_default_fused_nn_conv2d_add_nn_relu_1_kernel)
        /*0014*/ 	.short	0x0160
        /*0016*/ 	.short	0x0020


	//----- nvinfo : EIATTR_CBANK_PARAM_SIZE
	.align		4
.L_435:
        /*0018*/ 	.byte	0x03, 0x19
        /*001a*/ 	.short	0x0020


	//----- nvinfo : EIATTR_KPARAM_INFO
	.align		4
        /*001c*/ 	.byte	0x04, 0x17
        /*001e*/ 	.short	(.L_437 - .L_436)
.L_436:
        /*0020*/ 	.word	0x00000000
        /*0024*/ 	.short	0x0003
        /*0026*/ 	.short	0x0018
        /*0028*/ 	.byte	0x00, 0xf0, 0x21, 0x00


	//----- nvinfo : EIATTR_KPARAM_INFO
	.align		4
.L_437:
        /*002c*/ 	.byte	0x04, 0x17
        /*002e*/ 	.short	(.L_439 - .L_438)
.L_438:
        /*0030*/ 	.word	0x00000000
        /*0034*/ 	.short	0x0002
        /*0036*/ 	.short	0x0010
        /*0038*/ 	.byte	0x00, 0xf0, 0x21, 0x00


	//----- nvinfo : EIATTR_KPARAM_INFO
	.align		4
.L_439:
        /*003c*/ 	.byte	0x04, 0x17
        /*003e*/ 	.short	(.L_441 - .L_440)
.L_440:
        /*0040*/ 	.word	0x00000000
        /*0044*/ 	.short	0x0001
        /*0046*/ 	.short	0x0008
        /*0048*/ 	.byte	0x00, 0xf0, 0x21, 0x00


	//----- nvinfo : EIATTR_KPARAM_INFO
	.align		4
.L_441:
        /*004c*/ 	.byte	0x04, 0x17
        /*004e*/ 	.short	(.L_443 - .L_442)
.L_442:
        /*0050*/ 	.word	0x00000000
        /*0054*/ 	.short	0x0000
        /*0056*/ 	.short	0x0000
        /*0058*/ 	.byte	0x00, 0xf0, 0x21, 0x00


	//----- nvinfo : EIATTR_MAXREG_COUNT
	.align		4
.L_443:
        /*005c*/ 	.byte	0x03, 0x1b
        /*005e*/ 	.short	0x00ff


	//----- nvinfo : EIATTR_EXIT_INSTR_OFFSETS
	.align		4
        /*0060*/ 	.byte	0x04, 0x1c
        /*0062*/ 	.short	(.L_445 - .L_444)


	//   ....[0]....
.L_444:
        /*0064*/ 	.word	0x00001590


	//----- nvinfo : EIATTR_MAX_THREADS
	.align		4
.L_445:
        /*0068*/ 	.byte	0x04, 0x05
        /*006a*/ 	.short	(.L_447 - .L_446)
.L_446:
        /*006c*/ 	.word	0x000000e0
        /*0070*/ 	.word	0x00000001
        /*0074*/ 	.word	0x00000001
.L_447:


//--------------------- .nv.info.tvmgen_default_fused_nn_contrib_conv2d_winograd_without_weight_transform_add_nn_relu_1_kernel --------------------------
	.section	.nv.info.tvmgen_default_fused_nn_contrib_conv2d_winograd_without_weight_transform_add_nn_relu_1_kernel,"",@"SHT_CUDA_INFO"
	.sectionflags	@""
	.align	4


	//----- nvinfo : EIATTR_CUDA_API_VERSION
	.align		4
        /*0000*/ 	.byte	0x04, 0x37
        /*0002*/ 	.short	(.L_449 - .L_448)
.L_448:
        /*0004*/ 	.word	0x0000007e


	//----- nvinfo : EIATTR_SW2861232_WAR
	.align		4
.L_449:
        /*0008*/ 	.byte	0x01, 0x35
	.zero		2


	//----- nvinfo : EIATTR_PARAM_CBANK
	.align		4
        /*000c*/ 	.byte	0x04, 0x0a
        /*000e*/ 	.short	(.L_451 - .L_450)
	.align		4
.L_450:
        /*0010*/ 	.word	index@(.nv.constant0.tvmgen_default_fused_nn_contrib_conv2d_winograd_without_weight_transform_add_nn_relu_1_kernel)
        /*0014*/ 	.short	0x0160
        /*0016*/ 	.short	0x0010


	//----- nvinfo : EIATTR_CBANK_PARAM_SIZE
	.align		4
.L_451:
        /*0018*/ 	.byte	0x03, 0x19
        /*001a*/ 	.short	0x0010


	//----- nvinfo : EIATTR_KPARAM_INFO
	.align		4
        /*001c*/ 	.byte	0x04, 0x17
        /*001e*/ 	.short	(.L_453 - .L_452)
.L_452:
        /*0020*/ 	.word	0x00000000
        /*0024*/ 	.short	0x0001
        /*0026*/ 	.short	0x0008
        /*0028*/ 	.byte	0x00, 0xf0, 0x21, 0x00


	//----- nvinfo : EIATTR_KPARAM_INFO
	.align		4
.L_453:
        /*002c*/ 	.byte	0x04, 0x17
        /*002e*/ 	.short	(.L_455 - .L_454)
.L_454:
        /*0030*/ 	.word	0x00000000
        /*0034*/ 	.short	0x0000
        /*0036*/ 	.short	0x0000
        /*0038*/ 	.byte	0x00, 0xf0, 0x21, 0x00


	//----- nvinfo : EIATTR_MAXREG_COUNT
	.align		4
.L_455:
        /*003c*/ 	.byte	0x03, 0x1b
        /*003e*/ 	.short	0x00ff


	//----- nvinfo : EIATTR_EXIT_INSTR_OFFSETS
	.align		4
        /*0040*/ 	.byte	0x04, 0x1c
        /*0042*/ 	.short	(.L_457 - .L_456)


	//   ....[0]....
.L_456:
        /*0044*/ 	.word	0x00000970


	//----- nvinfo : EIATTR_MAX_THREADS
	.align		4
.L_457:
        /*0048*/ 	.byte	0x04, 0x05
        /*004a*/ 	.short	(.L_459 - .L_458)
.L_458:
        /*004c*/ 	.word	0x00000080
        /*0050*/ 	.word	0x00000001
        /*0054*/ 	.word	0x00000001
.L_459:


//--------------------- .nv.info.tvmgen_default_fused_nn_contrib_conv2d_winograd_without_weight_transform_add_nn_relu_2_kernel --------------------------
	.section	.nv.info.tvmgen_default_fused_nn_contrib_conv2d_winograd_without_weight_transform_add_nn_relu_2_kernel,"",@"SHT_CUDA_INFO"
	.sectionflags	@""
	.align	4


	//----- nvinfo : EIATTR_CUDA_API_VERSION
	.align		4
        /*0000*/ 	.byte	0x04, 0x37
        /*0002*/ 	.short	(.L_461 - .L_460)
.L_460:
        /*0004*/ 	.word	0x0000007e


	//----- nvinfo : EIATTR_SW2861232_WAR
	.align		4
.L_461:
        /*0008*/ 	.byte	0x01, 0x35
	.zero		2


	//----- nvinfo : EIATTR_PARAM_CBANK
	.align		4
        /*000c*/ 	.byte	0x04, 0x0a
        /*000e*/ 	.short	(.L_463 - .L_462)
	.align		4
.L_462:
        /*0010*/ 	.word	index@(.nv.constant0.tvmgen_default_fused_nn_contrib_conv2d_winograd_without_weight_transform_add_nn_relu_2_kernel)
        /*0014*/ 	.short	0x0160
        /*0016*/ 	.short	0x0010


	//----- nvinfo : EIATTR_CBANK_PARAM_SIZE
	.align		4
.L_463:
        /*0018*/ 	.byte	0x03, 0x19
        /*001a*/ 	.short	0x0010


	//----- nvinfo : EIATTR_KPARAM_INFO
	.align		4
        /*001c*/ 	.byte	0x04, 0x17
        /*001e*/ 	.short	(.L_465 - .L_464)
.L_464:
        /*0020*/ 	.word	0x00000000
        /*0024*/ 	.short	0x0001
        /*0026*/ 	.short	0x0008
        /*0028*/ 	.byte	0x00, 0xf0, 0x21, 0x00


	//----- nvinfo : EIATTR_KPARAM_INFO
	.align		4
.L_465:
        /*002c*/ 	.byte	0x04, 0x17
        /*002e*/ 	.short	(.L_467 - .L_466)
.L_466:
        /*0030*/ 	.word	0x00000000
        /*0034*/ 	.short	0x0000
        /*0036*/ 	.short	0x0000
        /*0038*/ 	.byte	0x00, 0xf0, 0x21, 0x00


	//----- nvinfo : EIATTR_MAXREG_COUNT
	.align		4
.L_467:
        /*003c*/ 	.byte	0x03, 0x1b
        /*003e*/ 	.short	0x00ff


	//----- nvinfo : EIATTR_EXIT_INSTR_OFFSETS
	.align		4
        /*0040*/ 	.byte	0x04, 0x1c
        /*0042*/ 	.short	(.L_469 - .L_468)


	//   ....[0]....
.L_468:
        /*0044*/ 	.word	0x00000990


	//----- nvinfo : EIATTR_MAX_THREADS
	.align		4
.L_469:
        /*0048*/ 	.byte	0x04, 0x05
        /*004a*/ 	.short	(.L_471 - .L_470)
.L_470:
        /*004c*/ 	.word	0x00000080
        /*0050*/ 	.word	0x00000001
        /*0054*/ 	.word	0x00000001
.L_471:


//--------------------- .nv.info.tvmgen_default_fused_nn_conv2d_add_nn_relu_3_kernel --------------------------
	.section	.nv.info.tvmgen_default_fused_nn_conv2d_add_nn_relu_3_kernel,"",@"SHT_CUDA_INFO"
	.sectionflags	@""
	.align	4


	//----- nvinfo : EIATTR_CUDA_API_VERSION
	.align		4
        /*0000*/ 	.byte	0x04, 0x37
        /*0002*/ 	.short	(.L_473 - .L_472)
.L_472:
        /*0004*/ 	.word	0x0000007e


	//----- nvinfo : EIATTR_SW2861232_WAR
	.align		4
.L_473:
        /*0008*/ 	.byte	0x01, 0x35
	.zero		2


	//----- nvinfo : EIATTR_PARAM_CBANK
	.align		4
        /*000c*/ 	.byte	0x04, 0x0a
        /*000e*/ 	.short	(.L_475 - .L_474)
	.align		4
.L_474:
        /*0010*/ 	.word	index@(.nv.constant0.tvmgen_default_fused_nn_conv2d_add_nn_relu_3_kernel)
        /*0014*/ 	.short	0x0160
        /*0016*/ 	.short	0x0020


	//----- nvinfo : EIATTR_CBANK_PARAM_SIZE
	.align		4
.L_475:
        /*0018*/ 	.byte	0x03, 0x19
        /*001a*/ 	.short	0x0020


	//----- nvinfo : EIATTR_KPARAM_INFO
	.align		4
        /*001c*/ 	.byte	0x04, 0x17
        /*001e*/ 	.short	(.L_477 - .L_476)
.L_476:
        /*0020*/ 	.word	0x00000000
        /*0024*/ 	.short	0x0003
        /*0026*/ 	.short	0x0018
        /*0028*/ 	.byte	0x00, 0xf0, 0x21, 0x00


	//----- nvinfo : EIATTR_KPARAM_INFO
	.align		4
.L_477:
        /*002c*/ 	.byte	0x04, 0x17
        /*002e*/ 	.short	(.L_479 - .L_478)
.L_478:
        /*0030*/ 	.word	0x00000000
        /*0034*/ 	.short	0x0002
        /*0036*/ 	.short	0x0010
        /*0038*/ 	.byte	0x00, 0xf0, 0x21, 0x00


	//----- nvinfo : EIATTR_KPARAM_INFO
	.align		4
.L_479:
        /*003c*/ 	.byte	0x04, 0x17
        /*003e*/ 	.short	(.L_481 - .L_480)
.L_480:
        /*0040*/ 	.word	0x00000000
        /*0044*/ 	.short	0x0001
        /*0046*/ 	.short	0x0008
        /*0048*/ 	.byte	0x00, 0xf0, 0x21, 0x00


	//----- nvinfo : EIATTR_KPARAM_INFO
	.align		4
.L_481:
        /*004c*/ 	.byte	0x04, 0x17
        /*004e*/ 	.short	(.L_483 - .L_482)
.L_482:
        /*0050*/ 	.word	0x00000000
        /*0054*/ 	.short	0x0000
        /*0056*/ 	.short	0x0000
        /*0058*/ 	.byte	0x00, 0xf0, 0x21, 0x00


	//----- nvinfo : EIATTR_MAXREG_COUNT
	.align		4
.L_483:
        /*005c*/ 	.byte	0x03, 0x1b
        /*005e*/ 	.short	0x00ff


	//----- nvinfo : EIATTR_EXIT_INSTR_OFFSETS
	.align		4
        /*0060*/ 	.byte	0x04, 0x1c
        /*0062*/ 	.short	(.L_485 - .L_484)


	//   ....[0]....
.L_484:
        /*0064*/ 	.word	0x00001230


	//----- nvinfo : EIATTR_CTAIDZ_USED
	.align		4
.L_485:
        /*0068*/ 	.byte	0x01, 0x04
	.zero		2


	//----- nvinfo : EIATTR_MAX_THREADS
	.align		4
        /*006c*/ 	.byte	0x04, 0x05
        /*006e*/ 	.short	(.L_487 - .L_486)
.L_486:
        /*0070*/ 	.word	0x000000e0
        /*0074*/ 	.word	0x00000001
        /*0078*/ 	.word	0x00000001
.L_487:


//--------------------- .nv.info.tvmgen_default_fused_nn_global_avg_pool2d_kernel --------------------------
	.section	.nv.info.tvmgen_default_fused_nn_global_avg_pool2d_kernel,"",@"SHT_CUDA_INFO"
	.sectionflags	@""
	.align	4


	//----- nvinfo : EIATTR_CUDA_API_VERSION
	.align		4
        /*0000*/ 	.byte	0x04, 0x37
        /*0002*/ 	.short	(.L_489 - .L_488)
.L_488:
        /*0004*/ 	.word	0x0000007e


	//----- nvinfo : EIATTR_SW2861232_WAR
	.align		4
.L_489:
        /*0008*/ 	.byte	0x01, 0x35
	.zero		2


	//----- nvinfo : EIATTR_PARAM_CBANK
	.align		4
        /*000c*/ 	.byte	0x04, 0x0a
        /*000e*/ 	.short	(.L_491 - .L_490)
	.align		4
.L_490:
        /*0010*/ 	.word	index@(.nv.constant0.tvmgen_default_fused_nn_global_avg_pool2d_kernel)
        /*0014*/ 	.short	0x0160
        /*0016*/ 	.short	0x0010


	//----- nvinfo : EIATTR_CBANK_PARAM_SIZE
	.align		4
.L_491:
        /*0018*/ 	.byte	0x03, 0x19
        /*001a*/ 	.short	0x0010


	//----- nvinfo : EIATTR_KPARAM_INFO
	.align		4
        /*001c*/ 	.byte	0x04, 0x17
        /*001e*/ 	.short	(.L_493 - .L_492)
.L_492:
        /*0020*/ 	.word	0x00000000
        /*0024*/ 	.short	0x0001
        /*0026*/ 	.short	0x0008
        /*0028*/ 	.byte	0x00, 0xf0, 0x21, 0x00


	//----- nvinfo : EIATTR_KPARAM_INFO
	.align		4
.L_493:
        /*002c*/ 	.byte	0x04, 0x17
        /*002e*/ 	.short	(.L_495 - .L_494)
.L_494:
        /*0030*/ 	.word	0x00000000
        /*0034*/ 	.short	0x0000
        /*0036*/ 	.short	0x0000
        /*0038*/ 	.byte	0x00, 0xf0, 0x21, 0x00


	//----- nvinfo : EIATTR_MAXREG_COUNT
	.align		4
.L_495:
        /*003c*/ 	.byte	0x03, 0x1b
        /*003e*/ 	.short	0x0040


	//----- nvinfo : EIATTR_COOP_GROUP_MASK_REGIDS
	.align		4
        /*0040*/ 	.byte	0x04, 0x29
        /*0042*/ 	.short	(.L_497 - .L_496)


	//   ....[0]....
.L_496:
        /*0044*/ 	.word	0x05000007


	//   ....[1]....
        /*0048*/ 	.word	0x05000007


	//   ....[2]....
        /*004c*/ 	.word	0x05000007


	//   ....[3]....
        /*0050*/ 	.word	0x05000007


	//   ....[4]....
        /*0054*/ 	.word	0x05000007


	//   ....[5]....
        /*0058*/ 	.word	0x05000007


	//----- nvinfo : EIATTR_COOP_GROUP_INSTR_OFFSETS
	.align		4
.L_497:
        /*005c*/ 	.byte	0x04, 0x28
        /*005e*/ 	.short	(.L_499 - .L_498)


	//   ....[0]....
.L_498:
        /*0060*/ 	.word	0x00000120


	//   ....[1]....
        /*0064*/ 	.word	0x00000140


	//   ....[2]....
        /*0068*/ 	.word	0x00000160


	//   ....[3]....
        /*006c*/ 	.word	0x00000190


	//   ....[4]....
        /*0070*/ 	.word	0x000001b0


	//   ....[5]....
        /*0074*/ 	.word	0x000001d0


	//----- nvinfo : EIATTR_EXIT_INSTR_OFFSETS
	.align		4
.L_499:
        /*0078*/ 	.byte	0x04, 0x1c
        /*007a*/ 	.short	(.L_501 - .L_500)


	//   ....[0]....
.L_500:
        /*007c*/ 	.word	0x000001e0


	//   ....[1]....
        /*0080*/ 	.word	0x00000220


	//----- nvinfo : EIATTR_MAX_THREADS
	.align		4
.L_501:
        /*0084*/ 	.byte	0x04, 0x05
        /*0086*/ 	.short	(.L_503 - .L_502)
.L_502:
        /*0088*/ 	.word	0x00000400
        /*008c*/ 	.word	0x00000001
        /*0090*/ 	.word	0x00000001
.L_503:


//--------------------- .nv.info.tvmgen_default_fused_nn_conv2d_add_nn_relu_6_kernel --------------------------
	.section	.nv.info.tvmgen_default_fused_nn_conv2d_add_nn_relu_6_kernel,"",@"SHT_CUDA_INFO"
	.sectionflags	@""
	.align	4


	//----- nvinfo : EIATTR_CUDA_API_VERSION
	.align		4
        /*0000*/ 	.byte	0x04, 0x37
        /*0002*/ 	.short	(.L_505 - .L_504)
.L_504:
        /*0004*/ 	.word	0x0000007e


	//----- nvinfo : EIATTR_SW2861232_WAR
	.align		4
.L_505:
        /*0008*/ 	.byte	0x01, 0x35
	.zero		2


	//----- nvinfo : EIATTR_PARAM_CBANK
	.align		4
        /*000c*/ 	.byte	0x04, 0x0a
        /*000e*/ 	.short	(.L_507 - .L_506)
	.align		4
.L_506:
        /*0010*/ 	.word	index@(.nv.constant0.tvmgen_default_fused_nn_conv2d_add_nn_relu_6_kernel)
        /*0014*/ 	.short	0x0160
        /*0016*/ 	.short	0x0020


	//----- nvinfo : EIATTR_CBANK_PARAM_SIZE
	.align		4
.L_507:
        /*0018*/ 	.byte	0x03, 0x19
        /*001a*/ 	.short	0x0020


	//----- nvinfo : EIATTR_KPARAM_INFO
	.align		4
        /*001c*/ 	.byte	0x04, 0x17
        /*001e*/ 	.short	(.L_509 - .L_508)
.L_508:
        /*0020*/ 	.word	0x00000000
        /*0024*/ 	.short	0x0003
        /*0026*/ 	.short	0x0018
        /*0028*/ 	.byte	0x00, 0xf0, 0x21, 0x00


	//----- nvinfo : EIATTR_KPARAM_INFO
	.align		4
.L_509:
        /*002c*/ 	.byte	0x04, 0x17
        /*002e*/ 	.short	(.L_511 - .L_510)
.L_510:
        /*0030*/ 	.word	0x00000000
        /*0034*/ 	.short	0x0002
        /*0036*/ 	.short	0x0010
        /*0038*/ 	.byte	0x00, 0xf0, 0x21, 0x00


	//----- nvinfo : EIATTR_KPARAM_INFO
	.align		4
.L_511:
        /*003c*/ 	.byte	0x04, 0x17
        /*003e*/ 	.short	(.L_513 - .L_512)
.L_512:
        /*0040*/ 	.word	0x00000000
        /*0044*/ 	.short	0x0001
        /*0046*/ 	.short	0x0008
        /*0048*/ 	.byte	0x00, 0xf0, 0x21, 0x00


	//----- nvinfo : EIATTR_KPARAM_INFO
	.align		4
.L_513:
        /*004c*/ 	.byte	0x04, 0x17
        /*004e*/ 	.short	(.L_515 - .L_514)
.L_514:
        /*0050*/ 	.word	0x00000000
        /*0054*/ 	.short	0x0000
        /*0056*/ 	.short	0x0000
        /*0058*/ 	.byte	0x00, 0xf0, 0x21, 0x00


	//----- nvinfo : EIATTR_MAXREG_COUNT
	.align		4
.L_515:
        /*005c*/ 	.byte	0x03, 0x1b
        /*005e*/ 	.short	0x00ff


	//----- nvinfo : EIATTR_EXIT_INSTR_OFFSETS
	.align		4
        /*0060*/ 	.byte	0x04, 0x1c
        /*0062*/ 	.short	(.L_517 - .L_516)


	//   ....[0]....
.L_516:
        /*0064*/ 	.word	0x00002f00


	//----- nvinfo : EIATTR_CTAIDZ_USED
	.align		4
.L_517:
        /*0068*/ 	.byte	0x01, 0x04
	.zero		2


	//----- nvinfo : EIATTR_MAX_THREADS
	.align		4
        /*006c*/ 	.byte	0x04, 0x05
        /*006e*/ 	.short	(.L_519 - .L_518)
.L_518:
        /*0070*/ 	.word	0x00000080
        /*0074*/ 	.word	0x00000001
        /*0078*/ 	.word	0x00000001
.L_519:


//--------------------- .nv.info.tvmgen_default_fused_nn_contrib_conv2d_winograd_without_weight_transform_add_nn_relu_3_kernel_1 --------------------------
	.section	.nv.info.tvmgen_default_fused_nn_contrib_conv2d_winograd_without_weight_transform_add_nn_relu_3_kernel_1,"",@"SHT_CUDA_INFO"
	.sectionflags	@""
	.align	4


	//----- nvinfo : EIATTR_CUDA_API_VERSION
	.align		4
        /*0000*/ 	.byte	0x04, 0x37
        /*0002*/ 	.short	(.L_521 - .L_520)
.L_520:
        /*0004*/ 	.word	0x0000007e


	//----- nvinfo : EIATTR_SW2861232_WAR
	.align		4
.L_521:
        /*0008*/ 	.byte	0x01, 0x35
	.zero		2


	//----- nvinfo : EIATTR_PARAM_CBANK
	.align		4
        /*000c*/ 	.byte	0x04, 0x0a
        /*000e*/ 	.short	(.L_523 - .L_522)
	.align		4
.L_522:
        /*0010*/ 	.word	index@(.nv.constant0.tvmgen_default_fused_nn_contrib_conv2d_winograd_without_weight_transform_add_nn_relu_3_kernel_1)
        /*0014*/ 	.short	0x0160
        /*0016*/ 	.short	0x0018


	//----- nvinfo : EIATTR_CBANK_PARAM_SIZE
	.align		4
.L_523:
        /*0018*/ 	.byte	0x03, 0x19
        /*001a*/ 	.short	0x0018


	//----- nvinfo : EIATTR_KPARAM_INFO
	.align		4
        /*001c*/ 	.byte	0x04, 0x17
        /*001e*/ 	.short	(.L_525 - .L_524)
.L_524:
        /*0020*/ 	.word	0x00000000
        /*0024*/ 	.short	0x0002
        /*0026*/ 	.short	0x0010
        /*0028*/ 	.byte	0x00, 0xf0, 0x21, 0x00


	//----- nvinfo : EIATTR_KPARAM_INFO
	.align		4
.L_525:
        /*002c*/ 	.byte	0x04, 0x17
        /*002e*/ 	.short	(.L_527 - .L_526)
.L_526:
        /*0030*/ 	.word	0x00000000
        /*0034*/ 	.short	0x0001
        /*0036*/ 	.short	0x0008
        /*0038*/ 	.byte	0x00, 0xf0, 0x21, 0x00


	//----- nvinfo : EIATTR_KPARAM_INFO
	.align		4
.L_527:
        /*003c*/ 	.byte	0x04, 0x17
        /*003e*/ 	.short	(.L_529 - .L_528)
.L_528:
        /*0040*/ 	.word	0x00000000
        /*0044*/ 	.short	0x0000
        /*0046*/ 	.short	0x0000
        /*0048*/ 	.byte	0x00, 0xf0, 0x21, 0x00


	//----- nvinfo : EIATTR_MAXREG_COUNT
	.align		4
.L_529:
        /*004c*/ 	.byte	0x03, 0x1b
        /*004e*/ 	.short	0x00ff


	//----- nvinfo : EIATTR_EXIT_INSTR_OFFSETS
	.align		4
        /*0050*/ 	.byte	0x04, 0x1c
        /*0052*/ 	.short	(.L_531 - .L_530)


	//   ....[0]....
.L_530:
        /*0054*/ 	.word	0x00000e10


	//----- nvinfo : EIATTR_CTAIDZ_USED
	.align		4
.L_531:
        /*0058*/ 	.byte	0x01, 0x04
	.zero		2


	//----- nvinfo : EIATTR_MAX_THREADS
	.align		4
        /*005c*/ 	.byte	0x04, 0x05
        /*005e*/ 	.short	(.L_533 - .L_532)
.L_532:
        /*0060*/ 	.word	0x00000080
        /*0064*/ 	.word	0x00000001
        /*0068*/ 	.word	0x00000001
.L_533:


//--------------------- .nv.info.tvmgen_default_fused_nn_contrib_conv2d_winograd_without_weight_transform_add_nn_relu_1_kernel_1 --------------------------
	.section	.nv.info.tvmgen_default_fused_nn_contrib_conv2d_winograd_without_weight_transform_add_nn_relu_1_kernel_1,"",@"SHT_CUDA_INFO"
	.sectionflags	@""
	.align	4


	//----- nvinfo : EIATTR_CUDA_API_VERSION
	.align		4
        /*0000*/ 	.byte	0x04, 0x37
        /*0002*/ 	.short	(.L_535 - .L_534)
.L_534:
        /*0004*/ 	.word	0x0000007e


	//----- nvinfo : EIATTR_SW2861232_WAR
	.align		4
.L_535:
        /*0008*/ 	.byte	0x01, 0x35
	.zero		2


	//----- nvinfo : EIATTR_PARAM_CBANK
	.align		4
        /*000c*/ 	.byte	0x04, 0x0a
        /*000e*/ 	.short	(.L_537 - .L_536)
	.align		4
.L_536:
        /*0010*/ 	.word	index@(.nv.constant0.tvmgen_default_fused_nn_contrib_conv2d_winograd_without_weight_transform_add_nn_relu_1_kernel_1)
        /*0014*/ 	.short	0x0160
        /*0016*/ 	.short	0x0018


	//----- nvinfo : EIATTR_CBANK_PARAM_SIZE
	.align		4
.L_537:
        /*0018*/ 	.byte	0x03, 0x19
        /*001a*/ 	.short	0x0018


	//----- nvinfo : EIATTR_KPARAM_INFO
	.align		4
        /*001c*/ 	.byte	0x04, 0x17
        /*001e*/ 	.short	(.L_539 - .L_538)
.L_538:
        /*0020*/ 	.word	0x00000000
        /*0024*/ 	.short	0x0002
        /*0026*/ 	.short	0x0010
        /*0028*/ 	.byte	0x00, 0xf0, 0x21, 0x00


	//----- nvinfo : EIATTR_KPARAM_INFO
	.align		4
.L_539:
        /*002c*/ 	.byte	0x04, 0x17
        /*002e*/ 	.short	(.L_541 - .L_540)
.L_540:
        /*0030*/ 	.word	0x00000000
        /*0034*/ 	.short	0x0001
        /*0036*/ 	.short	0x0008
        /*0038*/ 	.byte	0x00, 0xf0, 0x21, 0x00


	//----- nvinfo : EIATTR_KPARAM_INFO
	.align		4
.L_541:
        /*003c*/ 	.byte	0x04, 0x17
        /*003e*/ 	.short	(.L_543 - .L_542)
.L_542:
        /*0040*/ 	.word	0x00000000
        /*0044*/ 	.short	0x0000
        /*0046*/ 	.short	0x0000
        /*0048*/ 	.byte	0x00, 0xf0, 0x21, 0x00


	//----- nvinfo : EIATTR_MAXREG_COUNT
	.align		4
.L_543:
        /*004c*/ 	.byte	0x03, 0x1b
        /*004e*/ 	.short	0x00ff


	//----- nvinfo : EIATTR_EXIT_INSTR_OFFSETS
	.align		4
        /*0050*/ 	.byte	0x04, 0x1c
        /*0052*/ 	.short	(.L_545 - .L_544)


	//   ....[0]....
.L_544:
        /*0054*/ 	.word	0x00001200


	//----- nvinfo : EIATTR_CTAIDZ_USED
	.align		4
.L_545:
        /*0058*/ 	.byte	0x01, 0x04
	.zero		2


	//----- nvinfo : EIATTR_MAX_THREADS
	.align		4
        /*005c*/ 	.byte	0x04, 0x05
        /*005e*/ 	.short	(.L_547 - .L_546)
.L_546:
        /*0060*/ 	.word	0x000000c4
        /*0064*/ 	.word	0x00000001
        /*0068*/ 	.word	0x00000001
.L_547:


//--------------------- .nv.info.tvmgen_default_fused_nn_batch_flatten_kernel --------------------------
	.section	.nv.info.tvmgen_default_fused_nn_batch_flatten_kernel,"",@"SHT_CUDA_INFO"
	.sectionflags	@""
	.align	4


	//----- nvinfo : EIATTR_CUDA_API_VERSION
	.align		4
        /*0000*/ 	.byte	0x04, 0x37
        /*0002*/ 	.short	(.L_549 - .L_548)
.L_548:
        /*0004*/ 	.word	0x0000007e


	//----- nvinfo : EIATTR_SW2861232_WAR
	.align		4
.L_549:
        /*0008*/ 	.byte	0x01, 0x35
	.zero		2


	//----- nvinfo : EIATTR_PARAM_CBANK
	.align		4
        /*000c*/ 	.byte	0x04, 0x0a
        /*000e*/ 	.short	(.L_551 - .L_550)
	.align		4
.L_550:
        /*0010*/ 	.word	index@(.nv.constant0.tvmgen_default_fused_nn_batch_flatten_kernel)
        /*0014*/ 	.short	0x0160
        /*0016*/ 	.short	0x0010


	//----- nvinfo : EIATTR_CBANK_PARAM_SIZE
	.align		4
.L_551:
        /*0018*/ 	.byte	0x03, 0x19
        /*001a*/ 	.short	0x0010


	//----- nvinfo : EIATTR_KPARAM_INFO
	.align		4
        /*001c*/ 	.byte	0x04, 0x17
        /*001e*/ 	.short	(.L_553 - .L_552)
.L_552:
        /*0020*/ 	.word	0x00000000
        /*0024*/ 	.short	0x0001
        /*0026*/ 	.short	0x0008
        /*0028*/ 	.byte	0x00, 0xf0, 0x21, 0x00


	//----- nvinfo : EIATTR_KPARAM_INFO
	.align		4
.L_553:
        /*002c*/ 	.byte	0x04, 0x17
        /*002e*/ 	.short	(.L_555 - .L_554)
.L_554:
        /*0030*/ 	.word	0x00000000
        /*0034*/ 	.short	0x0000
        /*0036*/ 	.short	0x0000
        /*0038*/ 	.byte	0x00, 0xf0, 0x21, 0x00


	//----- nvinfo : EIATTR_MAXREG_COUNT
	.align		4
.L_555:
        /*003c*/ 	.byte	0x03, 0x1b
        /*003e*/ 	.short	0x0040


	//----- nvinfo : EIATTR_EXIT_INSTR_OFFSETS
	.align		4
        /*0040*/ 	.byte	0x04, 0x1c
        /*0042*/ 	.short	(.L_557 - .L_556)


	//   ....[0]....
.L_556:
        /*0044*/ 	.word	0x000000a0


	//----- nvinfo : EIATTR_MAX_THREADS
	.align		4
.L_557:
        /*0048*/ 	.byte	0x04, 0x05
        /*004a*/ 	.short	(.L_559 - .L_558)
.L_558:
        /*004c*/ 	.word	0x00000400
        /*0050*/ 	.word	0x00000001
        /*0054*/ 	.word	0x00000001
.L_559:


//--------------------- .nv.info.tvmgen_default_fused_nn_conv2d_add_nn_relu_kernel --------------------------
	.section	.nv.info.tvmgen_default_fused_nn_conv2d_add_nn_relu_kernel,"",@"SHT_CUDA_INFO"
	.sectionflags	@""
	.align	4


	//----- nvinfo : EIATTR_CUDA_API_VERSION
	.align		4
        /*0000*/ 	.byte	0x04, 0x37
        /*0002*/ 	.short	(.L_561 - .L_560)
.L_560:
        /*0004*/ 	.word	0x0000007e


	//----- nvinfo : EIATTR_SW2861232_WAR
	.align		4
.L_561:
        /*0008*/ 	.byte	0x01, 0x35
	.zero		2


	//----- nvinfo : EIATTR_PARAM_CBANK
	.align		4
        /*000c*/ 	.byte	0x04, 0x0a
        /*000e*/ 	.short	(.L_563 - .L_562)
	.align		4
.L_562:
        /*0010*/ 	.word	index@(.nv.constant0.tvmgen_default_fused_nn_conv2d_add_nn_relu_kernel)
        /*0014*/ 	.short	0x0160
        /*0016*/ 	.short	0x0020


	//----- nvinfo : EIATTR_CBANK_PARAM_SIZE
	.align		4
.L_563:
        /*0018*/ 	.byte	0x03, 0x19
        /*001a*/ 	.short	0x0020


	//----- nvinfo : EIATTR_KPARAM_INFO
	.align		4
        /*001c*/ 	.byte	0x04, 0x17
        /*001e*/ 	.short	(.L_565 - .L_564)
.L_564:
        /*0020*/ 	.word	0x00000000
        /*0024*/ 	.short	0x0003
        /*0026*/ 	.short	0x0018
        /*0028*/ 	.byte	0x00, 0xf0, 0x21, 0x00


	//----- nvinfo : EIATTR_KPARAM_INFO
	.align		4
.L_565:
        /*002c*/ 	.byte	0x04, 0x17
        /*002e*/ 	.short	(.L_567 - .L_566)
.L_566:
        /*0030*/ 	.word	0x00000000
        /*0034*/ 	.short	0x0002
        /*0036*/ 	.short	0x0010
        /*0038*/ 	.byte	0x00, 0xf0, 0x21, 0x00


	//----- nvinfo : EIATTR_KPARAM_INFO
	.align		4
.L_567:
        /*003c*/ 	.byte	0x04, 0x17
        /*003e*/ 	.short	(.L_569 - .L_568)
.L_568:
        /*0040*/ 	.word	0x00000000
        /*0044*/ 	.short	0x0001
        /*0046*/ 	.short	0x0008
        /*0048*/ 	.byte	0x00, 0xf0, 0x21, 0x00


	//----- nvinfo : EIATTR_KPARAM_INFO
	.align		4
.L_569:
        /*004c*/ 	.byte	0x04, 0x17
        /*004e*/ 	.short	(.L_571 - .L_570)
.L_570:
        /*0050*/ 	.word	0x00000000
        /*0054*/ 	.short	0x0000
        /*0056*/ 	.short	0x0000
        /*0058*/ 	.byte	0x00, 0xf0, 0x21, 0x00


	//----- nvinfo : EIATTR_MAXREG_COUNT
	.align		4
.L_571:
        /*005c*/ 	.byte	0x03, 0x1b
        /*005e*/ 	.short	0x00ff


	//----- nvinfo : EIATTR_EXIT_INSTR_OFFSETS
	.align		4
        /*0060*/ 	.byte	0x04, 0x1c
        /*0062*/ 	.short	(.L_573 - .L_572)


	//   ....[0]....
.L_572:
        /*0064*/ 	.word	0x000019d0


	//----- nvinfo : EIATTR_MAX_THREADS
	.align		4
.L_573:
        /*0068*/ 	.byte	0x04, 0x05
        /*006a*/ 	.short	(.L_575 - .L_574)
.L_574:
        /*006c*/ 	.word	0x00000080
        /*0070*/ 	.word	0x00000001
        /*0074*/ 	.word	0x00000001


	//----- nvinfo : EIATTR_CRS_STACK_SIZE
	.align		4
.L_575:
        /*0078*/ 	.byte	0x04, 0x1e
        /*007a*/ 	.short	(.L_577 - .L_576)
.L_576:
        /*007c*/ 	.word	0x00000000
.L_577:


//--------------------- .nv.info.tvmgen_default_fused_nn_global_avg_pool2d_kernel_1 --------------------------
	.section	.nv.info.tvmgen_default_fused_nn_global_avg_pool2d_kernel_1,"",@"SHT_CUDA_INFO"
	.sectionflags	@""
	.align	4


	//----- nvinfo : EIATTR_CUDA_API_VERSION
	.align		4
        /*0000*/ 	.byte	0x04, 0x37
        /*0002*/ 	.short	(.L_579 - .L_578)
.L_578:
        /*0004*/ 	.word	0x0000007e


	//----- nvinfo : EIATTR_SW2861232_WAR
	.align		4
.L_579:
        /*0008*/ 	.byte	0x01, 0x35
	.zero		2


	//----- nvinfo : EIATTR_PARAM_CBANK
	.align		4
        /*000c*/ 	.byte	0x04, 0x0a
        /*000e*/ 	.short	(.L_581 - .L_580)
	.align		4
.L_580:
        /*0010*/ 	.word	index@(.nv.constant0.tvmgen_default_fused_nn_global_avg_pool2d_kernel_1)
        /*0014*/ 	.short	0x0160
        /*0016*/ 	.short	0x0010


	//----- nvinfo : EIATTR_CBANK_PARAM_SIZE
	.align		4
.L_581:
        /*0018*/ 	.byte	0x03, 0x19
        /*001a*/ 	.short	0x0010


	//----- nvinfo : EIATTR_KPARAM_INFO
	.align		4
        /*001c*/ 	.byte	0x04, 0x17
        /*001e*/ 	.short	(.L_583 - .L_582)
.L_582:
        /*0020*/ 	.word	0x00000000
        /*0024*/ 	.short	0x0001
        /*0026*/ 	.short	0x0008
        /*0028*/ 	.byte	0x00, 0xf0, 0x21, 0x00


	//----- nvinfo : EIATTR_KPARAM_INFO
	.align		4
.L_583:
        /*002c*/ 	.byte	0x04, 0x17
        /*002e*/ 	.short	(.L_585 - .L_584)
.L_584:
        /*0030*/ 	.word	0x00000000
        /*0034*/ 	.short	0x0000
        /*0036*/ 	.short	0x0000
        /*0038*/ 	.byte	0x00, 0xf0, 0x21, 0x00


	//----- nvinfo : EIATTR_MAXREG_COUNT
	.align		4
.L_585:
        /*003c*/ 	.byte	0x03, 0x1b
        /*003e*/ 	.short	0x0040


	//----- nvinfo : EIATTR_EXIT_INSTR_OFFSETS
	.align		4
        /*0040*/ 	.byte	0x04, 0x1c
        /*0042*/ 	.short	(.L_587 - .L_586)


	//   ....[0]....
.L_586:
        /*0044*/ 	.word	0x000000b0


	//----- nvinfo : EIATTR_MAX_THREADS
	.align		4
.L_587:
        /*0048*/ 	.byte	0x04, 0x05
        /*004a*/ 	.short	(.L_589 - .L_588)
.L_588:
        /*004c*/ 	.word	0x00000400
        /*0050*/ 	.word	0x00000001
        /*0054*/ 	.word	0x00000001
.L_589:


//--------------------- .nv.info.tvmgen_default_fused_nn_contrib_conv2d_winograd_without_weight_transform_add_nn_relu_3_kernel_2 --------------------------
	.section	.nv.info.tvmgen_default_fused_nn_contrib_conv2d_winograd_without_weight_transform_add_nn_relu_3_kernel_2,"",@"SHT_CUDA_INFO"
	.sectionflags	@""
	.align	4


	//----- nvinfo : EIATTR_CUDA_API_VERSION
	.align		4
        /*0000*/ 	.byte	0x04, 0x37
        /*0002*/ 	.short	(.L_591 - .L_590)
.L_590:
        /*0004*/ 	.word	0x0000007e


	//----- nvinfo : EIATTR_SW2861232_WAR
	.align		4
.L_591:
        /*0008*/ 	.byte	0x01, 0x35
	.zero		2


	//----- nvinfo : EIATTR_PARAM_CBANK
	.align		4
        /*000c*/ 	.byte	0x04, 0x0a
        /*000e*/ 	.short	(.L_593 - .L_592)
	.align		4
.L_592:
        /*0010*/ 	.word	index@(.nv.constant0.tvmgen_default_fused_nn_contrib_conv2d_winograd_without_weight_transform_add_nn_relu_3_kernel_2)
        /*0014*/ 	.short	0x0160
        /*0016*/ 	.short	0x0018


	//----- nvinfo : EIATTR_CBANK_PARAM_SIZE
	.align		4
.L_593:
        /*0018*/ 	.byte	0x03, 0x19
        /*001a*/ 	.short	0x0018


	//----- nvinfo : EIATTR_KPARAM_INFO
	.align		4
        /*001c*/ 	.byte	0x04, 0x17
        /*001e*/ 	.short	(.L_595 - .L_594)
.L_594:
        /*0020*/ 	.word	0x00000000
        /*0024*/ 	.short	0x0002
        /*0026*/ 	.short	0x0010
        /*0028*/ 	.byte	0x00, 0xf0, 0x21, 0x00


	//----- nvinfo : EIATTR_KPARAM_INFO
	.align		4
.L_595:
        /*002c*/ 	.byte	0x04, 0x17
        /*002e*/ 	.short	(.L_597 - .L_596)
.L_596:
        /*0030*/ 	.word	0x00000000
        /*0034*/ 	.short	0x0001
        /*0036*/ 	.short	0x0008
        /*0038*/ 	.byte	0x00, 0xf0, 0x21, 0x00


	//----- nvinfo : EIATTR_KPARAM_INFO
	.align		4
.L_597:
        /*003c*/ 	.byte	0x04, 0x17
        /*003e*/ 	.short	(.L_599 - .L_598)
.L_598:
        /*0040*/ 	.word	0x00000000
        /*0044*/ 	.short	0x0000
        /*0046*/ 	.short	0x0000
        /*0048*/ 	.byte	0x00, 0xf0, 0x21, 0x00


	//----- nvinfo : EIATTR_MAXREG_COUNT
	.align		4
.L_599:
        /*004c*/ 	.byte	0x03, 0x1b
        /*004e*/ 	.short	0x00ff


	//----- nvinfo : EIATTR_EXIT_INSTR_OFFSETS
	.align		4
        /*0050*/ 	.byte	0x04, 0x1c
        /*0052*/ 	.short	(.L_601 - .L_600)


	//   ....[0]....
.L_600:
        /*0054*/ 	.word	0x000004d0


	//   ....[1]....
        /*0058*/ 	.word	0x00000530


	//   ....[2]....
        /*005c*/ 	.word	0x00000570


	//----- nvinfo : EIATTR_MAX_THREADS
	.align		4
.L_601:
        /*0060*/ 	.byte	0x04, 0x05
        /*0062*/ 	.short	(.L_603 - .L_602)
.L_602:
        /*0064*/ 	.word	0x00000080
        /*0068*/ 	.word	0x00000001
        /*006c*/ 	.word	0x00000001
.L_603:


//--------------------- .nv.info.tvmgen_default_fused_nn_conv2d_add_nn_relu_4_kernel --------------------------
	.section	.nv.info.tvmgen_default_fused_nn_conv2d_add_nn_relu_4_kernel,"",@"SHT_CUDA_INFO"
	.sectionflags	@""
	.align	4


	//----- nvinfo : EIATTR_CUDA_API_VERSION
	.align		4
        /*0000*/ 	.byte	0x04, 0x37
        /*0002*/ 	.short	(.L_605 - .L_604)
.L_604:
        /*0004*/ 	.word	0x0000007e


	//----- nvinfo : EIATTR_SW2861232_WAR
	.align		4
.L_605:
        /*0008*/ 	.byte	0x01, 0x35
	.zero		2


	//----- nvinfo : EIATTR_PARAM_CBANK
	.align		4
        /*000c*/ 	.byte	0x04, 0x0a
        /*000e*/ 	.short	(.L_607 - .L_606)
	.align		4
.L_606:
        /*0010*/ 	.word	index@(.nv.constant0.tvmgen_default_fused_nn_conv2d_add_nn_relu_4_kernel)
        /*0014*/ 	.short	0x0160
        /*0016*/ 	.short	0x0020


	//----- nvinfo : EIATTR_CBANK_PARAM_SIZE
	.align		4
.L_607:
        /*0018*/ 	.byte	0x03, 0x19
        /*001a*/ 	.short	0x0020


	//----- nvinfo : EIATTR_KPARAM_INFO
	.align		4
        /*001c*/ 	.byte	0x04, 0x17
        /*001e*/ 	.short	(.L_609 - .L_608)
.L_608:
        /*0020*/ 	.word	0x00000000
        /*0024*/ 	.short	0x0003
        /*0026*/ 	.short	0x0018
        /*0028*/ 	.byte	0x00, 0xf0, 0x21, 0x00


	//----- nvinfo : EIATTR_KPARAM_INFO
	.align		4
.L_609:
        /*002c*/ 	.byte	0x04, 0x17
        /*002e*/ 	.short	(.L_611 - .L_610)
.L_610:
        /*0030*/ 	.word	0x00000000
        /*0034*/ 	.short	0x0002
        /*0036*/ 	.short	0x0010
        /*0038*/ 	.byte	0x00, 0xf0, 0x21, 0x00


	//----- nvinfo : EIATTR_KPARAM_INFO
	.align		4
.L_611:
        /*003c*/ 	.byte	0x04, 0x17
        /*003e*/ 	.short	(.L_613 - .L_612)
.L_612:
        /*0040*/ 	.word	0x00000000
        /*0044*/ 	.short	0x0001
        /*0046*/ 	.short	0x0008
        /*0048*/ 	.byte	0x00, 0xf0, 0x21, 0x00


	//----- nvinfo : EIATTR_KPARAM_INFO
	.align		4
.L_613:
        /*004c*/ 	.byte	0x04, 0x17
        /*004e*/ 	.short	(.L_615 - .L_614)
.L_614:
        /*0050*/ 	.word	0x00000000
        /*0054*/ 	.short	0x0000
        /*0056*/ 	.short	0x0000
        /*0058*/ 	.byte	0x00, 0xf0, 0x21, 0x00


	//----- nvinfo : EIATTR_MAXREG_COUNT
	.align		4
.L_615:
        /*005c*/ 	.byte	0x03, 0x1b
        /*005e*/ 	.short	0x00ff


	//----- nvinfo : EIATTR_EXIT_INSTR_OFFSETS
	.align		4
        /*0060*/ 	.byte	0x04, 0x1c
        /*0062*/ 	.short	(.L_617 - .L_616)


	//   ....[0]....
.L_616:
        /*0064*/ 	.word	0x000022f0


	//----- nvinfo : EIATTR_CTAIDZ_USED
	.align		4
.L_617:
        /*0068*/ 	.byte	0x01, 0x04
	.zero		2


	//----- nvinfo : EIATTR_MAX_THREADS
	.align		4
        /*006c*/ 	.byte	0x04, 0x05
        /*006e*/ 	.short	(.L_619 - .L_618)
.L_618:
        /*0070*/ 	.word	0x000000e0
        /*0074*/ 	.word	0x00000001
        /*0078*/ 	.word	0x00000001


	//----- nvinfo : EIATTR_CRS_STACK_SIZE
	.align		4
.L_619:
        /*007c*/ 	.byte	0x04, 0x1e
        /*007e*/ 	.short	(.L_621 - .L_620)
.L_620:
        /*0080*/ 	.word	0x00000000
.L_621:


//--------------------- .nv.info.tvmgen_default_fused_nn_conv2d_add_3_kernel --------------------------
	.section	.nv.info.tvmgen_default_fused_nn_conv2d_add_3_kernel,"",@"SHT_CUDA_INFO"
	.sectionflags	@""
	.align	4


	//----- nvinfo : EIATTR_CUDA_API_VERSION
	.align		4
        /*0000*/ 	.byte	0x04, 0x37
        /*0002*/ 	.short	(.L_623 - .L_622)
.L_622:
        /*0004*/ 	.word	0x0000007e


	//----- nvinfo : EIATTR_SW2861232_WAR
	.align		4
.L_623:
        /*0008*/ 	.byte	0x01, 0x35
	.zero		2


	//----- nvinfo : EIATTR_PARAM_CBANK
	.align		4
        /*000c*/ 	.byte	0x04, 0x0a
        /*000e*/ 	.short	(.L_625 - .L_624)
	.align		4
.L_624:
        /*0010*/ 	.word	index@(.nv.constant0.tvmgen_default_fused_nn_conv2d_add_3_kernel)
        /*0014*/ 	.short	0x0160
        /*0016*/ 	.short	0x0020


	//----- nvinfo : EIATTR_CBANK_PARAM_SIZE
	.align		4
.L_625:
        /*0018*/ 	.byte	0x03, 0x19
        /*001a*/ 	.short	0x0020


	//----- nvinfo : EIATTR_KPARAM_INFO
	.align		4
        /*001c*/ 	.byte	0x04, 0x17
        /*001e*/ 	.short	(.L_627 - .L_626)
.L_626:
        /*0020*/ 	.word	0x00000000
        /*0024*/ 	.short	0x0003
        /*0026*/ 	.short	0x0018
        /*0028*/ 	.byte	0x00, 0xf0, 0x21, 0x00


	//----- nvinfo : EIATTR_KPARAM_INFO
	.align		4
.L_627:
        /*002c*/ 	.byte	0x04, 0x17
        /*002e*/ 	.short	(.L_629 - .L_628)
.L_628:
        /*0030*/ 	.word	0x00000000
        /*0034*/ 	.short	0x0002
        /*0036*/ 	.short	0x0010
        /*0038*/ 	.byte	0x00, 0xf0, 0x21, 0x00


	//----- nvinfo : EIATTR_KPARAM_INFO
	.align		4
.L_629:
        /*003c*/ 	.byte	0x04, 0x17
        /*003e*/ 	.short	(.L_631 - .L_630)
.L_630:
        /*0040*/ 	.word	0x00000000
        /*0044*/ 	.short	0x0001
        /*0046*/ 	.short	0x0008
        /*0048*/ 	.byte	0x00, 0xf0, 0x21, 0x00


	//----- nvinfo : EIATTR_KPARAM_INFO
	.align		4
.L_631:
        /*004c*/ 	.byte	0x04, 0x17
        /*004e*/ 	.short	(.L_633 - .L_632)
.L_632:
        /*0050*/ 	.word	0x00000000
        /*0054*/ 	.short	0x0000
        /*0056*/ 	.short	0x0000
        /*0058*/ 	.byte	0x00, 0xf0, 0x21, 0x00


	//----- nvinfo : EIATTR_MAXREG_COUNT
	.align		4
.L_633:
        /*005c*/ 	.byte	0x03, 0x1b
        /*005e*/ 	.short	0x00ff


	//----- nvinfo : EIATTR_EXIT_INSTR_OFFSETS
	.align		4
        /*0060*/ 	.byte	0x04, 0x1c
        /*0062*/ 	.short	(.L_635 - .L_634)


	//   ....[0]....
.L_634:
        /*0064*/ 	.word	0x00000b10


	//----- nvinfo : EIATTR_CTAIDZ_USED
	.align		4
.L_635:
        /*0068*/ 	.byte	0x01, 0x04
	.zero		2


	//----- nvinfo : EIATTR_MAX_THREADS
	.align		4
        /*006c*/ 	.byte	0x04, 0x05
        /*006e*/ 	.short	(.L_637 - .L_636)
.L_636:
        /*0070*/ 	.word	0x000000e0
        /*0074*/ 	.word	0x00000001
        /*0078*/ 	.word	0x00000001
.L_637:


//--------------------- .nv.info.tvmgen_default_fused_nn_contrib_conv2d_winograd_without_weight_transform_add_nn_relu_kernel --------------------------
	.section	.nv.info.tvmgen_default_fused_nn_contrib_conv2d_winograd_without_weight_transform_add_nn_relu_kernel,"",@"SHT_CUDA_INFO"
	.sectionflags	@""
	.align	4


	//----- nvinfo : EIATTR_CUDA_API_VERSION
	.align		4
        /*0000*/ 	.byte	0x04, 0x37
        /*0002*/ 	.short	(.L_639 - .L_638)
.L_638:
        /*0004*/ 	.word	0x0000007e


	//----- nvinfo : EIATTR_SW2861232_WAR
	.align		4
.L_639:
        /*0008*/ 	.byte	0x01, 0x35
	.zero		2


	//----- nvinfo : EIATTR_PARAM_CBANK
	.align		4
        /*000c*/ 	.byte	0x04, 0x0a
        /*000e*/ 	.short	(.L_641 - .L_640)
	.align		4
.L_640:
        /*0010*/ 	.word	index@(.nv.constant0.tvmgen_default_fused_nn_contrib_conv2d_winograd_without_weight_transform_add_nn_relu_kernel)
        /*0014*/ 	.short	0x0160
        /*0016*/ 	.short	0x0010


	//----- nvinfo : EIATTR_CBANK_PARAM_SIZE
	.align		4
.L_641:
        /*0018*/ 	.byte	0x03, 0x19
        /*001a*/ 	.short	0x0010


	//----- nvinfo : EIATTR_KPARAM_INFO
	.align		4
        /*001c*/ 	.byte	0x04, 0x17
        /*001e*/ 	.short	(.L_643 - .L_642)
.L_642:
        /*0020*/ 	.word	0x00000000
        /*0024*/ 	.short	0x0001
        /*0026*/ 	.short	0x0008
        /*0028*/ 	.byte	0x00, 0xf0, 0x21, 0x00


	//----- nvinfo : EIATTR_KPARAM_INFO
	.align		4
.L_643:
        /*002c*/ 	.byte	0x04, 0x17
        /*002e*/ 	.short	(.L_645 - .L_644)
.L_644:
        /*0030*/ 	.word	0x00000000
        /*0034*/ 	.short	0x0000
        /*0036*/ 	.short	0x0000
        /*0038*/ 	.byte	0x00, 0xf0, 0x21, 0x00


	//----- nvinfo : EIATTR_MAXREG_COUNT
	.align		4
.L_645:
        /*003c*/ 	.byte	0x03, 0x1b
        /*003e*/ 	.short	0x00ff


	//----- nvinfo : EIATTR_EXIT_INSTR_OFFSETS
	.align		4
        /*0040*/ 	.byte	0x04, 0x1c
        /*0042*/ 	.short	(.L_647 - .L_646)


	//   ....[0]....
.L_646:
        /*0044*/ 	.word	0x00003ad0


	//----- nvinfo : EIATTR_MAX_THREADS
	.align		4
.L_647:
        /*0048*/ 	.byte	0x04, 0x05
        /*004a*/ 	.short	(.L_649 - .L_648)
.L_648:
        /*004c*/ 	.word	0x00000080
        /*0050*/ 	.word	0x00000001
        /*0054*/ 	.word	0x00000001
.L_649:


//--------------------- .nv.info.tvmgen_default_fused_nn_contrib_conv2d_winograd_without_weight_transform_add_nn_relu_kernel_1 --------------------------
	.section	.nv.info.tvmgen_default_fused_nn_contrib_conv2d_winograd_without_weight_transform_add_nn_relu_kernel_1,"",@"SHT_CUDA_INFO"
	.sectionflags	@""
	.align	4


	//----- nvinfo : EIATTR_CUDA_API_VERSION
	.align		4
        /*0000*/ 	.byte	0x04, 0x37
        /*0002*/ 	.short	(.L_651 - .L_650)
.L_650:
        /*0004*/ 	.word	0x0000007e


	//----- nvinfo : EIATTR_SW2861232_WAR
	.align		4
.L_651:
        /*0008*/ 	.byte	0x01, 0x35
	.zero		2


	//----- nvinfo : EIATTR_PARAM_CBANK
	.align		4
        /*000c*/ 	.byte	0x04, 0x0a
        /*000e*/ 	.short	(.L_653 - .L_652)
	.align		4
.L_652:
        /*0010*/ 	.word	index@(.nv.constant0.tvmgen_default_fused_nn_contrib_conv2d_winograd_without_weight_transform_add_nn_relu_kernel_1)
        /*0014*/ 	.short	0x0160
        /*0016*/ 	.short	0x0018


	//----- nvinfo : EIATTR_CBANK_PARAM_SIZE
	.align		4
.L_653:
        /*0018*/ 	.byte	0x03, 0x19
        /*001a*/ 	.short	0x0018


	//----- nvinfo : EIATTR_KPARAM_INFO
	.align		4
        /*001c*/ 	.byte	0x04, 0x17
        /*001e*/ 	.short	(.L_655 - .L_654)
.L_654:
        /*0020*/ 	.word	0x00000000
        /*0024*/ 	.short	0x0002
        /*0026*/ 	.short	0x0010
        /*0028*/ 	.byte	0x00, 0xf0, 0x21, 0x00


	//----- nvinfo : EIATTR_KPARAM_INFO
	.align		4
.L_655:
        /*002c*/ 	.byte	0x04, 0x17
        /*002e*/ 	.short	(.L_657 - .L_656)
.L_656:
        /*0030*/ 	.word	0x00000000
        /*0034*/ 	.short	0x0001
        /*0036*/ 	.short	0x0008
        /*0038*/ 	.byte	0x00, 0xf0, 0x21, 0x00


	//----- nvinfo : EIATTR_KPARAM_INFO
	.align		4
.L_657:
        /*003c*/ 	.byte	0x04, 0x17
        /*003e*/ 	.short	(.L_659 - .L_658)
.L_658:
        /*0040*/ 	.word	0x00000000
        /*0044*/ 	.short	0x0000
        /*0046*/ 	.short	0x0000
        /*0048*/ 	.byte	0x00, 0xf0, 0x21, 0x00


	//----- nvinfo : EIATTR_MAXREG_COUNT
	.align		4
.L_659:
        /*004c*/ 	.byte	0x03, 0x1b
        /*004e*/ 	.short	0x00ff


	//----- nvinfo : EIATTR_EXIT_INSTR_OFFSETS
	.align		4
        /*0050*/ 	.byte	0x04, 0x1c
        /*0052*/ 	.short	(.L_661 - .L_660)


	//   ....[0]....
.L_660:
        /*0054*/ 	.word	0x00001180


	//----- nvinfo : EIATTR_CTAIDZ_USED
	.align		4
.L_661:
        /*0058*/ 	.byte	0x01, 0x04
	.zero		2


	//----- nvinfo : EIATTR_MAX_THREADS
	.align		4
        /*005c*/ 	.byte	0x04, 0x05
        /*005e*/ 	.short	(.L_663 - .L_662)
.L_662:
        /*0060*/ 	.word	0x000000c4
        /*0064*/ 	.word	0x00000001
        /*0068*/ 	.word	0x00000001
.L_663:


//--------------------- .nv.info.tvmgen_default_fused_nn_contrib_conv2d_winograd_without_weight_transform_add_nn_relu_kernel_2 --------------------------
	.section	.nv.info.tvmgen_default_fused_nn_contrib_conv2d_winograd_without_weight_transform_add_nn_relu_kernel_2,"",@"SHT_CUDA_INFO"
	.sectionflags	@""
	.align	4


	//----- nvinfo : EIATTR_CUDA_API_VERSION
	.align		4
        /*0000*/ 	.byte	0x04, 0x37
        /*0002*/ 	.short	(.L_665 - .L_664)
.L_664:
        /*0004*/ 	.word	0x0000007e


	//----- nvinfo : EIATTR_SW2861232_WAR
	.align		4
.L_665:
        /*0008*/ 	.byte	0x01, 0x35
	.zero		2


	//----- nvinfo : EIATTR_PARAM_CBANK
	.align		4
        /*000c*/ 	.byte	0x04, 0x0a
        /*000e*/ 	.short	(.L_667 - .L_666)
	.align		4
.L_666:
        /*0010*/ 	.word	index@(.nv.constant0.tvmgen_default_fused_nn_contrib_conv2d_winograd_without_weight_transform_add_nn_relu_kernel_2)
        /*0014*/ 	.short	0x0160
        /*0016*/ 	.short	0x0018


	//----- nvinfo : EIATTR_CBANK_PARAM_SIZE
	.align		4
.L_667:
        /*0018*/ 	.byte	0x03, 0x19
        /*001a*/ 	.short	0x0018


	//----- nvinfo : EIATTR_KPARAM_INFO
	.align		4
        /*001c*/ 	.byte	0x04, 0x17
        /*001e*/ 	.short	(.L_669 - .L_668)
.L_668:
        /*0020*/ 	.word	0x00000000
        /*0024*/ 	.short	0x0002
        /*0026*/ 	.short	0x0010
        /*0028*/ 	.byte	0x00, 0xf0, 0x21, 0x00


	//----- nvinfo : EIATTR_KPARAM_INFO
	.align		4
.L_669:
        /*002c*/ 	.byte	0x04, 0x17
        /*002e*/ 	.short	(.L_671 - .L_670)
.L_670:
        /*0030*/ 	.word	0x00000000
        /*0034*/ 	.short	0x0001
        /*0036*/ 	.short	0x0008
        /*0038*/ 	.byte	0x00, 0xf0, 0x21, 0x00


	//----- nvinfo : EIATTR_KPARAM_INFO
	.align		4
.L_671:
        /*003c*/ 	.byte	0x04, 0x17
        /*003e*/ 	.short	(.L_673 - .L_672)
.L_672:
        /*0040*/ 	.word	0x00000000
        /*0044*/ 	.short	0x0000
        /*0046*/ 	.short	0x0000
        /*0048*/ 	.byte	0x00, 0xf0, 0x21, 0x00


	//----- nvinfo : EIATTR_MAXREG_COUNT
	.align		4
.L_673:
        /*004c*/ 	.byte	0x03, 0x1b
        /*004e*/ 	.short	0x00ff


	//----- nvinfo : EIATTR_EXIT_INSTR_OFFSETS
	.align		4
        /*0050*/ 	.byte	0x04, 0x1c
        /*0052*/ 	.short	(.L_675 - .L_674)


	//   ....[0]....
.L_674:
        /*0054*/ 	.word	0x00001a60


	//----- nvinfo : EIATTR_MAX_THREADS
	.align		4
.L_675:
        /*0058*/ 	.byte	0x04, 0x05
        /*005a*/ 	.short	(.L_677 - .L_676)
.L_676:
        /*005c*/ 	.word	0x00000080
        /*0060*/ 	.word	0x00000001
        /*0064*/ 	.word	0x00000001
.L_677:


//--------------------- .nv.info.tvmgen_default_fused_nn_conv2d_add_add_nn_relu_3_kernel --------------------------
	.section	.nv.info.tvmgen_default_fused_nn_conv2d_add_add_nn_relu_3_kernel,"",@"SHT_CUDA_INFO"
	.sectionflags	@""
	.align	4


	//----- nvinfo : EIATTR_CUDA_API_VERSION
	.align		4
        /*0000*/ 	.byte	0x04, 0x37
        /*0002*/ 	.short	(.L_679 - .L_678)
.L_678:
        /*0004*/ 	.word	0x0000007e


	//----- nvinfo : EIATTR_SW2861232_WAR
	.align		4
.L_679:
        /*0008*/ 	.byte	0x01, 0x35
	.zero		2


	//----- nvinfo : EIATTR_PARAM_CBANK
	.align		4
        /*000c*/ 	.byte	0x04, 0x0a
        /*000e*/ 	.short	(.L_681 - .L_680)
	.align		4
.L_680:
        /*0010*/ 	.word	index@(.nv.constant0.tvmgen_default_fused_nn_conv2d_add_add_nn_relu_3_kernel)
        /*0014*/ 	.short	0x0160
        /*0016*/ 	.short	0x0028


	//----- nvinfo : EIATTR_CBANK_PARAM_SIZE
	.align		4
.L_681:
        /*0018*/ 	.byte	0x03, 0x19
        /*001a*/ 	.short	0x0028


	//----- nvinfo : EIATTR_KPARAM_INFO
	.align		4
        /*001c*/ 	.byte	0x04, 0x17
        /*001e*/ 	.short	(.L_683 - .L_682)
.L_682:
        /*0020*/ 	.word	0x00000000
        /*0024*/ 	.short	0x0004
        /*0026*/ 	.short	0x0020
        /*0028*/ 	.byte	0x00, 0xf0, 0x21, 0x00


	//----- nvinfo : EIATTR_KPARAM_INFO
	.align		4
.L_683:
        /*002c*/ 	.byte	0x04, 0x17
        /*002e*/ 	.short	(.L_685 - .L_684)
.L_684:
        /*0030*/ 	.word	0x00000000
        /*0034*/ 	.short	0x0003
        /*0036*/ 	.short	0x0018
        /*0038*/ 	.byte	0x00, 0xf0, 0x21, 0x00


	//----- nvinfo : EIATTR_KPARAM_INFO
	.align		4
.L_685:
        /*003c*/ 	.byte	0x04, 0x17
        /*003e*/ 	.short	(.L_687 - .L_686)
.L_686:
        /*0040*/ 	.word	0x00000000
        /*0044*/ 	.short	0x0002
        /*0046*/ 	.short	0x0010
        /*0048*/ 	.byte	0x00, 0xf0, 0x21, 0x00


	//----- nvinfo : EIATTR_KPARAM_INFO
	.align		4
.L_687:
        /*004c*/ 	.byte	0x04, 0x17
        /*004e*/ 	.short	(.L_689 - .L_688)
.L_688:
        /*0050*/ 	.word	0x00000000
        /*0054*/ 	.short	0x0001
        /*0056*/ 	.short	0x0008
        /*0058*/ 	.byte	0x00, 0xf0, 0x21, 0x00


	//----- nvinfo : EIATTR_KPARAM_INFO
	.align		4
.L_689:
        /*005c*/ 	.byte	0x04, 0x17
        /*005e*/ 	.short	(.L_691 - .L_690)
.L_690:
        /*0060*/ 	.word	0x00000000
        /*0064*/ 	.short	0x0000
        /*0066*/ 	.short	0x0000
        /*0068*/ 	.byte	0x00, 0xf0, 0x21, 0x00


	//----- nvinfo : EIATTR_MAXREG_COUNT
	.align		4
.L_691:
        /*006c*/ 	.byte	0x03, 0x1b
        /*006e*/ 	.short	0x00ff


	//----- nvinfo : EIATTR_EXIT_INSTR_OFFSETS
	.align		4
        /*0070*/ 	.byte	0x04, 0x1c
        /*0072*/ 	.short	(.L_693 - .L_692)


	//   ....[0]....
.L_692:
        /*0074*/ 	.word	0x00001890


	//----- nvinfo : EIATTR_CTAIDZ_USED
	.align		4
.L_693:
        /*0078*/ 	.byte	0x01, 0x04
	.zero		2


	//----- nvinfo : EIATTR_MAX_THREADS
	.align		4
        /*007c*/ 	.byte	0x04, 0x05
        /*007e*/ 	.short	(.L_695 - .L_694)
.L_694:
        /*0080*/ 	.word	0x00000070
        /*0084*/ 	.word	0x00000001
        /*0088*/ 	.word	0x00000001
.L_695:


//--------------------- .nv.info.tvmgen_default_fused_nn_conv2d_add_add_nn_relu_2_kernel --------------------------
	.section	.nv.info.tvmgen_default_fused_nn_conv2d_add_add_nn_relu_2_kernel,"",@"SHT_CUDA_INFO"
	.sectionflags	@""
	.align	4


	//----- nvinfo : EIATTR_CUDA_API_VERSION
	.align		4
        /*0000*/ 	.byte	0x04, 0x37
        /*0002*/ 	.short	(.L_697 - .L_696)
.L_696:
        /*0004*/ 	.word	0x0000007e


	//----- nvinfo : EIATTR_SW2861232_WAR
	.align		4
.L_697:
        /*0008*/ 	.byte	0x01, 0x35
	.zero		2


	//----- nvinfo : EIATTR_PARAM_CBANK
	.align		4
        /*000c*/ 	.byte	0x04, 0x0a
        /*000e*/ 	.short	(.L_699 - .L_698)
	.align		4
.L_698:
        /*0010*/ 	.word	index@(.nv.constant0.tvmgen_default_fused_nn_conv2d_add_add_nn_relu_2_kernel)
        /*0014*/ 	.short	0x0160
        /*0016*/ 	.short	0x0028


	//----- nvinfo : EIATTR_CBANK_PARAM_SIZE
	.align		4
.L_699:
        /*0018*/ 	.byte	0x03, 0x19
        /*001a*/ 	.short	0x0028


	//----- nvinfo : EIATTR_KPARAM_INFO
	.align		4
        /*001c*/ 	.byte	0x04, 0x17
        /*001e*/ 	.short	(.L_701 - .L_700)
.L_700:
        /*0020*/ 	.word	0x00000000
        /*0024*/ 	.short	0x0004
        /*0026*/ 	.short	0x0020
        /*0028*/ 	.byte	0x00, 0xf0, 0x21, 0x00


	//----- nvinfo : EIATTR_KPARAM_INFO
	.align		4
.L_701:
        /*002c*/ 	.byte	0x04, 0x17
        /*002e*/ 	.short	(.L_703 - .L_702)
.L_702:
        /*0030*/ 	.word	0x00000000
        /*0034*/ 	.short	0x0003
        /*0036*/ 	.short	0x0018
        /*0038*/ 	.byte	0x00, 0xf0, 0x21, 0x00


	//----- nvinfo : EIATTR_KPARAM_INFO
	.align		4
.L_703:
        /*003c*/ 	.byte	0x04, 0x17
        /*003e*/ 	.short	(.L_705 - .L_704)
.L_704:
        /*0040*/ 	.word	0x00000000
        /*0044*/ 	.short	0x0002
        /*0046*/ 	.short	0x0010
        /*0048*/ 	.byte	0x00, 0xf0, 0x21, 0x00


	//----- nvinfo : EIATTR_KPARAM_INFO
	.align		4
.L_705:
        /*004c*/ 	.byte	0x04, 0x17
        /*004e*/ 	.short	(.L_707 - .L_706)
.L_706:
        /*0050*/ 	.word	0x00000000
        /*0054*/ 	.short	0x0001
        /*0056*/ 	.short	0x0008
        /*0058*/ 	.byte	0x00, 0xf0, 0x21, 0x00


	//----- nvinfo : EIATTR_KPARAM_INFO
	.align		4
.L_707:
        /*005c*/ 	.byte	0x04, 0x17
        /*005e*/ 	.short	(.L_709 - .L_708)
.L_708:
        /*0060*/ 	.word	0x00000000
        /*0064*/ 	.short	0x0000
        /*0066*/ 	.short	0x0000
        /*0068*/ 	.byte	0x00, 0xf0, 0x21, 0x00


	//----- nvinfo : EIATTR_MAXREG_COUNT
	.align		4
.L_709:
        /*006c*/ 	.byte	0x03, 0x1b
        /*006e*/ 	.short	0x00ff


	//----- nvinfo : EIATTR_EXIT_INSTR_OFFSETS
	.align		4
        /*0070*/ 	.byte	0x04, 0x1c
        /*0072*/ 	.short	(.L_711 - .L_710)


	//   ....[0]....
.L_710:
        /*0074*/ 	.word	0x00000dd0


	//----- nvinfo : EIATTR_CTAIDZ_USED
	.align		4
.L_711:
        /*0078*/ 	.byte	0x01, 0x04
	.zero		2


	//----- nvinfo : EIATTR_MAX_THREADS
	.align		4
        /*007c*/ 	.byte	0x04, 0x05
        /*007e*/ 	.short	(.L_713 - .L_712)
.L_712:
        /*0080*/ 	.word	0x000000e0
        /*0084*/ 	.word	0x00000001
        /*0088*/ 	.word	0x00000001
.L_713:


//--------------------- .nv.info.tvmgen_default_fused_nn_max_pool2d_kernel --------------------------
	.section	.nv.info.tvmgen_default_fused_nn_max_pool2d_kernel,"",@"SHT_CUDA_INFO"
	.sectionflags	@""
	.align	4


	//----- nvinfo : EIATTR_CUDA_API_VERSION
	.align		4
        /*0000*/ 	.byte	0x04, 0x37
        /*0002*/ 	.short	(.L_715 - .L_714)
.L_714:
        /*0004*/ 	.word	0x0000007e


	//----- nvinfo : EIATTR_SW2861232_WAR
	.align		4
.L_715:
        /*0008*/ 	.byte	0x01, 0x35
	.zero		2


	//----- nvinfo : EIATTR_PARAM_CBANK
	.align		4
        /*000c*/ 	.byte	0x04, 0x0a
        /*000e*/ 	.short	(.L_717 - .L_716)
	.align		4
.L_716:
        /*0010*/ 	.word	index@(.nv.constant0.tvmgen_default_fused_nn_max_pool2d_kernel)
        /*0014*/ 	.short	0x0160
        /*0016*/ 	.short	0x0010


	//----- nvinfo : EIATTR_CBANK_PARAM_SIZE
	.align		4
.L_717:
        /*0018*/ 	.byte	0x03, 0x19
        /*001a*/ 	.short	0x0010


	//----- nvinfo : EIATTR_KPARAM_INFO
	.align		4
        /*001c*/ 	.byte	0x04, 0x17
        /*001e*/ 	.short	(.L_719 - .L_718)
.L_718:
        /*0020*/ 	.word	0x00000000
        /*0024*/ 	.short	0x0001
        /*0026*/ 	.short	0x0008
        /*0028*/ 	.byte	0x00, 0xf0, 0x21, 0x00


	//----- nvinfo : EIATTR_KPARAM_INFO
	.align		4
.L_719:
        /*002c*/ 	.byte	0x04, 0x17
        /*002e*/ 	.short	(.L_721 - .L_720)
.L_720:
        /*0030*/ 	.word	0x00000000
        /*0034*/ 	.short	0x0000
        /*0036*/ 	.short	0x0000
        /*0038*/ 	.byte	0x00, 0xf0, 0x21, 0x00


	//----- nvinfo : EIATTR_MAXREG_COUNT
	.align		4
.L_721:
        /*003c*/ 	.byte	0x03, 0x1b
        /*003e*/ 	.short	0x0040


	//----- nvinfo : EIATTR_EXIT_INSTR_OFFSETS
	.align		4
        /*0040*/ 	.byte	0x04, 0x1c
        /*0042*/ 	.short	(.L_723 - .L_722)


	//   ....[0]....
.L_722:
        /*0044*/ 	.word	0x000003d0


	//----- nvinfo : EIATTR_MAX_THREADS
	.align		4
.L_723:
        /*0048*/ 	.byte	0x04, 0x05
        /*004a*/ 	.short	(.L_725 - .L_724)
.L_724:
        /*004c*/ 	.word	0x00000400
        /*0050*/ 	.word	0x00000001
        /*0054*/ 	.word	0x00000001
.L_725:


//--------------------- .nv.info.tvmgen_default_fused_nn_contrib_conv2d_winograd_without_weight_transform_add_nn_relu_1_kernel_2 --------------------------
	.section	.nv.info.tvmgen_default_fused_nn_contrib_conv2d_winograd_without_weight_transform_add_nn_relu_1_kernel_2,"",@"SHT_CUDA_INFO"
	.sectionflags	@""
	.align	4


	//----- nvinfo : EIATTR_CUDA_API_VERSION
	.align		4
        /*0000*/ 	.byte	0x04, 0x37
        /*0002*/ 	.short	(.L_727 - .L_726)
.L_726:
        /*0004*/ 	.word	0x0000007e


	//----- nvinfo : EIATTR_SW2861232_WAR
	.align		4
.L_727:
        /*0008*/ 	.byte	0x01, 0x35
	.zero		2


	//----- nvinfo : EIATTR_PARAM_CBANK
	.align		4
        /*000c*/ 	.byte	0x04, 0x0a
        /*000e*/ 	.short	(.L_729 - .L_728)
	.align		4
.L_728:
        /*0010*/ 	.word	index@(.nv.constant0.tvmgen_default_fused_nn_contrib_conv2d_winograd_without_weight_transform_add_nn_relu_1_kernel_2)
        /*0014*/ 	.short	0x0160
        /*0016*/ 	.short	0x0018


	//----- nvinfo : EIATTR_CBANK_PARAM_SIZE
	.align		4
.L_729:
        /*0018*/ 	.byte	0x03, 0x19
        /*001a*/ 	.short	0x0018


	//----- nvinfo : EIATTR_KPARAM_INFO
	.align		4
        /*001c*/ 	.byte	0x04, 0x17
        /*001e*/ 	.short	(.L_731 - .L_730)
.L_730:
        /*0020*/ 	.word	0x00000000
        /*0024*/ 	.short	0x0002
        /*0026*/ 	.short	0x0010
        /*0028*/ 	.byte	0x00, 0xf0, 0x21, 0x00


	//----- nvinfo : EIATTR_KPARAM_INFO
	.align		4
.L_731:
        /*002c*/ 	.byte	0x04, 0x17
        /*002e*/ 	.short	(.L_733 - .L_732)
.L_732:
        /*0030*/ 	.word	0x00000000
        /*0034*/ 	.short	0x0001
        /*0036*/ 	.short	0x0008
        /*0038*/ 	.byte	0x00, 0xf0, 0x21, 0x00


	//----- nvinfo : EIATTR_KPARAM_INFO
	.align		4
.L_733:
        /*003c*/ 	.byte	0x04, 0x17
        /*003e*/ 	.short	(.L_735 - .L_734)
.L_734:
        /*0040*/ 	.word	0x00000000
        /*0044*/ 	.short	0x0000
        /*0046*/ 	.short	0x0000
        /*0048*/ 	.byte	0x00, 0xf0, 0x21, 0x00


	//----- nvinfo : EIATTR_MAXREG_COUNT
	.align		4
.L_735:
        /*004c*/ 	.byte	0x03, 0x1b
        /*004e*/ 	.short	0x00ff


	//----- nvinfo : EIATTR_EXIT_INSTR_OFFSETS
	.align		4
        /*0050*/ 	.byte	0x04, 0x1c
        /*0052*/ 	.short	(.L_737 - .L_736)


	//   ....[0]....
.L_736:
        /*0054*/ 	.word	0x000005d0


	//----- nvinfo : EIATTR_MAX_THREADS
	.align		4
.L_737:
        /*0058*/ 	.byte	0x04, 0x05
        /*005a*/ 	.short	(.L_739 - .L_738)
.L_738:
        /*005c*/ 	.word	0x00000080
        /*0060*/ 	.word	0x00000001
        /*0064*/ 	.word	0x00000001
.L_739:


//--------------------- .nv.info.tvmgen_default_fused_nn_conv2d_add_kernel --------------------------
	.section	.nv.info.tvmgen_default_fused_nn_conv2d_add_kernel,"",@"SHT_CUDA_INFO"
	.sectionflags	@""
	.align	4


	//----- nvinfo : EIATTR_CUDA_API_VERSION
	.align		4
        /*0000*/ 	.byte	0x04, 0x37
        /*0002*/ 	.short	(.L_741 - .L_740)
.L_740:
        /*0004*/ 	.word	0x0000007e


	//----- nvinfo : EIATTR_SW2861232_WAR
	.align		4
.L_741:
        /*0008*/ 	.byte	0x01, 0x35
	.zero		2


	//----- nvinfo : EIATTR_PARAM_CBANK
	.align		4
        /*000c*/ 	.byte	0x04, 0x0a
        /*000e*/ 	.short	(.L_743 - .L_742)
	.align		4
.L_742:
        /*0010*/ 	.word	index@(.nv.constant0.tvmgen_default_fused_nn_conv2d_add_kernel)
        /*0014*/ 	.short	0x0160
        /*0016*/ 	.short	0x0020


	//----- nvinfo : EIATTR_CBANK_PARAM_SIZE
	.align		4
.L_743:
        /*0018*/ 	.byte	0x03, 0x19
        /*001a*/ 	.short	0x0020


	//----- nvinfo : EIATTR_KPARAM_INFO
	.align		4
        /*001c*/ 	.byte	0x04, 0x17
        /*001e*/ 	.short	(.L_745 - .L_744)
.L_744:
        /*0020*/ 	.word	0x00000000
        /*0024*/ 	.short	0x0003
        /*0026*/ 	.short	0x0018
        /*0028*/ 	.byte	0x00, 0xf0, 0x21, 0x00


	//----- nvinfo : EIATTR_KPARAM_INFO
	.align		4
.L_745:
        /*002c*/ 	.byte	0x04, 0x17
        /*002e*/ 	.short	(.L_747 - .L_746)
.L_746:
        /*0030*/ 	.word	0x00000000
        /*0034*/ 	.short	0x0002
        /*0036*/ 	.short	0x0010
        /*0038*/ 	.byte	0x00, 0xf0, 0x21, 0x00


	//----- nvinfo : EIATTR_KPARAM_INFO
	.align		4
.L_747:
        /*003c*/ 	.byte	0x04, 0x17
        /*003e*/ 	.short	(.L_749 - .L_748)
.L_748:
        /*0040*/ 	.word	0x00000000
        /*0044*/ 	.short	0x0001
        /*0046*/ 	.short	0x0008
        /*0048*/ 	.byte	0x00, 0xf0, 0x21, 0x00


	//----- nvinfo : EIATTR_KPARAM_INFO
	.align		4
.L_749:
        /*004c*/ 	.byte	0x04, 0x17
        /*004e*/ 	.short	(.L_751 - .L_750)
.L_750:
        /*0050*/ 	.word	0x00000000
        /*0054*/ 	.short	0x0000
        /*0056*/ 	.short	0x0000
        /*0058*/ 	.byte	0x00, 0xf0, 0x21, 0x00


	//----- nvinfo : EIATTR_MAXREG_COUNT
	.align		4
.L_751:
        /*005c*/ 	.byte	0x03, 0x1b
        /*005e*/ 	.short	0x0080


	//----- nvinfo : EIATTR_EXIT_INSTR_OFFSETS
	.align		4
        /*0060*/ 	.byte	0x04, 0x1c
        /*0062*/ 	.short	(.L_753 - .L_752)


	//   ....[0]....
.L_752:
        /*0064*/ 	.word	0x000013e0


	//----- nvinfo : EIATTR_CTAIDZ_USED
	.align		4
.L_753:
        /*0068*/ 	.byte	0x01, 0x04
	.zero		2


	//----- nvinfo : EIATTR_MAX_THREADS
	.align		4
        /*006c*/ 	.byte	0x04, 0x05
        /*006e*/ 	.short	(.L_755 - .L_754)
.L_754:
        /*0070*/ 	.word	0x000001c0
        /*0074*/ 	.word	0x00000001
        /*0078*/ 	.word	0x00000001
.L_755:


//--------------------- .nv.info.tvmgen_default_fused_nn_conv2d_add_nn_relu_10_kernel --------------------------
	.section	.nv.info.tvmgen_default_fused_nn_conv2d_add_nn_relu_10_kernel,"",@"SHT_CUDA_INFO"
	.sectionflags	@""
	.align	4


	//----- nvinfo : EIATTR_CUDA_API_VERSION
	.align		4
        /*0000*/ 	.byte	0x04, 0x37
        /*0002*/ 	.short	(.L_757 - .L_756)
.L_756:
        /*0004*/ 	.word	0x0000007e


	//----- nvinfo : EIATTR_SW2861232_WAR
	.align		4
.L_757:
        /*0008*/ 	.byte	0x01, 0x35
	.zero		2


	//----- nvinfo : EIATTR_PARAM_CBANK
	.align		4
        /*000c*/ 	.byte	0x04, 0x0a
        /*000e*/ 	.short	(.L_759 - .L_758)
	.align		4
.L_758:
        /*0010*/ 	.word	index@(.nv.constant0.tvmgen_default_fused_nn_conv2d_add_nn_relu_10_kernel)
        /*0014*/ 	.short	0x0160
        /*0016*/ 	.short	0x0020


	//----- nvinfo : EIATTR_CBANK_PARAM_SIZE
	.align		4
.L_759:
        /*0018*/ 	.byte	0x03, 0x19
        /*001a*/ 	.short	0x0020


	//----- nvinfo : EIATTR_KPARAM_INFO
	.align		4
        /*001c*/ 	.byte	0x04, 0x17
        /*001e*/ 	.short	(.L_761 - .L_760)
.L_760:
        /*0020*/ 	.word	0x00000000
        /*0024*/ 	.short	0x0003
        /*0026*/ 	.short	0x0018
        /*0028*/ 	.byte	0x00, 0xf0, 0x21, 0x00


	//----- nvinfo : EIATTR_KPARAM_INFO
	.align		4
.L_761:
        /*002c*/ 	.byte	0x04, 0x17
        /*002e*/ 	.short	(.L_763 - .L_762)
.L_762:
        /*0030*/ 	.word	0x00000000
        /*0034*/ 	.short	0x0002
        /*0036*/ 	.short	0x0010
        /*0038*/ 	.byte	0x00, 0xf0, 0x21, 0x00


	//----- nvinfo : EIATTR_KPARAM_INFO
	.align		4
.L_763:
        /*003c*/ 	.byte	0x04, 0x17
        /*003e*/ 	.short	(.L_765 - .L_764)
.L_764:
        /*0040*/ 	.word	0x00000000
        /*0044*/ 	.short	0x0001
        /*0046*/ 	.short	0x0008
        /*0048*/ 	.byte	0x00, 0xf0, 0x21, 0x00


	//----- nvinfo : EIATTR_KPARAM_INFO
	.align		4
.L_765:
        /*004c*/ 	.byte	0x04, 0x17
        /*004e*/ 	.short	(.L_767 - .L_766)
.L_766:
        /*0050*/ 	.word	0x00000000
        /*0054*/ 	.short	0x0000
        /*0056*/ 	.short	0x0000
        /*0058*/ 	.byte	0x00, 0xf0, 0x21, 0x00


	//----- nvinfo : EIATTR_MAXREG_COUNT
	.align		4
.L_767:
        /*005c*/ 	.byte	0x03, 0x1b
        /*005e*/ 	.short	0x00ff


	//----- nvinfo : EIATTR_EXIT_INSTR_OFFSETS
	.align		4
        /*0060*/ 	.byte	0x04, 0x1c
        /*0062*/ 	.short	(.L_769 - .L_768)


	//   ....[0]....
.L_768:
        /*0064*/ 	.word	0x00001d20


	//----- nvinfo : EIATTR_CTAIDZ_USED
	.align		4
.L_769:
        /*0068*/ 	.byte	0x01, 0x04
	.zero		2


	//----- nvinfo : EIATTR_MAX_THREADS
	.align		4
        /*006c*/ 	.byte	0x04, 0x05
        /*006e*/ 	.short	(.L_771 - .L_770)
.L_770:
        /*0070*/ 	.word	0x000000e0
        /*0074*/ 	.word	0x00000001
        /*0078*/ 	.word	0x00000001


	//----- nvinfo : EIATTR_CRS_STACK_SIZE
	.align		4
.L_771:
        /*007c*/ 	.byte	0x04, 0x1e
        /*007e*/ 	.short	(.L_773 - .L_772)
.L_772:
        /*0080*/ 	.word	0x00000000
.L_773:


//--------------------- .nv.info.tvmgen_default_fused_nn_conv2d_add_nn_relu_8_kernel --------------------------
	.section	.nv.info.tvmgen_default_fused_nn_conv2d_add_nn_relu_8_kernel,"",@"SHT_CUDA_INFO"
	.sectionflags	@""
	.align	4


	//----- nvinfo : EIATTR_CUDA_API_VERSION
	.align		4
        /*0000*/ 	.byte	0x04, 0x37
        /*0002*/ 	.short	(.L_775 - .L_774)
.L_774:
        /*0004*/ 	.word	0x0000007e


	//----- nvinfo : EIATTR_SW2861232_WAR
	.align		4
.L_775:
        /*0008*/ 	.byte	0x01, 0x35
	.zero		2


	//----- nvinfo : EIATTR_PARAM_CBANK
	.align		4
        /*000c*/ 	.byte	0x04, 0x0a
        /*000e*/ 	.short	(.L_777 - .L_776)
	.align		4
.L_776:
        /*0010*/ 	.word	index@(.nv.constant0.tvmgen_default_fused_nn_conv2d_add_nn_relu_8_kernel)
        /*0014*/ 	.short	0x0160
        /*0016*/ 	.short	0x0020


	//----- nvinfo : EIATTR_CBANK_PARAM_SIZE
	.align		4
.L_777:
        /*0018*/ 	.byte	0x03, 0x19
        /*001a*/ 	.short	0x0020


	//----- nvinfo : EIATTR_KPARAM_INFO
	.align		4
        /*001c*/ 	.byte	0x04, 0x17
        /*001e*/ 	.short	(.L_779 - .L_778)
.L_778:
        /*0020*/ 	.word	0x00000000
        /*0024*/ 	.short	0x0003
        /*0026*/ 	.short	0x0018
        /*0028*/ 	.byte	0x00, 0xf0, 0x21, 0x00


	//----- nvinfo : EIATTR_KPARAM_INFO
	.align		4
.L_779:
        /*002c*/ 	.byte	0x04, 0x17
        /*002e*/ 	.short	(.L_781 - .L_780)
.L_780:
        /*0030*/ 	.word	0x00000000
        /*0034*/ 	.short	0x0002
        /*0036*/ 	.short	0x0010
        /*0038*/ 	.byte	0x00, 0xf0, 0x21, 0x00


	//----- nvinfo : EIATTR_KPARAM_INFO
	.align		4
.L_781:
        /*003c*/ 	.byte	0x04, 0x17
        /*003e*/ 	.short	(.L_783 - .L_782)
.L_782:
        /*0040*/ 	.word	0x00000000
        /*0044*/ 	.short	0x0001
        /*0046*/ 	.short	0x0008
        /*0048*/ 	.byte	0x00, 0xf0, 0x21, 0x00


	//----- nvinfo : EIATTR_KPARAM_INFO
	.align		4
.L_783:
        /*004c*/ 	.byte	0x04, 0x17
        /*004e*/ 	.short	(.L_785 - .L_784)
.L_784:
        /*0050*/ 	.word	0x00000000
        /*0054*/ 	.short	0x0000
        /*0056*/ 	.short	0x0000
        /*0058*/ 	.byte	0x00, 0xf0, 0x21, 0x00


	//----- nvinfo : EIATTR_MAXREG_COUNT
	.align		4
.L_785:
        /*005c*/ 	.byte	0x03, 0x1b
        /*005e*/ 	.short	0x0080


	//----- nvinfo : EIATTR_EXIT_INSTR_OFFSETS
	.align		4
        /*0060*/ 	.byte	0x04, 0x1c
        /*0062*/ 	.short	(.L_787 - .L_786)


	//   ....[0]....
.L_786:
        /*0064*/ 	.word	0x00000750


	//----- nvinfo : EIATTR_CTAIDZ_USED
	.align		4
.L_787:
        /*0068*/ 	.byte	0x01, 0x04
	.zero		2


	//----- nvinfo : EIATTR_MAX_THREADS
	.align		4
        /*006c*/ 	.byte	0x04, 0x05
        /*006e*/ 	.short	(.L_789 - .L_788)
.L_788:
        /*0070*/ 	.word	0x000001c0
        /*0074*/ 	.word	0x00000001
        /*0078*/ 	.word	0x00000001
.L_789:


//--------------------- .nv.callgraph             --------------------------
	.section	.nv.callgraph,"",@"SHT_CUDA_CALLGRAPH"
	.align	4
	.sectionentsize	8
	.align		4
        /*0000*/ 	.word	0x00000000
	.align		4
        /*0004*/ 	.word	0xffffffff
	.align		4
        /*0008*/ 	.word	0x00000000
	.align		4
        /*000c*/ 	.word	0xfffffffe
	.align		4
        /*0010*/ 	.word	0x00000000
	.align		4
        /*0014*/ 	.word	0xfffffffd
	.align		4
        /*0018*/ 	.word	0x00000000
	.align		4
        /*001c*/ 	.word	0xfffffffc


//--------------------- .nv.rel.action            --------------------------
	.section	.nv.rel.action,"",@"SHT_CUDA_RELOCINFO"
	.align	8
	.sectionentsize	8
        /*0000*/ 	.byte	0x73, 0x00, 0x00, 0x00, 0x00, 0x00, 0x00, 0x00, 0x00, 0x00, 0x00, 0x11, 0x25, 0x00, 0x05, 0x36


//--------------------- .nv.constant0.tvmgen_default_fused_nn_dense_add_kernel --------------------------
	.section	.nv.constant0.tvmgen_default_fused_nn_dense_add_kernel,"a",@progbits
	.sectionflags	@""
	.align	4
.nv.constant0.tvmgen_default_fused_nn_dense_add_kernel:
	.zero		384


//--------------------- .nv.constant0.tvmgen_default_fused_nn_conv2d_add_2_kernel --------------------------
	.section	.nv.constant0.tvmgen_default_fused_nn_conv2d_add_2_kernel,"a",@progbits
	.sectionflags	@""
	.align	4
.nv.constant0.tvmgen_default_fused_nn_conv2d_add_2_kernel:
	.zero		384


//--------------------- .nv.constant0.tvmgen_default_fused_nn_conv2d_add_nn_relu_5_kernel --------------------------
	.section	.nv.constant0.tvmgen_default_fused_nn_conv2d_add_nn_relu_5_kernel,"a",@progbits
	.sectionflags	@""
	.align	4
.nv.constant0.tvmgen_default_fused_nn_conv2d_add_nn_relu_5_kernel:
	.zero		384


//--------------------- .nv.constant0.tvmgen_default_fused_nn_conv2d_add_nn_relu_9_kernel --------------------------
	.section	.nv.constant0.tvmgen_default_fused_nn_conv2d_add_nn_relu_9_kernel,"a",@progbits
	.sectionflags	@""
	.align	4
.nv.constant0.tvmgen_default_fused_nn_conv2d_add_nn_relu_9_kernel:
	.zero		384


//--------------------- .nv.constant0.tvmgen_default_fused_nn_conv2d_add_add_nn_relu_kernel --------------------------
	.section	.nv.constant0.tvmgen_default_fused_nn_conv2d_add_add_nn_relu_kernel,"a",@progbits
	.sectionflags	@""
	.align	4
.nv.constant0.tvmgen_default_fused_nn_conv2d_add_add_nn_relu_kernel:
	.zero		392


//--------------------- .nv.constant0.tvmgen_default_fused_nn_conv2d_add_nn_relu_2_kernel --------------------------
	.section	.nv.constant0.tvmgen_default_fused_nn_conv2d_add_nn_relu_2_kernel,"a",@progbits
	.sectionflags	@""
	.align	4
.nv.constant0.tvmgen_default_fused_nn_conv2d_add_nn_relu_2_kernel:
	.zero		384


//--------------------- .nv.constant0.tvmgen_default_fused_nn_contrib_conv2d_winograd_without_weight_transform_add_nn_relu_2_kernel_1 --------------------------
	.section	.nv.constant0.tvmgen_default_fused_nn_contrib_conv2d_winograd_without_weight_transform_add_nn_relu_2_kernel_1,"a",@progbits
	.sectionflags	@""
	.align	4
.nv.constant0.tvmgen_default_fused_nn_contrib_conv2d_winograd_without_weight_transform_add_nn_relu_2_kernel_1:
	.zero		376


//--------------------- .nv.constant0.tvmgen_default_fused_nn_contrib_conv2d_winograd_without_weight_transform_add_nn_relu_2_kernel_2 --------------------------
	.section	.nv.constant0.tvmgen_default_fused_nn_contrib_conv2d_winograd_without_weight_transform_add_nn_relu_2_kernel_2,"a",@progbits
	.sectionflags	@""
	.align	4
.nv.constant0.tvmgen_default_fused_nn_contrib_conv2d_winograd_without_weight_transform_add_nn_relu_2_kernel_2:
	.zero		376


//--------------------- .nv.constant0.tvmgen_default_fused_nn_conv2d_add_add_nn_relu_1_kernel --------------------------
	.section	.nv.constant0.tvmgen_default_fused_nn_conv2d_add_add_nn_relu_1_kernel,"a",@progbits
	.sectionflags	@""
	.align	4
.nv.constant0.tvmgen_default_fused_nn_conv2d_add_add_nn_relu_1_kernel:
	.zero		392


//--------------------- .nv.constant0.tvmgen_default_fused_nn_conv2d_add_1_kernel --------------------------
	.section	.nv.constant0.tvmgen_default_fused_nn_conv2d_add_1_kernel,"a",@progbits
	.sectionflags	@""
	.align	4
.nv.constant0.tvmgen_default_fused_nn_conv2d_add_1_kernel:
	.zero		384


//--------------------- .nv.constant0.tvmgen_default_fused_nn_contrib_conv2d_winograd_without_weight_transform_add_nn_relu_3_kernel --------------------------
	.section	.nv.constant0.tvmgen_default_fused_nn_contrib_conv2d_winograd_without_weight_transform_add_nn_relu_3_kernel,"a",@progbits
	.sectionflags	@""
	.align	4
.nv.constant0.tvmgen_default_fused_nn_contrib_conv2d_winograd_without_weight_transform_add_nn_relu_3_kernel:
	.zero		368


//--------------------- .nv.constant0.tvmgen_default_fused_nn_conv2d_add_nn_relu_11_kernel --------------------------
	.section	.nv.constant0.tvmgen_default_fused_nn_conv2d_add_nn_relu_11_kernel,"a",@progbits
	.sectionflags	@""
	.align	4
.nv.constant0.tvmgen_default_fused_nn_conv2d_add_nn_relu_11_kernel:
	.zero		384


//--------------------- .nv.constant0.tvmgen_default_fused_nn_conv2d_add_nn_relu_7_kernel --------------------------
	.section	.nv.constant0.tvmgen_default_fused_nn_conv2d_add_nn_relu_7_kernel,"a",@progbits
	.sectionflags	@""
	.align	4
.nv.constant0.tvmgen_default_fused_nn_conv2d_add_nn_relu_7_kernel:
	.zero		384


//--------------------- .nv.constant0.tvmgen_default_fused_nn_conv2d_add_nn_relu_1_kernel --------------------------
	.section	.nv.constant0.tvmgen_default_fused_nn_conv2d_add_nn_relu_1_kernel,"a",@progbits
	.sectionflags	@""
	.align	4
.nv.constant0.tvmgen_default_fused_nn_conv2d_add_nn_relu_1_kernel:
	.zero		384


//--------------------- .nv.constant0.tvmgen_default_fused_nn_contrib_conv2d_winograd_without_weight_transform_add_nn_relu_1_kernel --------------------------
	.section	.nv.constant0.tvmgen_default_fused_nn_contrib_conv2d_winograd_without_weight_transform_add_nn_relu_1_kernel,"a",@progbits
	.sectionflags	@""
	.align	4
.nv.constant0.tvmgen_default_fused_nn_contrib_conv2d_winograd_without_weight_transform_add_nn_relu_1_kernel:
	.zero		368


//--------------------- .nv.constant0.tvmgen_default_fused_nn_contrib_conv2d_winograd_without_weight_transform_add_nn_relu_2_kernel --------------------------
	.section	.nv.constant0.tvmgen_default_fused_nn_contrib_conv2d_winograd_without_weight_transform_add_nn_relu_2_kernel,"a",@progbits
	.sectionflags	@""
	.align	4
.nv.constant0.tvmgen_default_fused_nn_contrib_conv2d_winograd_without_weight_transform_add_nn_relu_2_kernel:
	.zero		368


//--------------------- .nv.constant0.tvmgen_default_fused_nn_conv2d_add_nn_relu_3_kernel --------------------------
	.section	.nv.constant0.tvmgen_default_fused_nn_conv2d_add_nn_relu_3_kernel,"a",@progbits
	.sectionflags	@""
	.align	4
.nv.constant0.tvmgen_default_fused_nn_conv2d_add_nn_relu_3_kernel:
	.zero		384


//--------------------- .nv.constant0.tvmgen_default_fused_nn_global_avg_pool2d_kernel --------------------------
	.section	.nv.constant0.tvmgen_default_fused_nn_global_avg_pool2d_kernel,"a",@progbits
	.sectionflags	@""
	.align	4
.nv.constant0.tvmgen_default_fused_nn_global_avg_pool2d_kernel:
	.zero		368


//--------------------- .nv.constant0.tvmgen_default_fused_nn_conv2d_add_nn_relu_6_kernel --------------------------
	.section	.nv.constant0.tvmgen_default_fused_nn_conv2d_add_nn_relu_6_kernel,"a",@progbits
	.sectionflags	@""
	.align	4
.nv.constant0.tvmgen_default_fused_nn_conv2d_add_nn_relu_6_kernel:
	.zero		384


//--------------------- .nv.constant0.tvmgen_default_fused_nn_contrib_conv2d_winograd_without_weight_transform_add_nn_relu_3_kernel_1 --------------------------
	.section	.nv.constant0.tvmgen_default_fused_nn_contrib_conv2d_winograd_without_weight_transform_add_nn_relu_3_kernel_1,"a",@progbits
	.sectionflags	@""
	.align	4
.nv.constant0.tvmgen_default_fused_nn_contrib_conv2d_winograd_without_weight_transform_add_nn_relu_3_kernel_1:
	.zero		376


//--------------------- .nv.constant0.tvmgen_default_fused_nn_contrib_conv2d_winograd_without_weight_transform_add_nn_relu_1_kernel_1 --------------------------
	.section	.nv.constant0.tvmgen_default_fused_nn_contrib_conv2d_winograd_without_weight_transform_add_nn_relu_1_kernel_1,"a",@progbits
	.sectionflags	@""
	.align	4
.nv.constant0.tvmgen_default_fused_nn_contrib_conv2d_winograd_without_weight_transform_add_nn_relu_1_kernel_1:
	.zero		376


//--------------------- .nv.constant0.tvmgen_default_fused_nn_batch_flatten_kernel --------------------------
	.section	.nv.constant0.tvmgen_default_fused_nn_batch_flatten_kernel,"a",@progbits
	.sectionflags	@""
	.align	4
.nv.constant0.tvmgen_default_fused_nn_batch_flatten_kernel:
	.zero		368


//--------------------- .nv.constant0.tvmgen_default_fused_nn_conv2d_add_nn_relu_kernel --------------------------
	.section	.nv.constant0.tvmgen_default_fused_nn_conv2d_add_nn_relu_kernel,"a",@progbits
	.sectionflags	@""
	.align	4
.nv.constant0.tvmgen_default_fused_nn_conv2d_add_nn_relu_kernel:
	.zero		384


//--------------------- .nv.constant0.tvmgen_default_fused_nn_global_avg_pool2d_kernel_1 --------------------------
	.section	.nv.constant0.tvmgen_default_fused_nn_global_avg_pool2d_kernel_1,"a",@progbits
	.sectionflags	@""
	.align	4
.nv.constant0.tvmgen_default_fused_nn_global_avg_pool2d_kernel_1:
	.zero		368


//--------------------- .nv.constant0.tvmgen_default_fused_nn_contrib_conv2d_winograd_without_weight_transform_add_nn_relu_3_kernel_2 --------------------------
	.section	.nv.constant0.tvmgen_default_fused_nn_contrib_conv2d_winograd_without_weight_transform_add_nn_relu_3_kernel_2,"a",@progbits
	.sectionflags	@""
	.align	4
.nv.constant0.tvmgen_default_fused_nn_contrib_conv2d_winograd_without_weight_transform_add_nn_relu_3_kernel_2:
	.zero		376


//--------------------- .nv.constant0.tvmgen_default_fused_nn_conv2d_add_nn_relu_4_kernel --------------------------
	.section	.nv.constant0.tvmgen_default_fused_nn_conv2d_add_nn_relu_4_kernel,"a",@progbits
	.sectionflags	@""
	.align	4
.nv.constant0.tvmgen_default_fused_nn_conv2d_add_nn_relu_4_kernel:
	.zero		384


//--------------------- .nv.constant0.tvmgen_default_fused_nn_conv2d_add_3_kernel --------------------------
	.section	.nv.constant0.tvmgen_default_fused_nn_conv2d_add_3_kernel,"a",@progbits
	.sectionflags	@""
	.align	4
.nv.constant0.tvmgen_default_fused_nn_conv2d_add_3_kernel:
	.zero		384


//--------------------- .nv.constant0.tvmgen_default_fused_nn_contrib_conv2d_winograd_without_weight_transform_add_nn_relu_kernel --------------------------
	.section	.nv.constant0.tvmgen_default_fused_nn_contrib_conv2d_winograd_without_weight_transform_add_nn_relu_kernel,"a",@progbits
	.sectionflags	@""
	.align	4
.nv.constant0.tvmgen_default_fused_nn_contrib_conv2d_winograd_without_weight_transform_add_nn_relu_kernel:
	.zero		368


//--------------------- .nv.constant0.tvmgen_default_fused_nn_contrib_conv2d_winograd_without_weight_transform_add_nn_relu_kernel_1 --------------------------
	.section	.nv.constant0.tvmgen_default_fused_nn_contrib_conv2d_winograd_without_weight_transform_add_nn_relu_kernel_1,"a",@progbits
	.sectionflags	@""
	.align	4
.nv.constant0.tvmgen_default_fused_nn_contrib_conv2d_winograd_without_weight_transform_add_nn_relu_kernel_1:
	.zero		376


//--------------------- .nv.constant0.tvmgen_default_fused_nn_contrib_conv2d_winograd_without_weight_transform_add_nn_relu_kernel_2 --------------------------
	.section	.nv.constant0.tvmgen_default_fused_nn_contrib_conv2d_winograd_without_weight_transform_add_nn_relu_kernel_2,"a",@progbits
	.sectionflags	@""
	.align	4
.nv.constant0.tvmgen_default_fused_nn_contrib_conv2d_winograd_without_weight_transform_add_nn_relu_kernel_2:
	.zero		376


//--------------------- .nv.constant0.tvmgen_default_fused_nn_conv2d_add_add_nn_relu_3_kernel --------------------------
	.section	.nv.constant0.tvmgen_default_fused_nn_conv2d_add_add_nn_relu_3_kernel,"a",@progbits
	.sectionflags	@""
	.align	4
.nv.constant0.tvmgen_default_fused_nn_conv2d_add_add_nn_relu_3_kernel:
	.zero		392


//--------------------- .nv.constant0.tvmgen_default_fused_nn_conv2d_add_add_nn_relu_2_kernel --------------------------
	.section	.nv.constant0.tvmgen_default_fused_nn_conv2d_add_add_nn_relu_2_kernel,"a",@progbits
	.sectionflags	@""
	.align	4
.nv.constant0.tvmgen_default_fused_nn_conv2d_add_add_nn_relu_2_kernel:
	.zero		392


//--------------------- .nv.constant0.tvmgen_default_fused_nn_max_pool2d_kernel --------------------------
	.section	.nv.constant0.tvmgen_default_fused_nn_max_pool2d_kernel,"a",@progbits
	.sectionflags	@""
	.align	4
.nv.constant0.tvmgen_default_fused_nn_max_pool2d_kernel:
	.zero		368


//--------------------- .nv.constant0.tvmgen_default_fused_nn_contrib_conv2d_winograd_without_weight_transform_add_nn_relu_1_kernel_2 --------------------------
	.section	.nv.constant0.tvmgen_default_fused_nn_contrib_conv2d_winograd_without_weight_transform_add_nn_relu_1_kernel_2,"a",@progbits
	.sectionflags	@""
	.align	4
.nv.constant0.tvmgen_default_fused_nn_contrib_conv2d_winograd_without_weight_transform_add_nn_relu_1_kernel_2:
	.zero		376


//--------------------- .nv.constant0.tvmgen_default_fused_nn_conv2d_add_kernel --------------------------
	.section	.nv.constant0.tvmgen_default_fused_nn_conv2d_add_kernel,"a",@progbits
	.sectionflags	@""
	.align	4
.nv.constant0.tvmgen_default_fused_nn_conv2d_add_kernel:
	.zero		384


//--------------------- .nv.constant0.tvmgen_default_fused_nn_conv2d_add_nn_relu_10_kernel --------------------------
	.section	.nv.constant0.tvmgen_default_fused_nn_conv2d_add_nn_relu_10_kernel,"a",@progbits
	.sectionflags	@""
	.align	4
.nv.constant0.tvmgen_default_fused_nn_conv2d_add_nn_relu_10_kernel:
	.zero		384


//--------------------- .nv.constant0.tvmgen_default_fused_nn_conv2d_add_nn_relu_8_kernel --------------------------
	.section	.nv.constant0.tvmgen_default_fused_nn_conv2d_add_nn_relu_8_kernel,"a",@progbits
	.sectionflags	@""
	.align	4
.nv.constant0.tvmgen_default_fused_nn_conv2d_add_nn_relu_8_kernel:
	.zero		384


//--------------------- .text.tvmgen_default_fused_nn_dense_add_kernel --------------------------
	.section	.text.tvmgen_default_fused_nn_dense_add_kernel,"ax",@progbits
	.sectionflags	@"SHF_BARRIERS=1"
	.sectioninfo	@"SHI_REGISTERS=62"
	.align	128
        .global         tvmgen_default_fused_nn_dense_add_kernel
        .type           tvmgen_default_fused_nn_dense_add_kernel,@function
        .size           tvmgen_default_fused_nn_dense_add_kernel,(.L_x_111 - tvmgen_default_fused_nn_dense_add_kernel)
        .other          tvmgen_default_fused_nn_dense_add_kernel,@"STO_CUDA_ENTRY STV_DEFAULT"
tvmgen_default_fused_nn_dense_add_kernel:
.text.tvmgen_default_fused_nn_dense_add_kernel:
[----:B------:R-:W-:Y:S02]  /*0000*/  MOV R1, c[0x0][0x28] ;  /* 0x00000a0000017a02 */ /* 0x000fe40000000f00 */
[----:B------:R-:W0:Y:S01]  /*0010*/  S2R R9, SR_TID.X ;  /* 0x0000000000097919 */ /* 0x000e220000002100 */
[----:B------:R-:W-:Y:S01]  /*0020*/  MOV R7, 0x4 ;  /* 0x0000000400077802 */ /* 0x000fe20000000f00 */
[----:B------:R-:W-:Y:S02]  /*0030*/  ULDC.64 UR4, c[0x0][0x118] ;  /* 0x0000460000047ab9 */ /* 0x000fe40000000a00 */
[----:B------:R-:W1:Y:S02]  /*0040*/  S2R R6, SR_CTAID.X ;  /* 0x0000000000067919 */ /* 0x000e640000002500 */
[----:B0-----:R-:W-:Y:S01]  /*0050*/  IMAD.WIDE R4, R9, R7, c[0x0][0x168] ;  /* 0x00005a0009047625 */ /* 0x001fe200078e0207 */
[----:B-1----:R-:W-:-:S04]  /*0060*/  LEA R2, R6, R9, 0xb ;  /* 0x0000000906027211 */ /* 0x002fc800078e58ff */
[----:B------:R-:W2:Y:S01]  /*0070*/  LDG.E.CONSTANT R43, [R4.64] ;  /* 0x00000004042b7981 */ /* 0x000ea2000c1e9900 */
[----:B------:R-:W-:-:S03]  /*0080*/  IMAD.WIDE R2, R2, R7, c[0x0][0x170] ;  /* 0x00005c0002027625 */ /* 0x000fc600078e0207 */
[----:B------:R-:W3:Y:S04]  /*0090*/  LDG.E.CONSTANT R42, [R4.64+0x100] ;  /* 0x00010004042a7981 */ /* 0x000ee8000c1e9900 */
[----:B------:R-:W2:Y:S04]  /*00a0*/  LDG.E.CONSTANT R0, [R2.64] ;  /* 0x0000000402007981 */ /* 0x000ea8000c1e9900 */
[----:B------:R-:W3:Y:S04]  /*00b0*/  LDG.E.CONSTANT R45, [R2.64+0x100] ;  /* 0x00010004022d7981 */ /* 0x000ee8000c1e9900 */
[----:B------:R-:W4:Y:S04]  /*00c0*/  LDG.E.CONSTANT R54, [R4.64+0x200] ;  /* 0x0002000404367981 */ /* 0x000f28000c1e9900 */
[----:B------:R-:W4:Y:S04]  /*00d0*/  LDG.E.CONSTANT R57, [R2.64+0x200] ;  /* 0x0002000402397981 */ /* 0x000f28000c1e9900 */
[----:B------:R-:W5:Y:S04]  /*00e0*/  LDG.E.CONSTANT R46, [R4.64+0x300] ;  /* 0x00030004042e7981 */ /* 0x000f68000c1e9900 */
        /* <DEDUP_REMOVED lines=42> */
[----:B------:R0:W5:Y:S01]  /*0390*/  LDG.E.CONSTANT R59, [R2.64+0x1f00] ;  /* 0x001f0004023b7981 */ /* 0x000162000c1e9900 */
[----:B--2---:R-:W-:-:S03]  /*03a0*/  FFMA R0, R0, R43, RZ ;  /* 0x0000002b00007223 */ /* 0x004fc600000000ff */
[----:B------:R-:W2:Y:S01]  /*03b0*/  LDG.E.CONSTANT R43, [R4.64+0x1900] ;  /* 0x00190004042b7981 */ /* 0x000ea2000c1e9900 */
[----:B---3--:R-:W-:-:S03]  /*03c0*/  FFMA R0, R45, R42, R0 ;  /* 0x0000002a2d007223 */ /* 0x008fc60000000000 */
[----:B------:R-:W3:Y:S04]  /*03d0*/  LDG.E.CONSTANT R45, [R4.64+0x1800] ;  /* 0x00180004042d7981 */ /* 0x000ee8000c1e9900 */
[----:B------:R0:W3:Y:S01]  /*03e0*/  LDG.E.CONSTANT R42, [R2.64+0x1800] ;  /* 0x00180004022a7981 */ /* 0x0000e2000c1e9900 */
[----:B----4-:R-:W-:-:S03]  /*03f0*/  FFMA R54, R57, R54, R0 ;  /* 0x0000003639367223 */ /* 0x010fc60000000000 */
[----:B------:R0:W2:Y:S01]  /*0400*/  LDG.E.CONSTANT R0, [R2.64+0x1900] ;  /* 0x0019000402007981 */ /* 0x0000a2000c1e9900 */
[----:B-----5:R-:W-:-:S03]  /*0410*/  FFMA R57, R49, R46, R54 ;  /* 0x0000002e31397223 */ /* 0x020fc60000000036 */
[----:B------:R-:W4:Y:S04]  /*0420*/  LDG.E.CONSTANT R49, [R4.64+0x1a00] ;  /* 0x001a000404317981 */ /* 0x000f28000c1e9900 */
[----:B------:R0:W4:Y:S01]  /*0430*/  LDG.E.CONSTANT R46, [R2.64+0x1a00] ;  /* 0x001a0004022e7981 */ /* 0x000122000c1e9900 */
[----:B------:R-:W-:-:S03]  /*0440*/  FFMA R54, R48, R51, R57 ;  /* 0x0000003330367223 */ /* 0x000fc60000000039 */
[----:B------:R-:W5:Y:S04]  /*0450*/  LDG.E.CONSTANT R51, [R4.64+0x1b00] ;  /* 0x001b000404337981 */ /* 0x000f68000c1e9900 */
[----:B------:R0:W5:Y:S01]  /*0460*/  LDG.E.CONSTANT R48, [R2.64+0x1b00] ;  /* 0x001b000402307981 */ /* 0x000162000c1e9900 */
[----:B------:R-:W-:-:S03]  /*0470*/  FFMA R54, R55, R52, R54 ;  /* 0x0000003437367223 */ /* 0x000fc60000000036 */
[----:B------:R-:W5:Y:S04]  /*0480*/  LDG.E.CONSTANT R55, [R4.64+0x1c00] ;  /* 0x001c000404377981 */ /* 0x000f68000c1e9900 */
[----:B------:R0:W5:Y:S01]  /*0490*/  LDG.E.CONSTANT R52, [R2.64+0x1c00] ;  /* 0x001c000402347981 */ /* 0x000162000c1e9900 */
[----:B------:R-:W-:-:S03]  /*04a0*/  FFMA R58, R53, R50, R54 ;  /* 0x00000032353a7223 */ /* 0x000fc60000000036 */
[----:B------:R-:W5:Y:S04]  /*04b0*/  LDG.E.CONSTANT R54, [R4.64+0x1d00] ;  /* 0x001d000404367981 */ /* 0x000f68000c1e9900 */
[----:B------:R0:W5:Y:S04]  /*04c0*/  LDG.E.CONSTANT R53, [R2.64+0x1d00] ;  /* 0x001d000402357981 */ /* 0x000168000c1e9900 */
[----:B------:R-:W5:Y:S04]  /*04d0*/  LDG.E.CONSTANT R50, [R4.64+0x1e00] ;  /* 0x001e000404327981 */ /* 0x000f68000c1e9900 */
[----:B------:R0:W5:Y:S01]  /*04e0*/  LDG.E.CONSTANT R57, [R2.64+0x1e00] ;  /* 0x001e000402397981 */ /* 0x000162000c1e9900 */
[----:B------:R-:W-:-:S04]  /*04f0*/  FFMA R10, R41, R10, R58 ;  /* 0x0000000a290a7223 */ /* 0x000fc8000000003a */
        /* <DEDUP_REMOVED lines=15> */
[----:B------:R-:W-:Y:S01]  /*05f0*/  FFMA R11, R44, R47, R11 ;  /* 0x0000002f2c0b7223 */ /* 0x000fe2000000000b */
[----:B0-----:R-:W-:-:S03]  /*0600*/  VOTE.ANY R3, PT, PT ;  /* 0x0000000000037806 */ /* 0x001fc600038e0100 */
[----:B---3--:R-:W-:-:S04]  /*0610*/  FFMA R11, R42, R45, R11 ;  /* 0x0000002d2a0b7223 */ /* 0x008fc8000000000b */
[----:B--2---:R-:W-:-:S04]  /*0620*/  FFMA R11, R0, R43, R11 ;  /* 0x0000002b000b7223 */ /* 0x004fc8000000000b */
[----:B----4-:R-:W-:-:S04]  /*0630*/  FFMA R11, R46, R49, R11 ;  /* 0x000000312e0b7223 */ /* 0x010fc8000000000b */
[----:B-----5:R-:W-:-:S04]  /*0640*/  FFMA R11, R48, R51, R11 ;  /* 0x00000033300b7223 */ /* 0x020fc8000000000b */
[----:B------:R-:W-:-:S04]  /*0650*/  FFMA R52, R52, R55, R11 ;  /* 0x0000003734347223 */ /* 0x000fc8000000000b */
[----:B------:R-:W-:-:S04]  /*0660*/  FFMA R52, R53, R54, R52 ;  /* 0x0000003635347223 */ /* 0x000fc80000000034 */
[----:B------:R-:W-:-:S04]  /*0670*/  FFMA R50, R57, R50, R52 ;  /* 0x0000003239327223 */ /* 0x000fc80000000034 */
[----:B------:R-:W-:-:S05]  /*0680*/  FFMA R50, R59, R56, R50 ;  /* 0x000000383b327223 */ /* 0x000fca0000000032 */
[----:B------:R-:W0:Y:S02]  /*0690*/  SHFL.DOWN PT, R5, R50, 0x10, 0x1f ;  /* 0x0a001f0032057f89 */ /* 0x000e2400000e0000 */
[----:B0-----:R-:W-:-:S05]  /*06a0*/  FADD R0, R50, R5 ;  /* 0x0000000532007221 */ /* 0x001fca0000000000 */
[----:B------:R-:W0:Y:S02]  /*06b0*/  SHFL.DOWN PT, R5, R0, 0x8, 0x1f ;  /* 0x09001f0000057f89 */ /* 0x000e2400000e0000 */
[----:B0-----:R-:W-:-:S05]  /*06c0*/  FADD R2, R0, R5 ;  /* 0x0000000500027221 */ /* 0x001fca0000000000 */
[----:B------:R-:W0:Y:S02]  /*06d0*/  SHFL.DOWN PT, R5, R2, 0x4, 0x1f ;  /* 0x08801f0002057f89 */ /* 0x000e2400000e0000 */
[----:B0-----:R-:W-:-:S05]  /*06e0*/  FADD R4, R2, R5 ;  /* 0x0000000502047221 */ /* 0x001fca0000000000 */
[----:B------:R-:W0:Y:S01]  /*06f0*/  SHFL.DOWN PT, R5, R4, 0x2, 0x1f ;  /* 0x08401f0004057f89 */ /* 0x000e2200000e0000 */
[----:B------:R-:W-:Y:S01]  /*0700*/  LOP3.LUT P0, RZ, R9, 0x1f, RZ, 0xc0, !PT ;  /* 0x0000001f09ff7812 */ /* 0x000fe2000780c0ff */
[----:B0-----:R-:W-:-:S05]  /*0710*/  FADD R10, R4, R5 ;  /* 0x00000005040a7221 */ /* 0x001fca0000000000 */
[----:B------:R-:W0:Y:S07]  /*0720*/  SHFL.DOWN PT, R5, R10, 0x1, 0x1f ;  /* 0x08201f000a057f89 */ /* 0x000e2e00000e0000 */
[----:B------:R-:W-:Y:S02]  /*0730*/  @!P0 SHF.R.S32.HI R11, RZ, 0x5, R9 ;  /* 0x00000005ff0b8819 */ /* 0x000fe40000011409 */
[----:B------:R-:W-:Y:S01]  /*0740*/  ISETP.GT.AND P1, PT, R9, 0x1, PT ;  /* 0x000000010900780c */ /* 0x000fe20003f24270 */
[----:B0-----:R-:W-:-:S05]  /*0750*/  @!P0 FADD R12, R10, R5 ;  /* 0x000000050a0c8221 */ /* 0x001fca0000000000 */
[----:B------:R-:W-:Y:S04]  /*0760*/  @!P0 STS [R11.X4+0x4], R12 ;  /* 0x0000040c0b008388 */ /* 0x000fe80000004800 */
[----:B------:R-:W-:Y:S06]  /*0770*/  BAR.SYNC.DEFER_BLOCKING 0x0 ;  /* 0x0000000000007b1d */ /* 0x000fec0000010000 */
[----:B------:R-:W0:Y:S01]  /*0780*/  @!P1 LDS R8, [R9.X4+0x4] ;  /* 0x0000040009089984 */ /* 0x000e220000004800 */
[----:B------:R-:W-:-:S02]  /*0790*/  VOTE.ANY R5, PT, PT ;  /* 0x0000000000057806 */ /* 0x000fc400038e0100 */
[----:B------:R-:W-:-:S04]  /*07a0*/  ISETP.NE.AND P0, PT, R9, RZ, PT ;  /* 0x000000ff0900720c */ /* 0x000fc80003f05270 */
[----:B0-----:R-:W0:Y:S02]  /*07b0*/  SHFL.DOWN PT, R5, R8, 0x1, 0x1f ;  /* 0x08201f0008057f89 */ /* 0x001e2400000e0000 */
[----:B0-----:R-:W-:-:S07]  /*07c0*/  FADD R0, R8, R5 ;  /* 0x0000000508007221 */ /* 0x001fce0000000000 */
[----:B------:R-:W-:Y:S04]  /*07d0*/  @!P0 STS [RZ], R0 ;  /* 0x00000000ff008388 */ /* 0x000fe80000000800 */
[----:B------:R-:W-:Y:S06]  /*07e0*/  BAR.SYNC.DEFER_BLOCKING 0x0 ;  /* 0x0000000000007b1d */ /* 0x000fec0000010000 */
[----:B------:R-:W0:Y:S04]  /*07f0*/  @!P0 LDS R2, [RZ] ;  /* 0x00000000ff028984 */ /* 0x000e280000000800 */
[----:B0-----:R0:W-:Y:S04]  /*0800*/  @!P0 STS [0xc], R2 ;  /* 0x00000c02ff008388 */ /* 0x0011e80000000800 */
[----:B------:R-:W-:Y:S06]  /*0810*/  BAR.SYNC.DEFER_BLOCKING 0x0 ;  /* 0x0000000000007b1d */ /* 0x000fec0000010000 */
[----:B------:R-:W-:Y:S05]  /*0820*/  @P0 EXIT ;  /* 0x000000000000094d */ /* 0x000fea0003800000 */
[CC--:B0-----:R-:W-:Y:S01]  /*0830*/  IMAD.WIDE R2, R6.reuse, R7.reuse, c[0x0][0x178] ;  /* 0x00005e0006027625 */ /* 0x0c1fe200078e0207 */
[----:B------:R-:W0:Y:S05]  /*0840*/  LDS R0, [0xc] ;  /* 0x00000c00ff007984 */ /* 0x000e2a0000000800 */
[----:B------:R-:W0:Y:S01]  /*0850*/  LDG.E.CONSTANT R3, [R2.64] ;  /* 0x0000000402037981 */ /* 0x000e22000c1e9900 */
[----:B------:R-:W-:Y:S01]  /*0860*/  IMAD.WIDE R6, R6, R7, c[0x0][0x160] ;  /* 0x0000580006067625 */ /* 0x000fe200078e0207 */
[----:B0-----:R-:W-:-:S05]  /*0870*/  FADD R5, R0, R3 ;  /* 0x0000000300057221 */ /* 0x001fca0000000000 */
[----:B------:R-:W-:Y:S01]  /*0880*/  STG.E [R6.64], R5 ;  /* 0x0000000506007986 */ /* 0x000fe2000c101904 */
[----:B------:R-:W-:Y:S05]  /*0890*/  EXIT ;  /* 0x000000000000794d */ /* 0x000fea0003800000 */
.L_x_0:
[----:B------:R-:W-:-:S00]  /*08a0*/  BRA `(.L_x_0) ;  /* 0xfffffff000007947 */ /* 0x000fc0000383ffff */
[----:B------:R-:W-:-:S00]  /*08b0*/  NOP ;  /* 0x0000000000007918 */ /* 0x000fc00000000000 */
        /* <DEDUP_REMOVED lines=12> */
.L_x_111:


//--------------------- .text.tvmgen_default_fused_nn_conv2d_add_2_kernel --------------------------
	.section	.text.tvmgen_default_fused_nn_conv2d_add_2_kernel,"ax",@progbits
	.sectionflags	@"SHF_BARRIERS=1"
	.sectioninfo	@"SHI_REGISTERS=56"
	.align	128
        .global         tvmgen_default_fused_nn_conv2d_add_2_kernel
        .type           tvmgen_default_fused_nn_conv2d_add_2_kernel,@function
        .size           tvmgen_default_fused_nn_conv2d_add_2_kernel,(.L_x_112 - tvmgen_default_fused_nn_conv2d_add_2_kernel)
        .other          tvmgen_default_fused_nn_conv2d_add_2_kernel,@"STO_CUDA_ENTRY STV_DEFAULT"
tvmgen_default_fused_nn_conv2d_add_2_kernel:
.text.tvmgen_default_fused_nn_conv2d_add_2_kernel:
[----:B------:R-:W-:Y:S02]  /*0000*/  MOV R1, c[0x0][0x28] ;  /* 0x00000a0000017a02 */ /* 0x000fe40000000f00 */
[----:B------:R-:W0:Y:S01]  /*0010*/  S2R R0, SR_TID.X ;  /* 0x0000000000007919 */ /* 0x000e220000002100 */
[----:B------:R-:W-:Y:S02]  /*0020*/  MOV R34, c[0x0][0x168] ;  /* 0x00005a0000227a02 */ /* 0x000fe40000000f00 */
[----:B------:R-:W-:Y:S01]  /*0030*/  MOV R35, c[0x0][0x16c] ;  /* 0x00005b0000237a02 */ /* 0x000fe20000000f00 */
[----:B------:R-:W1:Y:S01]  /*0040*/  S2R R3, SR_TID.Z ;  /* 0x0000000000037919 */ /* 0x000e620000002300 */
[----:B------:R-:W-:Y:S02]  /*0050*/  MOV R51, RZ ;  /* 0x000000ff00337202 */ /* 0x000fe40000000f00 */
[----:B------:R-:W-:Y:S01]  /*0060*/  MOV R38, RZ ;  /* 0x000000ff00267202 */ /* 0x000fe20000000f00 */
[----:B------:R-:W1:Y:S01]  /*0070*/  S2R R2, SR_CTAID.Z ;  /* 0x0000000000027919 */ /* 0x000e620000002700 */
[----:B------:R-:W-:Y:S02]  /*0080*/  MOV R53, RZ ;  /* 0x000000ff00357202 */ /* 0x000fe40000000f00 */
[----:B------:R-:W-:-:S02]  /*0090*/  MOV R40, RZ ;  /* 0x000000ff00287202 */ /* 0x000fc40000000f00 */
[----:B------:R-:W-:Y:S02]  /*00a0*/  MOV R27, RZ ;  /* 0x000000ff001b7202 */ /* 0x000fe40000000f00 */
[----:B------:R-:W-:Y:S02]  /*00b0*/  MOV R28, RZ ;  /* 0x000000ff001c7202 */ /* 0x000fe40000000f00 */
[----:B------:R-:W-:Y:S02]  /*00c0*/  MOV R25, RZ ;  /* 0x000000ff00197202 */ /* 0x000fe40000000f00 */
[----:B------:R-:W-:Y:S02]  /*00d0*/  MOV R42, RZ ;  /* 0x000000ff002a7202 */ /* 0x000fe40000000f00 */
[----:B------:R-:W-:Y:S01]  /*00e0*/  MOV R31, RZ ;  /* 0x000000ff001f7202 */ /* 0x000fe20000000f00 */
[C---:B0-----:R-:W-:Y:S01]  /*00f0*/  IMAD R5, R0.reuse, 0xc0, RZ ;  /* 0x000000c000057824 */ /* 0x041fe200078e02ff */
[C---:B------:R-:W-:Y:S01]  /*0100*/  LEA R23, R0.reuse, R0, 0x1 ;  /* 0x0000000000177211 */ /* 0x040fe200078e08ff */
[C---:B------:R-:W-:Y:S01]  /*0110*/  IMAD R12, R0.reuse, 0x6, RZ ;  /* 0x00000006000c7824 */ /* 0x040fe200078e02ff */
[----:B------:R-:W-:-:S02]  /*0120*/  SHF.L.U32 R4, R0, 0x1, RZ ;  /* 0x0000000100047819 */ /* 0x000fc400000006ff */
[----:B------:R-:W-:Y:S01]  /*0130*/  LOP3.LUT R7, R5, 0xfffffe00, RZ, 0xc0, !PT ;  /* 0xfffffe0005077812 */ /* 0x000fe200078ec0ff */
[C---:B------:R-:W-:Y:S01]  /*0140*/  IMAD.HI R5, R12.reuse, 0x4bda12f7, RZ ;  /* 0x4bda12f70c057827 */ /* 0x040fe200078e02ff */
[----:B------:R-:W-:Y:S02]  /*0150*/  IADD3 R9, R12, 0x1, RZ ;  /* 0x000000010c097810 */ /* 0x000fe40007ffe0ff */
[----:B-1----:R-:W-:Y:S01]  /*0160*/  LEA R8, R2, R3, 0x3 ;  /* 0x0000000302087211 */ /* 0x002fe200078e18ff */
[----:B------:R-:W-:Y:S01]  /*0170*/  IMAD.HI R43, R4, 0x38e38e39, RZ ;  /* 0x38e38e39042b7827 */ /* 0x000fe200078e02ff */
[----:B------:R-:W-:Y:S02]  /*0180*/  SHF.R.U32.HI R10, RZ, 0x1f, R5 ;  /* 0x0000001fff0a7819 */ /* 0x000fe40000011605 */
[----:B------:R-:W-:Y:S01]  /*0190*/  SHF.L.U32 R8, R8, 0xb, RZ ;  /* 0x0000000b08087819 */ /* 0x000fe200000006ff */
[----:B------:R-:W-:Y:S01]  /*01a0*/  IMAD.HI R13, R9, 0x4bda12f7, RZ ;  /* 0x4bda12f7090d7827 */ /* 0x000fe200078e02ff */
[----:B------:R-:W-:-:S02]  /*01b0*/  LEA.HI.SX32 R5, R5, R10, 0x1d ;  /* 0x0000000a05057211 */ /* 0x000fc400078feaff */
[----:B------:R-:W-:Y:S02]  /*01c0*/  IADD3 R10, R12, 0x2, RZ ;  /* 0x000000020c0a7810 */ /* 0x000fe40007ffe0ff */
[----:B------:R-:W-:Y:S02]  /*01d0*/  SHF.R.U32.HI R14, RZ, 0x1f, R13 ;  /* 0x0000001fff0e7819 */ /* 0x000fe4000001160d */
[----:B------:R-:W-:Y:S02]  /*01e0*/  LOP3.LUT R6, R23, 0x7, RZ, 0xc0, !PT ;  /* 0x0000000717067812 */ /* 0x000fe400078ec0ff */
[----:B------:R-:W-:Y:S01]  /*01f0*/  LEA.HI.SX32 R14, R13, R14, 0x1d ;  /* 0x0000000e0d0e7211 */ /* 0x000fe200078feaff */
[----:B------:R-:W-:Y:S01]  /*0200*/  IMAD.HI R13, R10, 0x4bda12f7, RZ ;  /* 0x4bda12f70a0d7827 */ /* 0x000fe200078e02ff */
[----:B------:R-:W-:Y:S02]  /*0210*/  IADD3 R11, R12, 0x3, RZ ;  /* 0x000000030c0b7810 */ /* 0x000fe40007ffe0ff */
[----:B------:R-:W-:Y:S01]  /*0220*/  IADD3 R32, R6, R8, R7 ;  /* 0x0000000806207210 */ /* 0x000fe20007ffe007 */
[----:B------:R-:W-:Y:S01]  /*0230*/  IMAD R14, R14, -0x1b, R9 ;  /* 0xffffffe50e0e7824 */ /* 0x000fe200078e0209 */
[----:B------:R-:W-:Y:S01]  /*0240*/  IADD3 R7, R12, 0x4, RZ ;  /* 0x000000040c077810 */ /* 0x000fe20007ffe0ff */
[----:B------:R-:W-:Y:S01]  /*0250*/  IMAD.HI R16, R11, 0x4bda12f7, RZ ;  /* 0x4bda12f70b107827 */ /* 0x000fe200078e02ff */
[----:B------:R-:W-:-:S02]  /*0260*/  IADD3 R15, R4, 0x1, RZ ;  /* 0x00000001040f7810 */ /* 0x000fc40007ffe0ff */
[----:B------:R-:W-:Y:S01]  /*0270*/  SHF.R.U32.HI R4, RZ, 0x1f, R13 ;  /* 0x0000001fff047819 */ /* 0x000fe2000001160d */
[----:B------:R-:W-:Y:S01]  /*0280*/  IMAD.HI R18, R7, 0x4bda12f7, RZ ;  /* 0x4bda12f707127827 */ /* 0x000fe200078e02ff */
[----:B------:R-:W-:Y:S02]  /*0290*/  SHF.R.S32.HI R6, RZ, 0x1, R43 ;  /* 0x00000001ff067819 */ /* 0x000fe4000001142b */
[----:B------:R-:W-:Y:S01]  /*02a0*/  LEA.HI.SX32 R13, R13, R4, 0x1d ;  /* 0x000000040d0d7211 */ /* 0x000fe200078feaff */
[----:B------:R-:W-:Y:S01]  /*02b0*/  IMAD.HI R4, R15, 0x4bda12f7, RZ ;  /* 0x4bda12f70f047827 */ /* 0x000fe200078e02ff */
[----:B------:R-:W-:Y:S02]  /*02c0*/  SHF.R.U32.HI R17, RZ, 0x1f, R16 ;  /* 0x0000001fff117819 */ /* 0x000fe40000011610 */
[----:B------:R-:W-:Y:S01]  /*02d0*/  LEA.HI R43, R43, R6, RZ, 0x1 ;  /* 0x000000062b2b7211 */ /* 0x000fe200078f08ff */
[----:B------:R-:W-:Y:S01]  /*02e0*/  IMAD.HI R49, R15, 0x38e38e39, RZ ;  /* 0x38e38e390f317827 */ /* 0x000fe200078e02ff */
[----:B------:R-:W-:-:S02]  /*02f0*/  IADD3 R23, R23, 0x2, RZ ;  /* 0x0000000217177810 */ /* 0x000fc40007ffe0ff */
[----:B------:R-:W-:Y:S01]  /*0300*/  IADD3 R6, R12, 0x5, RZ ;  /* 0x000000050c067810 */ /* 0x000fe20007ffe0ff */
[----:B------:R-:W-:Y:S01]  /*0310*/  IMAD R12, R5, -0x1b, R12 ;  /* 0xffffffe5050c7824 */ /* 0x000fe200078e020c */
[----:B------:R-:W-:Y:S01]  /*0320*/  SHF.R.U32.HI R19, RZ, 0x1f, R18 ;  /* 0x0000001fff137819 */ /* 0x000fe20000011612 */
[----:B------:R-:W-:Y:S01]  /*0330*/  IMAD R14, R3, 0x310, R14 ;  /* 0x00000310030e7824 */ /* 0x000fe200078e020e */
[----:B------:R-:W-:Y:S01]  /*0340*/  LEA.HI.SX32 R20, R16, R17, 0x1d ;  /* 0x0000001110147211 */ /* 0x000fe200078feaff */
[----:B------:R-:W-:Y:S01]  /*0350*/  IMAD.HI R21, R6, 0x4bda12f7, RZ ;  /* 0x4bda12f706157827 */ /* 0x000fe200078e02ff */
[----:B------:R-:W-:Y:S02]  /*0360*/  SHF.R.U32.HI R17, RZ, 0x1f, R4 ;  /* 0x0000001fff117819 */ /* 0x000fe40000011604 */
[----:B------:R-:W-:Y:S01]  /*0370*/  SHF.L.U32 R5, R23, 0x6, RZ ;  /* 0x0000000617057819 */ /* 0x000fe200000006ff */
[----:B------:R-:W-:Y:S01]  /*0380*/  IMAD R20, R20, -0x1b, R11 ;  /* 0xffffffe514147824 */ /* 0x000fe200078e020b */
[----:B------:R-:W-:Y:S01]  /*0390*/  LEA.HI.SX32 R22, R18, R19, 0x1d ;  /* 0x0000001312167211 */ /* 0x000fe200078feaff */
[C---:B------:R-:W-:Y:S01]  /*03a0*/  IMAD R12, R3.reuse, 0x310, R12 ;  /* 0x00000310030c7824 */ /* 0x040fe200078e020c */
[----:B------:R-:W-:Y:S01]  /*03b0*/  LEA.HI.SX32 R18, R4, R17, 0x1d ;  /* 0x0000001104127211 */ /* 0x000fe200078feaff */
[----:B------:R-:W-:Y:S01]  /*03c0*/  IMAD R20, R3, 0x310, R20 ;  /* 0x0000031003147824 */ /* 0x000fe200078e0214 */
[----:B------:R-:W-:Y:S01]  /*03d0*/  LOP3.LUT R17, R5, 0xfffffe00, RZ, 0xc0, !PT ;  /* 0xfffffe0005117812 */ /* 0x000fe200078ec0ff */
[----:B------:R-:W-:Y:S01]  /*03e0*/  IMAD R22, R22, -0x1b, R7 ;  /* 0xffffffe516167824 */ /* 0x000fe200078e0207 */
[----:B------:R-:W0:Y:S01]  /*03f0*/  S2R R5, SR_CTAID.Y ;  /* 0x0000000000057919 */ /* 0x000e220000002600 */
[----:B------:R-:W-:-:S02]  /*0400*/  SHF.R.U32.HI R16, RZ, 0x1f, R21 ;  /* 0x0000001fff107819 */ /* 0x000fc40000011615 */
[----:B------:R-:W-:Y:S01]  /*0410*/  IADD3 R4, R15, R0, RZ ;  /* 0x000000000f047210 */ /* 0x000fe20007ffe0ff */
[----:B------:R-:W-:Y:S01]  /*0420*/  IMAD R22, R3, 0x310, R22 ;  /* 0x0000031003167824 */ /* 0x000fe200078e0216 */
[----:B------:R-:W-:Y:S02]  /*0430*/  LEA.HI.SX32 R21, R21, R16, 0x1d ;  /* 0x0000001015157211 */ /* 0x000fe400078feaff */
[----:B------:R-:W-:Y:S02]  /*0440*/  SHF.R.S32.HI R16, RZ, 0x1, R49 ;  /* 0x00000001ff107819 */ /* 0x000fe40000011431 */
[C---:B------:R-:W-:Y:S01]  /*0450*/  SHF.L.U32 R15, R4.reuse, 0x6, RZ ;  /* 0x00000006040f7819 */ /* 0x040fe200000006ff */
[----:B------:R-:W-:Y:S01]  /*0460*/  IMAD R24, R21, -0x1b, R6 ;  /* 0xffffffe515187824 */ /* 0x000fe200078e0206 */
[----:B------:R-:W-:Y:S02]  /*0470*/  LEA.HI R49, R49, R16, RZ, 0x1 ;  /* 0x0000001031317211 */ /* 0x000fe400078f08ff */
[----:B------:R-:W-:Y:S01]  /*0480*/  LOP3.LUT R23, R23, 0x7, RZ, 0xc0, !PT ;  /* 0x0000000717177812 */ /* 0x000fe200078ec0ff */
[----:B------:R-:W-:Y:S01]  /*0490*/  IMAD R24, R3, 0x310, R24 ;  /* 0x0000031003187824 */ /* 0x000fe200078e0218 */
[----:B------:R-:W-:-:S02]  /*04a0*/  LOP3.LUT R16, R4, 0x7, RZ, 0xc0, !PT ;  /* 0x0000000704107812 */ /* 0x000fc400078ec0ff */
[----:B------:R-:W-:Y:S02]  /*04b0*/  LOP3.LUT R15, R15, 0xfffffe00, RZ, 0xc0, !PT ;  /* 0xfffffe000f0f7812 */ /* 0x000fe400078ec0ff */
[-C--:B------:R-:W-:Y:S02]  /*04c0*/  IADD3 R17, R23, R8.reuse, R17 ;  /* 0x0000000817117210 */ /* 0x080fe40007ffe011 */
[----:B------:R-:W-:Y:S01]  /*04d0*/  IADD3 R8, R16, R8, R15 ;  /* 0x0000000810087210 */ /* 0x000fe20007ffe00f */
[----:B------:R-:W-:Y:S01]  /*04e0*/  IMAD R16, R13, -0x1b, R10 ;  /* 0xffffffe50d107824 */ /* 0x000fe200078e020a */
[----:B------:R-:W-:Y:S01]  /*04f0*/  MOV R19, 0x4 ;  /* 0x0000000400137802 */ /* 0x000fe20000000f00 */
[----:B0-----:R-:W-:Y:S01]  /*0500*/  IMAD R12, R5, 0x70, R12 ;  /* 0x00000070050c7824 */ /* 0x001fe200078e020c */
[----:B------:R-:W-:Y:S01]  /*0510*/  IADD3 R18, R18, R3, RZ ;  /* 0x0000000312127210 */ /* 0x000fe20007ffe0ff */
[----:B------:R-:W-:Y:S02]  /*0520*/  IMAD R16, R3, 0x310, R16 ;  /* 0x0000031003107824 */ /* 0x000fe400078e0210 */
[----:B------:R-:W-:Y:S01]  /*0530*/  IMAD.WIDE R32, R32, R19, c[0x0][0x170] ;  /* 0x00005c0020207625 */ /* 0x000fe200078e0213 */
[----:B------:R-:W-:-:S03]  /*0540*/  ISETP.GE.AND P0, PT, R18, 0x8, PT ;  /* 0x000000081200780c */ /* 0x000fc60003f06270 */
[----:B------:R-:W-:Y:S01]  /*0550*/  IMAD.WIDE R10, R17, R19, c[0x0][0x170] ;  /* 0x00005c00110a7625 */ /* 0x000fe200078e0213 */
[----:B------:R-:W-:Y:S02]  /*0560*/  MOV R37, R33 ;  /* 0x0000002100257202 */ /* 0x000fe40000000f00 */
[----:B------:R-:W-:Y:S01]  /*0570*/  ISETP.LT.AND P0, PT, R0, 0xd, !P0 ;  /* 0x0000000d0000780c */ /* 0x000fe20004701270 */
[----:B------:R-:W-:Y:S01]  /*0580*/  IMAD.WIDE R8, R8, R19, c[0x0][0x170] ;  /* 0x00005c0008087625 */ /* 0x000fe200078e0213 */
[----:B------:R-:W-:Y:S02]  /*0590*/  MOV R6, R10 ;  /* 0x0000000a00067202 */ /* 0x000fe40000000f00 */
[----:B------:R-:W-:Y:S01]  /*05a0*/  MOV R7, R11 ;  /* 0x0000000b00077202 */ /* 0x000fe20000000f00 */
[C---:B------:R-:W-:Y:S01]  /*05b0*/  IMAD R16, R5.reuse, 0x70, R16 ;  /* 0x0000007005107824 */ /* 0x040fe200078e0210 */
[----:B------:R-:W-:Y:S01]  /*05c0*/  MOV R36, R8 ;  /* 0x0000000800247202 */ /* 0x000fe20000000f00 */
[C---:B------:R-:W-:Y:S01]  /*05d0*/  IMAD R24, R5.reuse, 0x70, R24 ;  /* 0x0000007005187824 */ /* 0x040fe200078e0218 */
[----:B------:R-:W-:Y:S01]  /*05e0*/  MOV R33, R9 ;  /* 0x0000000900217202 */ /* 0x000fe20000000f00 */
[----:B------:R-:W-:-:S02]  /*05f0*/  IMAD R22, R5, 0x70, R22 ;  /* 0x0000007005167824 */ /* 0x000fc400078e0216 */
[C---:B------:R-:W-:Y:S02]  /*0600*/  IMAD R14, R5.reuse, 0x70, R14 ;  /* 0x00000070050e7824 */ /* 0x040fe400078e020e */
[----:B------:R-:W-:Y:S02]  /*0610*/  IMAD R20, R5, 0x70, R20 ;  /* 0x0000007005147824 */ /* 0x000fe400078e0214 */
[C---:B------:R-:W-:Y:S02]  /*0620*/  IMAD R39, R43.reuse, 0x1c, R12 ;  /* 0x0000001c2b277824 */ /* 0x040fe400078e020c */
[----:B------:R-:W-:Y:S02]  /*0630*/  IMAD R41, R43, 0x1c, R16 ;  /* 0x0000001c2b297824 */ /* 0x000fe400078e0210 */
[C---:B------:R-:W-:Y:S02]  /*0640*/  IMAD R45, R49.reuse, 0x1c, R24 ;  /* 0x0000001c312d7824 */ /* 0x040fe400078e0218 */
[----:B------:R-:W-:-:S02]  /*0650*/  IMAD R47, R49, 0x1c, R22 ;  /* 0x0000001c312f7824 */ /* 0x000fc400078e0216 */
[----:B------:R-:W-:Y:S02]  /*0660*/  IMAD R43, R43, 0x1c, R14 ;  /* 0x0000001c2b2b7824 */ /* 0x000fe400078e020e */
[----:B------:R-:W-:Y:S02]  /*0670*/  IMAD R49, R49, 0x1c, R20 ;  /* 0x0000001c31317824 */ /* 0x000fe400078e0214 */
.L_x_1:
[C---:B------:R-:W-:Y:S01]  /*0680*/  LEA R8, R0.reuse, R0, 0x1 ;  /* 0x0000000000087211 */ /* 0x040fe200078e08ff */
[----:B------:R-:W-:Y:S01]  /*0690*/  ULDC.64 UR4, c[0x0][0x118] ;  /* 0x0000460000047ab9 */ /* 0x000fe20000000a00 */
[----:B------:R-:W-:Y:S01]  /*06a0*/  ISETP.GT.AND P1, PT, R0, 0xa, PT ;  /* 0x0000000a0000780c */ /* 0x000fe20003f24270 */
[--C-:B------:R-:W-:Y:S01]  /*06b0*/  IMAD.WIDE R18, R39, 0x4, R34.reuse ;  /* 0x0000000427127825 */ /* 0x100fe200078e0222 */
[-C--:B------:R-:W-:Y:S01]  /*06c0*/  LEA.HI.SX32 R10, R4, R3.reuse, 0x1b ;  /* 0x00000003040a7211 */ /* 0x080fe200078fdaff */
[----:B------:R-:W-:Y:S01]  /*06d0*/  BAR.SYNC.DEFER_BLOCKING 0x0 ;  /* 0x0000000000007b1d */ /* 0x000fe20000010000 */
[C---:B------:R-:W-:Y:S01]  /*06e0*/  LEA.HI.SX32 R9, R8.reuse, R3, 0x1b ;  /* 0x0000000308097211 */ /* 0x040fe200078fdaff */
[----:B------:R-:W-:Y:S01]  /*06f0*/  IMAD.WIDE R16, R43, 0x4, R34 ;  /* 0x000000042b107825 */ /* 0x000fe200078e0222 */
[----:B------:R-:W-:-:S02]  /*0700*/  IADD3 R8, R8, 0x2, RZ ;  /* 0x0000000208087810 */ /* 0x000fc40007ffe0ff */
[----:B------:R-:W-:Y:S01]  /*0710*/  ISETP.GT.OR P3, PT, R10, 0x7, P1 ;  /* 0x000000070a00780c */ /* 0x000fe20000f64670 */
[--C-:B------:R-:W-:Y:S01]  /*0720*/  IMAD.WIDE R14, R41, 0x4, R34.reuse ;  /* 0x00000004290e7825 */ /* 0x100fe200078e0222 */
[----:B------:R-:W-:Y:S01]  /*0730*/  ISETP.GT.OR P1, PT, R9, 0x7, P1 ;  /* 0x000000070900780c */ /* 0x000fe20000f24670 */
[----:B------:R0:W2:Y:S01]  /*0740*/  LDG.E.CONSTANT R18, [R18.64] ;  /* 0x0000000412127981 */ /* 0x0000a2000c1e9900 */
[----:B------:R-:W-:Y:S01]  /*0750*/  LEA.HI.SX32 R8, R8, R3, 0x1b ;  /* 0x0000000308087211 */ /* 0x000fe200078fdaff */
[--C-:B------:R-:W-:Y:S02]  /*0760*/  @P0 IMAD.WIDE R12, R49, 0x4, R34.reuse ;  /* 0x00000004310c0825 */ /* 0x100fe400078e0222 */
[----:B------:R1:W3:Y:S01]  /*0770*/  LDG.E.CONSTANT R16, [R16.64] ;  /* 0x0000000410107981 */ /* 0x0002e2000c1e9900 */
[----:B------:R-:W-:Y:S01]  /*0780*/  ISETP.GT.AND P2, PT, R8, 0x7, PT ;  /* 0x000000070800780c */ /* 0x000fe20003f44270 */
[----:B------:R-:W-:Y:S02]  /*0790*/  @P0 IMAD.WIDE R8, R45, 0x4, R34 ;  /* 0x000000042d080825 */ /* 0x000fe400078e0222 */
[----:B------:R-:W4:Y:S01]  /*07a0*/  LDG.E.CONSTANT R14, [R14.64] ;  /* 0x000000040e0e7981 */ /* 0x000f22000c1e9900 */
[----:B------:R-:W-:-:S03]  /*07b0*/  ISETP.GT.OR P2, PT, R0, 0x9, P2 ;  /* 0x000000090000780c */ /* 0x000fc60001744670 */
[----:B------:R5:W4:Y:S01]  /*07c0*/  @P0 LDG.E.CONSTANT R21, [R8.64] ;  /* 0x0000000408150981 */ /* 0x000b22000c1e9900 */
[----:B------:R-:W-:-:S03]  /*07d0*/  @P0 IMAD.WIDE R10, R47, 0x4, R34 ;  /* 0x000000042f0a0825 */ /* 0x000fc600078e0222 */
[----:B------:R0:W4:Y:S04]  /*07e0*/  @P0 LDG.E.CONSTANT R12, [R12.64] ;  /* 0x000000040c0c0981 */ /* 0x000128000c1e9900 */
[----:B------:R1:W4:Y:S01]  /*07f0*/  @P0 LDG.E.CONSTANT R20, [R10.64] ;  /* 0x000000040a140981 */ /* 0x000322000c1e9900 */
[----:B-----5:R-:W-:Y:S02]  /*0800*/  @!P1 MOV R8, R32 ;  /* 0x0000002000089202 */ /* 0x020fe40000000f00 */
[----:B------:R-:W-:Y:S01]  /*0810*/  @!P1 MOV R9, R37 ;  /* 0x0000002500099202 */ /* 0x000fe20000000f00 */
[----:B------:R5:W4:Y:S04]  /*0820*/  @!P2 LDG.E.CONSTANT R44, [R6.64] ;  /* 0x00000004062ca981 */ /* 0x000b28000c1e9900 */
[----:B0-----:R0:W4:Y:S02]  /*0830*/  @!P1 LDG.E.CONSTANT R19, [R8.64] ;  /* 0x0000000408139981 */ /* 0x001124000c1e9900 */
[----:B0-----:R-:W-:-:S02]  /*0840*/  @!P3 MOV R8, R36 ;  /* 0x000000240008b202 */ /* 0x001fc40000000f00 */
[----:B------:R-:W-:-:S05]  /*0850*/  @!P3 MOV R9, R33 ;  /* 0x000000210009b202 */ /* 0x000fca0000000f00 */
[----:B------:R0:W4:Y:S01]  /*0860*/  @!P3 LDG.E.CONSTANT R29, [R8.64] ;  /* 0x00000004081db981 */ /* 0x000122000c1e9900 */
[C---:B------:R-:W-:Y:S01]  /*0870*/  IMAD R22, R0.reuse, 0x6, RZ ;  /* 0x0000000600167824 */ /* 0x040fe200078e02ff */
[C---:B-1----:R-:W-:Y:S02]  /*0880*/  @!P1 SHF.L.U32 R11, R3.reuse, 0x5, RZ ;  /* 0x00000005030b9819 */ /* 0x042fe400000006ff */
[C---:B------:R-:W-:Y:S01]  /*0890*/  @!P3 SHF.L.U32 R13, R3.reuse, 0x5, RZ ;  /* 0x00000005030db819 */ /* 0x040fe200000006ff */
[C---:B------:R-:W-:Y:S02]  /*08a0*/  IMAD R17, R3.reuse, 0x51, R22 ;  /* 0x0000005103117824 */ /* 0x040fe400078e0216 */
[C---:B------:R-:W-:Y:S01]  /*08b0*/  @!P1 IMAD R22, R0.reuse, 0x3, R11 ;  /* 0x0000000300169824 */ /* 0x040fe200078e020b */
[----:B0-----:R-:W-:Y:S01]  /*08c0*/  @!P2 SHF.L.U32 R9, R3, 0x5, RZ ;  /* 0x000000050309a819 */ /* 0x001fe200000006ff */
[----:B------:R-:W-:-:S04]  /*08d0*/  @!P3 IMAD R46, R0, 0x3, R13 ;  /* 0x00000003002eb824 */ /* 0x000fc800078e020d */
[----:B------:R-:W-:Y:S01]  /*08e0*/  @!P2 IMAD R50, R0, 0x3, R9 ;  /* 0x000000030032a824 */ /* 0x000fe200078e0209 */
[----:B------:R-:W-:Y:S02]  /*08f0*/  LEA R52, R3, 0xa20, 0x6 ;  /* 0x00000a2003347811 */ /* 0x000fe400078e30ff */
[----:B------:R-:W-:Y:S02]  /*0900*/  IADD3 R38, R38, 0x1, RZ ;  /* 0x0000000126267810 */ /* 0x000fe40007ffe0ff */
[----:B-----5:R-:W-:-:S04]  /*0910*/  IADD3 R6, P4, R6, 0x20, RZ ;  /* 0x0000002006067810 */ /* 0x020fc80007f9e0ff */
[----:B------:R-:W-:Y:S01]  /*0920*/  IADD3.X R7, RZ, R7, RZ, P4, !PT ;  /* 0x00000007ff077210 */ /* 0x000fe200027fe4ff */
[----:B--2---:R-:W-:Y:S04]  /*0930*/  STS [R17.X4], R18 ;  /* 0x0000001211007388 */ /* 0x004fe80000004800 */
[----:B---3--:R-:W-:Y:S04]  /*0940*/  STS [R17.X4+0x4], R16 ;  /* 0x0000041011007388 */ /* 0x008fe80000004800 */
[----:B----4-:R-:W-:Y:S04]  /*0950*/  STS [R17.X4+0x8], R14 ;  /* 0x0000080e11007388 */ /* 0x010fe80000004800 */
[----:B------:R-:W-:Y:S04]  /*0960*/  @P0 STS [R17.X4+0x14], R21 ;  /* 0x0000141511000388 */ /* 0x000fe80000004800 */
[----:B------:R-:W-:Y:S04]  /*0970*/  @P0 STS [R17.X4+0xc], R12 ;  /* 0x00000c0c11000388 */ /* 0x000fe80000004800 */
[----:B------:R-:W-:Y:S04]  /*0980*/  @P0 STS [R17.X4+0x10], R20 ;  /* 0x0000101411000388 */ /* 0x000fe80000004800 */
[----:B------:R-:W-:Y:S04]  /*0990*/  @!P1 STS [R22.X4+0xa20], R19 ;  /* 0x000a201316009388 */ /* 0x000fe80000004800 */
[----:B------:R-:W-:Y:S04]  /*09a0*/  @!P3 STS [R46.X4+0xa24], R29 ;  /* 0x000a241d2e00b388 */ /* 0x000fe80000004800 */
[----:B------:R-:W-:Y:S04]  /*09b0*/  @!P2 STS [R50.X4+0xa28], R44 ;  /* 0x000a282c3200a388 */ /* 0x000fe80000004800 */
[----:B------:R-:W-:Y:S06]  /*09c0*/  BAR.SYNC.DEFER_BLOCKING 0x0 ;  /* 0x0000000000007b1d */ /* 0x000fec0000010000 */
[----:B------:R-:W-:Y:S04]  /*09d0*/  LDS R26, [R0.X8] ;  /* 0x00000000001a7984 */ /* 0x000fe80000008800 */
[----:B------:R-:W0:Y:S04]  /*09e0*/  LDS.128 R8, [R52] ;  /* 0x0000000034087984 */ /* 0x000e280000000c00 */
[----:B------:R-:W1:Y:S04]  /*09f0*/  LDS R30, [R0.X8+0xd8] ;  /* 0x0000d800001e7984 */ /* 0x000e680000008800 */
[----:B------:R-:W2:Y:S04]  /*0a00*/  LDS.128 R12, [R52+0x200] ;  /* 0x00020000340c7984 */ /* 0x000ea80000000c00 */
[----:B------:R-:W3:Y:S04]  /*0a10*/  LDS R24, [R0.X8+0x144] ;  /* 0x0001440000187984 */ /* 0x000ee80000008800 */
[----:B------:R-:W4:Y:S04]  /*0a20*/  LDS R48, [R0.X8+0x21c] ;  /* 0x00021c0000307984 */ /* 0x000f280000008800 */
[----:B------:R-:W5:Y:S04]  /*0a30*/  LDS.128 R16, [R52+0x20] ;  /* 0x0000200034107984 */ /* 0x000f680000000c00 */
[----:B------:R-:W5:Y:S04]  /*0a40*/  LDS.128 R20, [R52+0x220] ;  /* 0x0002200034147984 */ /* 0x000f680000000c00 */
[----:B------:R-:W5:Y:S01]  /*0a50*/  LDS R29, [R0.X8+0x288] ;  /* 0x00028800001d7984 */ /* 0x000f620000008800 */
[C---:B0-----:R-:W-:Y:S01]  /*0a60*/  FFMA R51, R8.reuse, R26, R51 ;  /* 0x0000001a08337223 */ /* 0x041fe20000000033 */
[----:B-1----:R-:W-:Y:S01]  /*0a70*/  FFMA R40, R8, R30, R40 ;  /* 0x0000001e08287223 */ /* 0x002fe20000000028 */
[----:B--2---:R-:W-:Y:S01]  /*0a80*/  FFMA R8, R26, R12, R28 ;  /* 0x0000000c1a087223 */ /* 0x004fe2000000001c */
[----:B------:R-:W-:Y:S01]  /*0a90*/  FFMA R12, R12, R30, R42 ;  /* 0x0000001e0c0c7223 */ /* 0x000fe2000000002a */
[----:B---3--:R-:W-:-:S02]  /*0aa0*/  FFMA R28, R24, R9, R51 ;  /* 0x00000009181c7223 */ /* 0x008fc40000000033 */
[----:B------:R-:W0:Y:S01]  /*0ab0*/  LDS R51, [R0.X8+0x360] ;  /* 0x0003600000337984 */ /* 0x000e220000008800 */
[----:B----4-:R-:W-:Y:S01]  /*0ac0*/  FFMA R42, R48, R9, R40 ;  /* 0x00000009302a7223 */ /* 0x010fe20000000028 */
[-C--:B------:R-:W-:Y:S02]  /*0ad0*/  FFMA R9, R24, R13.reuse, R8 ;  /* 0x0000000d18097223 */ /* 0x080fe40000000008 */
[----:B------:R-:W1:Y:S01]  /*0ae0*/  LDS R8, [R0.X8+0x3cc] ;  /* 0x0003cc0000087984 */ /* 0x000e620000008800 */
[-C--:B-----5:R-:W-:Y:S01]  /*0af0*/  FFMA R53, R26, R16.reuse, R53 ;  /* 0x000000101a357223 */ /* 0x0a0fe20000000035 */
[----:B------:R-:W-:Y:S01]  /*0b00*/  FFMA R27, R30, R16, R27 ;  /* 0x000000101e1b7223 */ /* 0x000fe2000000001b */
[----:B------:R-:W-:Y:S01]  /*0b10*/  LEA R16, R3, 0xa20, 0x6 ;  /* 0x00000a2003107811 */ /* 0x000fe200078e30ff */
[-C--:B------:R-:W-:Y:S01]  /*0b20*/  FFMA R26, R26, R20.reuse, R25 ;  /* 0x000000141a1a7223 */ /* 0x080fe20000000019 */
[----:B------:R-:W-:Y:S01]  /*0b30*/  FFMA R13, R48, R13, R12 ;  /* 0x0000000d300d7223 */ /* 0x000fe2000000000c */
[----:B------:R-:W-:Y:S01]  /*0b40*/  FFMA R20, R30, R20, R31 ;  /* 0x000000141e147223 */ /* 0x000fe2000000001f */
[----:B------:R-:W2:Y:S01]  /*0b50*/  LDS R12, [R0.X8+0x4a4] ;  /* 0x0004a400000c7984 */ /* 0x000ea20000008800 */
[-C--:B------:R-:W-:Y:S01]  /*0b60*/  FFMA R31, R24, R17.reuse, R53 ;  /* 0x00000011181f7223 */ /* 0x080fe20000000035 */
[----:B------:R-:W-:Y:S01]  /*0b70*/  FFMA R44, R48, R17, R27 ;  /* 0x00000011302c7223 */ /* 0x000fe2000000001b */
[-C--:B------:R-:W-:Y:S01]  /*0b80*/  FFMA R40, R24, R21.reuse, R26 ;  /* 0x0000001518287223 */ /* 0x080fe2000000001a */
[----:B------:R-:W-:Y:S04]  /*0b90*/  LDS R17, [R0.X8+0x510] ;  /* 0x0005100000117984 */ /* 0x000fe80000008800 */
[----:B------:R-:W3:Y:S01]  /*0ba0*/  LDS.128 R24, [R16+0x10] ;  /* 0x0000100010187984 */ /* 0x000ee20000000c00 */
[----:B------:R-:W-:Y:S01]  /*0bb0*/  FFMA R48, R48, R21, R20 ;  /* 0x0000001530307223 */ /* 0x000fe20000000014 */
[C---:B------:R-:W-:Y:S01]  /*0bc0*/  FFMA R53, R29.reuse, R10, R28 ;  /* 0x0000000a1d357223 */ /* 0x040fe2000000001c */
[C---:B------:R-:W-:Y:S01]  /*0bd0*/  FFMA R46, R29.reuse, R14, R9 ;  /* 0x0000000e1d2e7223 */ /* 0x040fe20000000009 */
[C---:B------:R-:W-:Y:S01]  /*0be0*/  FFMA R20, R29.reuse, R18, R31 ;  /* 0x000000121d147223 */ /* 0x040fe2000000001f */
[----:B------:R-:W-:Y:S01]  /*0bf0*/  FFMA R40, R29, R22, R40 ;  /* 0x000000161d287223 */ /* 0x000fe20000000028 */
[----:B------:R-:W4:Y:S04]  /*0c00*/  LDS R21, [R0.X8+0x5e8] ;  /* 0x0005e80000157984 */ /* 0x000f280000008800 */
[----:B------:R-:W5:Y:S01]  /*0c10*/  LDS.128 R28, [R16+0x210] ;  /* 0x00021000101c7984 */ /* 0x000f620000000c00 */
[C---:B0-----:R-:W-:Y:S01]  /*0c20*/  FFMA R9, R51.reuse, R10, R42 ;  /* 0x0000000a33097223 */ /* 0x041fe2000000002a */
[C---:B------:R-:W-:Y:S01]  /*0c30*/  FFMA R10, R51.reuse, R14, R13 ;  /* 0x0000000e330a7223 */ /* 0x040fe2000000000d */
[C---:B------:R-:W-:Y:S01]  /*0c40*/  FFMA R14, R51.reuse, R18, R44 ;  /* 0x00000012330e7223 */ /* 0x040fe2000000002c */
[----:B------:R-:W-:Y:S01]  /*0c50*/  FFMA R44, R51, R22, R48 ;  /* 0x00000016332c7223 */ /* 0x000fe20000000030 */
[----:B------:R-:W0:Y:S01]  /*0c60*/  LDS R42, [R0.X8+0x72c] ;  /* 0x00072c00002a7984 */ /* 0x000e220000008800 */
[C---:B-1----:R-:W-:Y:S01]  /*0c70*/  FFMA R13, R8.reuse, R11, R53 ;  /* 0x0000000b080d7223 */ /* 0x042fe20000000035 */
[C---:B------:R-:W-:Y:S01]  /*0c80*/  FFMA R18, R8.reuse, R15, R46 ;  /* 0x0000000f08127223 */ /* 0x040fe2000000002e */
[C---:B------:R-:W-:Y:S01]  /*0c90*/  FFMA R22, R8.reuse, R23, R40 ;  /* 0x0000001708167223 */ /* 0x040fe20000000028 */
[----:B------:R-:W-:Y:S01]  /*0ca0*/  FFMA R20, R8, R19, R20 ;  /* 0x0000001308147223 */ /* 0x000fe20000000014 */
[----:B------:R-:W1:Y:S01]  /*0cb0*/  LDS R40, [R0.X8+0x654] ;  /* 0x0006540000287984 */ /* 0x000e620000008800 */
[C---:B--2---:R-:W-:Y:S01]  /*0cc0*/  FFMA R46, R12.reuse, R11, R9 ;  /* 0x0000000b0c2e7223 */ /* 0x044fe20000000009 */
[C---:B------:R-:W-:Y:S01]  /*0cd0*/  FFMA R51, R12.reuse, R15, R10 ;  /* 0x0000000f0c337223 */ /* 0x040fe2000000000a */
[C---:B------:R-:W-:Y:S01]  /*0ce0*/  FFMA R48, R12.reuse, R19, R14 ;  /* 0x000000130c307223 */ /* 0x040fe2000000000e */
[----:B------:R-:W2:Y:S01]  /*0cf0*/  LDS.128 R8, [R16+0x30] ;  /* 0x0000300010087984 */ /* 0x000ea20000000c00 */
[----:B------:R-:W-:-:S03]  /*0d00*/  FFMA R44, R12, R23, R44 ;  /* 0x000000170c2c7223 */ /* 0x000fc6000000002c */
[----:B------:R-:W-:Y:S01]  /*0d10*/  LDS R23, [R0.X8+0x870] ;  /* 0x0008700000177984 */ /* 0x000fe20000008800 */
[----:B---3--:R-:W-:-:S03]  /*0d20*/  FFMA R19, R24, R17, R13 ;  /* 0x0000001118137223 */ /* 0x008fc6000000000d */
[----:B------:R-:W3:Y:S01]  /*0d30*/  LDS.128 R12, [R16+0x230] ;  /* 0x00023000100c7984 */ /* 0x000ee20000000c00 */
[----:B----4-:R-:W-:-:S03]  /*0d40*/  FFMA R53, R24, R21, R46 ;  /* 0x0000001518357223 */ /* 0x010fc6000000002e */
[----:B------:R-:W-:Y:S01]  /*0d50*/  LDS R24, [R0.X8+0x8dc] ;  /* 0x0008dc0000187984 */ /* 0x000fe20000008800 */
[----:B-----5:R-:W-:-:S03]  /*0d60*/  FFMA R52, R28, R21, R51 ;  /* 0x000000151c347223 */ /* 0x020fc60000000033 */
[----:B------:R-:W4:Y:S01]  /*0d70*/  LDS R51, [R0.X8+0x798] ;  /* 0x0007980000337984 */ /* 0x000f220000008800 */
[----:B------:R-:W-:-:S03]  /*0d80*/  FFMA R46, R17, R28, R18 ;  /* 0x0000001c112e7223 */ /* 0x000fc60000000012 */
[----:B------:R-:W5:Y:S01]  /*0d90*/  LDS R18, [R0.X8+0x9b4] ;  /* 0x0009b40000127984 */ /* 0x000f620000008800 */
[----:B------:R-:W-:-:S04]  /*0da0*/  IADD3 R34, P1, R34, 0x6200, RZ ;  /* 0x0000620022227810 */ /* 0x000fc80007f3e0ff */
[----:B------:R-:W-:Y:S01]  /*0db0*/  IADD3.X R35, RZ, R35, RZ, P1, !PT ;  /* 0x00000023ff237210 */ /* 0x000fe20000ffe4ff */
[-C--:B0-----:R-:W-:Y:S01]  /*0dc0*/  FFMA R50, R42, R25.reuse, R53 ;  /* 0x000000192a327223 */ /* 0x081fe20000000035 */
[----:B------:R-:W-:Y:S01]  /*0dd0*/  ISETP.NE.AND P1, PT, R38, 0x40, PT ;  /* 0x000000402600780c */ /* 0x000fe20003f25270 */
[C---:B-1----:R-:W-:Y:S01]  /*0de0*/  FFMA R28, R40.reuse, R25, R19 ;  /* 0x00000019281c7223 */ /* 0x042fe20000000013 */
[-C--:B------:R-:W-:Y:S01]  /*0df0*/  FFMA R19, R40, R29.reuse, R46 ;  /* 0x0000001d28137223 */ /* 0x080fe2000000002e */
[-C--:B--2---:R-:W-:Y:S01]  /*0e00*/  FFMA R25, R17, R8.reuse, R20 ;  /* 0x0000000811197223 */ /* 0x084fe20000000014 */
[----:B------:R-:W-:Y:S01]  /*0e10*/  FFMA R53, R21, R8, R48 ;  /* 0x0000000815357223 */ /* 0x000fe20000000030 */
[----:B------:R-:W-:Y:S02]  /*0e20*/  FFMA R29, R42, R29, R52 ;  /* 0x0000001d2a1d7223 */ /* 0x000fe40000000034 */
[-C--:B------:R-:W-:Y:S01]  /*0e30*/  FFMA R25, R40, R9.reuse, R25 ;  /* 0x0000000928197223 */ /* 0x080fe20000000019 */
[----:B------:R-:W-:Y:S01]  /*0e40*/  FFMA R53, R42, R9, R53 ;  /* 0x000000092a357223 */ /* 0x000fe20000000035 */
[-C--:B---3--:R-:W-:Y:S01]  /*0e50*/  FFMA R22, R17, R12.reuse, R22 ;  /* 0x0000000c11167223 */ /* 0x088fe20000000016 */
[----:B------:R-:W-:-:S03]  /*0e60*/  FFMA R44, R21, R12, R44 ;  /* 0x0000000c152c7223 */ /* 0x000fc6000000002c */
[-C--:B------:R-:W-:Y:S01]  /*0e70*/  FFMA R9, R40, R13.reuse, R22 ;  /* 0x0000000d28097223 */ /* 0x080fe20000000016 */
[----:B------:R-:W-:Y:S01]  /*0e80*/  FFMA R13, R42, R13, R44 ;  /* 0x0000000d2a0d7223 */ /* 0x000fe2000000002c */
[----:B------:R-:W-:Y:S01]  /*0e90*/  FFMA R29, R23, R30, R29 ;  /* 0x0000001e171d7223 */ /* 0x000fe2000000001d */
[----:B------:R-:W-:Y:S01]  /*0ea0*/  IADD3 R36, P3, R36, 0x20, RZ ;  /* 0x0000002024247810 */ /* 0x000fe20007f7e0ff */
[C---:B----4-:R-:W-:Y:S01]  /*0eb0*/  FFMA R17, R51.reuse, R26, R28 ;  /* 0x0000001a33117223 */ /* 0x050fe2000000001c */
[C---:B------:R-:W-:Y:S01]  /*0ec0*/  FFMA R12, R51.reuse, R14, R9 ;  /* 0x0000000e330c7223 */ /* 0x040fe20000000009 */
[C---:B------:R-:W-:Y:S01]  /*0ed0*/  FFMA R28, R51.reuse, R30, R19 ;  /* 0x0000001e331c7223 */ /* 0x040fe20000000013 */
[----:B------:R-:W-:Y:S01]  /*0ee0*/  FFMA R8, R51, R10, R25 ;  /* 0x0000000a33087223 */ /* 0x000fe20000000019 */
[C---:B------:R-:W-:Y:S01]  /*0ef0*/  FFMA R9, R23.reuse, R26, R50 ;  /* 0x0000001a17097223 */ /* 0x040fe20000000032 */
[C---:B------:R-:W-:Y:S01]  /*0f00*/  FFMA R10, R23.reuse, R10, R53 ;  /* 0x0000000a170a7223 */ /* 0x040fe20000000035 */
[----:B------:R-:W-:Y:S01]  /*0f10*/  FFMA R14, R23, R14, R13 ;  /* 0x0000000e170e7223 */ /* 0x000fe2000000000d */
[----:B------:R-:W-:Y:S01]  /*0f20*/  IADD3 R32, P2, R32, 0x20, RZ ;  /* 0x0000002020207810 */ /* 0x000fe20007f5e0ff */
[C---:B------:R-:W-:Y:S01]  /*0f30*/  FFMA R51, R24.reuse, R27, R17 ;  /* 0x0000001b18337223 */ /* 0x040fe20000000011 */
[----:B------:R-:W-:Y:S01]  /*0f40*/  FFMA R28, R24, R31, R28 ;  /* 0x0000001f181c7223 */ /* 0x000fe2000000001c */
[C---:B-----5:R-:W-:Y:S01]  /*0f50*/  FFMA R40, R18.reuse, R27, R9 ;  /* 0x0000001b12287223 */ /* 0x060fe20000000009 */
[----:B------:R-:W-:Y:S01]  /*0f60*/  FFMA R42, R18, R31, R29 ;  /* 0x0000001f122a7223 */ /* 0x000fe2000000001d */
[C---:B------:R-:W-:Y:S01]  /*0f70*/  FFMA R53, R24.reuse, R11, R8 ;  /* 0x0000000b18357223 */ /* 0x040fe20000000008 */
[----:B------:R-:W-:Y:S01]  /*0f80*/  FFMA R25, R24, R15, R12 ;  /* 0x0000000f18197223 */ /* 0x000fe2000000000c */
[C---:B------:R-:W-:Y:S01]  /*0f90*/  FFMA R27, R18.reuse, R11, R10 ;  /* 0x0000000b121b7223 */ /* 0x040fe2000000000a */
[----:B------:R-:W-:Y:S01]  /*0fa0*/  FFMA R31, R18, R15, R14 ;  /* 0x0000000f121f7223 */ /* 0x000fe2000000000e */
[----:B------:R-:W-:-:S02]  /*0fb0*/  IADD3.X R33, RZ, R33, RZ, P3, !PT ;  /* 0x00000021ff217210 */ /* 0x000fc40001ffe4ff */
[----:B------:R-:W-:Y:S01]  /*0fc0*/  IADD3.X R37, RZ, R37, RZ, P2, !PT ;  /* 0x00000025ff257210 */ /* 0x000fe200017fe4ff */
[----:B------:R-:W-:Y:S05]  /*0fd0*/  @P1 BRA `(.L_x_1) ;  /* 0xfffff6a000001947 */ /* 0x000fea000383ffff */
[----:B------:R-:W-:Y:S01]  /*0fe0*/  LEA R6, R2, R3, 0x4 ;  /* 0x0000000302067211 */ /* 0x000fe200078e20ff */
[----:B------:R-:W-:Y:S01]  /*0ff0*/  ULDC.64 UR4, c[0x0][0x118] ;  /* 0x0000460000047ab9 */ /* 0x000fe20000000a00 */
[----:B------:R-:W-:Y:S02]  /*1000*/  MOV R11, 0x4 ;  /* 0x00000004000b7802 */ /* 0x000fe40000000f00 */
[----:B------:R-:W-:-:S05]  /*1010*/  SHF.L.U32 R6, R6, 0x1, RZ ;  /* 0x0000000106067819 */ /* 0x000fca00000006ff */
[----:B------:R-:W-:-:S05]  /*1020*/  IMAD.WIDE R6, R6, R11, c[0x0][0x178] ;  /* 0x00005e0006067625 */ /* 0x000fca00078e020b */
[----:B------:R-:W2:Y:S04]  /*1030*/  LDG.E.CONSTANT R9, [R6.64+0x40] ;  /* 0x0000400406097981 */ /* 0x000ea8000c1e9900 */
[----:B------:R-:W3:Y:S04]  /*1040*/  LDG.E.CONSTANT R4, [R6.64] ;  /* 0x0000000406047981 */ /* 0x000ee8000c1e9900 */
[----:B------:R-:W4:Y:S04]  /*1050*/  LDG.E.CONSTANT R8, [R6.64+0x4] ;  /* 0x0000040406087981 */ /* 0x000f28000c1e9900 */
[----:B------:R-:W5:Y:S01]  /*1060*/  LDG.E.CONSTANT R10, [R6.64+0x44] ;  /* 0x00004404060a7981 */ /* 0x000f62000c1e9900 */
[----:B------:R-:W-:-:S04]  /*1070*/  IMAD R3, R3, 0x188, R0 ;  /* 0x0000018803037824 */ /* 0x000fc800078e0200 */
[----:B------:R-:W-:-:S04]  /*1080*/  IMAD R2, R2, 0x1880, R3 ;  /* 0x0000188002027824 */ /* 0x000fc800078e0203 */
[----:B------:R-:W-:-:S04]  /*1090*/  IMAD R2, R5, 0x1c, R2 ;  /* 0x0000001c05027824 */ /* 0x000fc800078e0202 */
[----:B------:R-:W-:Y:S01]  /*10a0*/  IMAD.WIDE R2, R2, R11, c[0x0][0x160] ;  /* 0x0000580002027625 */ /* 0x000fe200078e020b */
[--C-:B--2---:R-:W-:Y:S01]  /*10b0*/  FADD R5, R28, R9.reuse ;  /* 0x000000091c057221 */ /* 0x104fe20000000000 */
[----:B------:R-:W-:Y:S01]  /*10c0*/  FADD R9, R42, R9 ;  /* 0x000000092a097221 */ /* 0x000fe20000000000 */
[--C-:B---3--:R-:W-:Y:S01]  /*10d0*/  FADD R51, R51, R4.reuse ;  /* 0x0000000433337221 */ /* 0x108fe20000000000 */
[----:B------:R-:W-:Y:S01]  /*10e0*/  FADD R11, R40, R4 ;  /* 0x00000004280b7221 */ /* 0x000fe20000000000 */
[--C-:B----4-:R-:W-:Y:S01]  /*10f0*/  FADD R53, R53, R8.reuse ;  /* 0x0000000835357221 */ /* 0x110fe20000000000 */
[----:B------:R-:W-:Y:S01]  /*1100*/  FADD R27, R27, R8 ;  /* 0x000000081b1b7221 */ /* 0x000fe20000000000 */
[--C-:B-----5:R-:W-:Y:S01]  /*1110*/  FADD R25, R25, R10.reuse ;  /* 0x0000000a19197221 */ /* 0x120fe20000000000 */
[----:B------:R-:W-:Y:S01]  /*1120*/  FADD R31, R31, R10 ;  /* 0x0000000a1f1f7221 */ /* 0x000fe20000000000 */
[----:B------:R-:W-:Y:S04]  /*1130*/  STG.E [R2.64], R51 ;  /* 0x0000003302007986 */ /* 0x000fe8000c101904 */
[----:B------:R-:W-:Y:S04]  /*1140*/  STG.E [R2.64+0x38], R11 ;  /* 0x0000380b02007986 */ /* 0x000fe8000c101904 */
[----:B------:R-:W-:Y:S04]  /*1150*/  STG.E [R2.64+0x3100], R5 ;  /* 0x0031000502007986 */ /* 0x000fe8000c101904 */
[----:B------:R-:W-:Y:S04]  /*1160*/  STG.E [R2.64+0x3138], R9 ;  /* 0x0031380902007986 */ /* 0x000fe8000c101904 */
[----:B------:R-:W-:Y:S04]  /*1170*/  STG.E [R2.64+0x310], R53 ;  /* 0x0003103502007986 */ /* 0x000fe8000c101904 */
[----:B------:R-:W-:Y:S04]  /*1180*/  STG.E [R2.64+0x348], R27 ;  /* 0x0003481b02007986 */ /* 0x000fe8000c101904 */
[----:B------:R-:W-:Y:S04]  /*1190*/  STG.E [R2.64+0x3410], R25 ;  /* 0x0034101902007986 */ /* 0x000fe8000c101904 */
[----:B------:R-:W-:Y:S01]  /*11a0*/  STG.E [R2.64+0x3448], R31 ;  /* 0x0034481f02007986 */ /* 0x000fe2000c101904 */
[----:B------:R-:W-:Y:S05]  /*11b0*/  EXIT ;  /* 0x000000000000794d */ /* 0x000fea0003800000 */
.L_x_2:
        /* <DEDUP_REMOVED lines=12> */
.L_x_112:


//--------------------- .text.tvmgen_default_fused_nn_conv2d_add_nn_relu_5_kernel --------------------------
	.section	.text.tvmgen_default_fused_nn_conv2d_add_nn_relu_5_kernel,"ax",@progbits
	.sectionflags	@"SHF_BARRIERS=1"
	.sectioninfo	@"SHI_REGISTERS=40"
	.align	128
        .global         tvmgen_default_fused_nn_conv2d_add_nn_relu_5_kernel
        .type           tvmgen_default_fused_nn_conv2d_add_nn_relu_5_kernel,@function
        .size           tvmgen_default_fused_nn_conv2d_add_nn_relu_5_kernel,(.L_x_113 - tvmgen_default_fused_nn_conv2d_add_nn_relu_5_kernel)
        .other          tvmgen_default_fused_nn_conv2d_add_nn_relu_5_kernel,@"STO_CUDA_ENTRY STV_DEFAULT"
tvmgen_default_fused_nn_conv2d_add_nn_relu_5_kernel:
.text.tvmgen_default_fused_nn_conv2d_add_nn_relu_5_kernel:
[----:B------:R-:W-:Y:S02]  /*0000*/  MOV R1, c[0x0][0x28] ;  /* 0x00000a0000017a02 */ /* 0x000fe40000000f00 */
[----:B------:R-:W0:Y:S01]  /*0010*/  S2R R0, SR_TID.X ;  /* 0x0000000000007919 */ /* 0x000e220000002100 */
[----:B------:R-:W-:Y:S01]  /*0020*/  MOV R22, 0x4 ;  /* 0x0000000400167802 */ /* 0x000fe20000000f00 */
[----:B------:R-:W-:Y:S01]  /*0030*/  ULDC.64 UR4, c[0x0][0x118] ;  /* 0x0000460000047ab9 */ /* 0x000fe20000000a00 */
[----:B------:R-:W-:Y:S01]  /*0040*/  MOV R30, RZ ;  /* 0x000000ff001e7202 */ /* 0x000fe20000000f00 */
[----:B------:R-:W1:Y:S01]  /*0050*/  S2R R3, SR_TID.Z ;  /* 0x0000000000037919 */ /* 0x000e620000002300 */
[----:B------:R-:W-:Y:S02]  /*0060*/  MOV R19, RZ ;  /* 0x000000ff00137202 */ /* 0x000fe40000000f00 */
[----:B------:R-:W-:Y:S01]  /*0070*/  MOV R17, RZ ;  /* 0x000000ff00117202 */ /* 0x000fe20000000f00 */
[----:B------:R-:W2:Y:S01]  /*0080*/  S2R R2, SR_CTAID.Z ;  /* 0x0000000000027919 */ /* 0x000ea20000002700 */
[----:B------:R-:W-:Y:S02]  /*0090*/  MOV R15, RZ ;  /* 0x000000ff000f7202 */ /* 0x000fe40000000f00 */
[----:B------:R-:W-:Y:S01]  /*00a0*/  MOV R13, RZ ;  /* 0x000000ff000d7202 */ /* 0x000fe20000000f00 */
[----:B------:R-:W3:Y:S01]  /*00b0*/  S2R R20, SR_CTAID.Y ;  /* 0x0000000000147919 */ /* 0x000ee20000002600 */
[----:B0-----:R-:W-:-:S04]  /*00c0*/  SHF.L.U32 R4, R0, 0x6, RZ ;  /* 0x0000000600047819 */ /* 0x001fc800000006ff */
[----:B------:R-:W-:Y:S01]  /*00d0*/  LOP3.LUT R4, R4, 0xfffffe00, RZ, 0xc0, !PT ;  /* 0xfffffe0004047812 */ /* 0x000fe200078ec0ff */
[C-C-:B-1----:R-:W-:Y:S01]  /*00e0*/  IMAD R28, R3.reuse, 0x1c, R0.reuse ;  /* 0x0000001c031c7824 */ /* 0x142fe200078e0200 */
[C---:B------:R-:W-:Y:S02]  /*00f0*/  LOP3.LUT R5, R3.reuse, 0x1, RZ, 0xc0, !PT ;  /* 0x0000000103057812 */ /* 0x040fe400078ec0ff */
[----:B--2---:R-:W-:Y:S02]  /*0100*/  LEA R7, R2, R3, 0x4 ;  /* 0x0000000302077211 */ /* 0x004fe400078e20ff */
[----:B------:R-:W-:Y:S02]  /*0110*/  LEA R21, R3, 0x700, 0x5 ;  /* 0x0000070003157811 */ /* 0x000fe400078e28ff */
[----:B------:R-:W-:Y:S01]  /*0120*/  LEA R6, R7, R4, 0xa ;  /* 0x0000000407067211 */ /* 0x000fe200078e50ff */
[----:B------:R-:W-:Y:S01]  /*0130*/  IMAD R7, R5, 0x1c, R0 ;  /* 0x0000001c05077824 */ /* 0x000fe200078e0200 */
[----:B------:R-:W-:-:S02]  /*0140*/  SHF.R.S32.HI R4, RZ, 0x1, R3 ;  /* 0x00000001ff047819 */ /* 0x000fc40000011403 */
[----:B------:R-:W-:-:S03]  /*0150*/  LOP3.LUT R5, R0, 0x7, RZ, 0xc0, !PT ;  /* 0x0000000700057812 */ /* 0x000fc600078ec0ff */
[----:B------:R-:W-:Y:S01]  /*0160*/  IMAD R7, R4, 0x310, R7 ;  /* 0x0000031004077824 */ /* 0x000fe200078e0207 */
[----:B------:R-:W-:Y:S02]  /*0170*/  IADD3 R5, R5, R6, RZ ;  /* 0x0000000605057210 */ /* 0x000fe40007ffe0ff */
[----:B------:R-:W-:Y:S01]  /*0180*/  LEA.HI.SX32 R4, R0, R3, 0x1c ;  /* 0x0000000300047211 */ /* 0x000fe200078fe2ff */
[----:B---3--:R-:W-:Y:S02]  /*0190*/  IMAD R7, R20, 0x38, R7 ;  /* 0x0000003814077824 */ /* 0x008fe400078e0207 */
[----:B------:R-:W-:Y:S01]  /*01a0*/  IMAD.WIDE R24, R5, R22, c[0x0][0x170] ;  /* 0x00005c0005187625 */ /* 0x000fe200078e0216 */
[----:B------:R-:W-:-:S03]  /*01b0*/  ISETP.GE.AND P0, PT, R4, 0x10, PT ;  /* 0x000000100400780c */ /* 0x000fc60003f06270 */
[----:B------:R-:W-:Y:S01]  /*01c0*/  IMAD.WIDE R22, R7, R22, c[0x0][0x168] ;  /* 0x00005a0007167625 */ /* 0x000fe200078e0216 */
[----:B------:R-:W-:Y:S02]  /*01d0*/  MOV R26, R24 ;  /* 0x00000018001a7202 */ /* 0x000fe40000000f00 */
[----:B------:R-:W-:-:S13]  /*01e0*/  ISETP.LT.AND P0, PT, R0, 0x10, !P0 ;  /* 0x000000100000780c */ /* 0x000fda0004701270 */
.L_x_3:
[----:B------:R-:W-:Y:S01]  /*01f0*/  @P0 MOV R24, R26 ;  /* 0x0000001a00180202 */ /* 0x000fe20000000f00 */
[----:B------:R0:W2:Y:S04]  /*0200*/  LDG.E.CONSTANT R31, [R22.64] ;  /* 0x00000004161f7981 */ /* 0x0000a8000c1e9900 */
[----:B------:R1:W3:Y:S01]  /*0210*/  @P0 LDG.E.CONSTANT R12, [R24.64] ;  /* 0x00000004180c0981 */ /* 0x0002e2000c1e9900 */
[----:B------:R-:W-:Y:S01]  /*0220*/  @P0 IMAD R33, R3, -0xc, R28 ;  /* 0xfffffff403210824 */ /* 0x000fe200078e021c */
[----:B------:R-:W-:-:S02]  /*0230*/  IADD3 R30, R30, 0x1, RZ ;  /* 0x000000011e1e7810 */ /* 0x000fc40007ffe0ff */
[----:B------:R-:W-:Y:S01]  /*0240*/  BAR.SYNC.DEFER_BLOCKING 0x0 ;  /* 0x0000000000007b1d */ /* 0x000fe20000010000 */
[----:B------:R-:W-:Y:S02]  /*0250*/  IADD3 R26, P2, R26, 0x20, RZ ;  /* 0x000000201a1a7810 */ /* 0x000fe40007f5e0ff */
[----:B------:R-:W-:Y:S02]  /*0260*/  ISETP.NE.AND P1, PT, R30, 0x40, PT ;  /* 0x000000401e00780c */ /* 0x000fe40003f25270 */
[----:B0-----:R-:W-:Y:S02]  /*0270*/  IADD3 R22, P3, R22, 0x6200, RZ ;  /* 0x0000620016167810 */ /* 0x001fe40007f7e0ff */
[----:B-1----:R-:W-:Y:S02]  /*0280*/  IADD3.X R25, RZ, R25, RZ, P2, !PT ;  /* 0x00000019ff197210 */ /* 0x002fe400017fe4ff */
[----:B------:R-:W-:Y:S01]  /*0290*/  IADD3.X R23, RZ, R23, RZ, P3, !PT ;  /* 0x00000017ff177210 */ /* 0x000fe20001ffe4ff */
[----:B--2---:R-:W-:Y:S04]  /*02a0*/  STS [R28.X4], R31 ;  /* 0x0000001f1c007388 */ /* 0x004fe80000004800 */
[----:B---3--:R-:W-:Y:S04]  /*02b0*/  @P0 STS [R33.X4+0x700], R12 ;  /* 0x0007000c21000388 */ /* 0x008fe80000004800 */
[----:B------:R-:W-:Y:S06]  /*02c0*/  BAR.SYNC.DEFER_BLOCKING 0x0 ;  /* 0x0000000000007b1d */ /* 0x000fec0000010000 */
[----:B------:R-:W-:Y:S04]  /*02d0*/  LDS R14, [R0.X4] ;  /* 0x00000000000e7984 */ /* 0x000fe80000004800 */
[----:B------:R-:W0:Y:S04]  /*02e0*/  LDS.128 R4, [R21] ;  /* 0x0000000015047984 */ /* 0x000e280000000c00 */
[----:B------:R-:W1:Y:S04]  /*02f0*/  LDS.128 R8, [R21+0x200] ;  /* 0x0002000015087984 */ /* 0x000e680000000c00 */
[----:B------:R-:W2:Y:S04]  /*0300*/  LDS R16, [R0.X4+0x70] ;  /* 0x0000700000107984 */ /* 0x000ea80000004800 */
[----:B------:R-:W3:Y:S04]  /*0310*/  LDS R35, [R0.X4+0xe0] ;  /* 0x0000e00000237984 */ /* 0x000ee80000004800 */
[----:B------:R-:W4:Y:S04]  /*0320*/  LDS R37, [R0.X4+0x150] ;  /* 0x0001500000257984 */ /* 0x000f280000004800 */
[----:B------:R-:W5:Y:S04]  /*0330*/  LDS R29, [R0.X4+0x1c0] ;  /* 0x0001c000001d7984 */ /* 0x000f680000004800 */
[----:B------:R-:W5:Y:S04]  /*0340*/  LDS R27, [R0.X4+0x230] ;  /* 0x00023000001b7984 */ /* 0x000f680000004800 */
[----:B------:R-:W5:Y:S04]  /*0350*/  LDS R24, [R0.X4+0x2a0] ;  /* 0x0002a00000187984 */ /* 0x000f680000004800 */
[----:B------:R-:W-:Y:S01]  /*0360*/  LDS R33, [R0.X4+0x540] ;  /* 0x0005400000217984 */ /* 0x000fe20000004800 */
[C---:B0-----:R-:W-:Y:S01]  /*0370*/  FFMA R12, R14.reuse, R4, R13 ;  /* 0x000000040e0c7223 */ /* 0x041fe2000000000d */
[----:B-1----:R-:W-:Y:S01]  /*0380*/  FFMA R14, R14, R8, R17 ;  /* 0x000000080e0e7223 */ /* 0x002fe20000000011 */
[-C--:B--2---:R-:W-:Y:S01]  /*0390*/  FFMA R4, R4, R16.reuse, R15 ;  /* 0x0000001004047223 */ /* 0x084fe2000000000f */
[----:B------:R-:W-:-:S02]  /*03a0*/  FFMA R8, R8, R16, R19 ;  /* 0x0000001008087223 */ /* 0x000fc40000000013 */
[----:B------:R-:W-:Y:S01]  /*03b0*/  LDS.128 R16, [R21+0x210] ;  /* 0x0002100015107984 */ /* 0x000fe20000000c00 */
[C---:B---3--:R-:W-:Y:S01]  /*03c0*/  FFMA R12, R35.reuse, R5, R12 ;  /* 0x00000005230c7223 */ /* 0x048fe2000000000c */
[----:B------:R-:W-:Y:S01]  /*03d0*/  FFMA R35, R35, R9, R14 ;  /* 0x0000000923237223 */ /* 0x000fe2000000000e */
[C---:B----4-:R-:W-:Y:S01]  /*03e0*/  FFMA R14, R37.reuse, R5, R4 ;  /* 0x00000005250e7223 */ /* 0x050fe20000000004 */
[----:B------:R-:W-:Y:S01]  /*03f0*/  FFMA R8, R37, R9, R8 ;  /* 0x0000000925087223 */ /* 0x000fe20000000008 */
[----:B------:R-:W-:Y:S01]  /*0400*/  LDS R5, [R0.X4+0x3f0] ;  /* 0x0003f00000057984 */ /* 0x000fe20000004800 */
[C---:B-----5:R-:W-:Y:S01]  /*0410*/  FFMA R31, R29.reuse, R6, R12 ;  /* 0x000000061d1f7223 */ /* 0x060fe2000000000c */
[----:B------:R-:W-:Y:S02]  /*0420*/  FFMA R4, R29, R10, R35 ;  /* 0x0000000a1d047223 */ /* 0x000fe40000000023 */
[----:B------:R-:W-:Y:S01]  /*0430*/  LDS R9, [R0.X4+0x380] ;  /* 0x0003800000097984 */ /* 0x000fe20000004800 */
[C---:B------:R-:W-:Y:S01]  /*0440*/  FFMA R6, R27.reuse, R6, R14 ;  /* 0x000000061b067223 */ /* 0x040fe2000000000e */
[----:B------:R-:W-:-:S02]  /*0450*/  FFMA R32, R27, R10, R8 ;  /* 0x0000000a1b207223 */ /* 0x000fc40000000008 */
[----:B------:R-:W0:Y:S01]  /*0460*/  LDS R29, [R0.X4+0x310] ;  /* 0x00031000001d7984 */ /* 0x000e220000004800 */
[C---:B------:R-:W-:Y:S01]  /*0470*/  FFMA R34, R24.reuse, R7, R31 ;  /* 0x0000000718227223 */ /* 0x040fe2000000001f */
[----:B------:R-:W-:Y:S02]  /*0480*/  FFMA R31, R24, R11, R4 ;  /* 0x0000000b181f7223 */ /* 0x000fe40000000004 */
[----:B------:R-:W1:Y:S04]  /*0490*/  LDS.128 R12, [R21+0x10] ;  /* 0x00001000150c7984 */ /* 0x000e680000000c00 */
[----:B------:R-:W2:Y:S04]  /*04a0*/  LDS R10, [R0.X4+0x460] ;  /* 0x00046000000a7984 */ /* 0x000ea80000004800 */
[----:B------:R-:W3:Y:S04]  /*04b0*/  LDS R8, [R0.X4+0x4d0] ;  /* 0x0004d00000087984 */ /* 0x000ee80000004800 */
[----:B------:R-:W4:Y:S04]  /*04c0*/  LDS R27, [R0.X4+0x5b0] ;  /* 0x0005b000001b7984 */ /* 0x000f280000004800 */
[----:B------:R-:W5:Y:S04]  /*04d0*/  LDS R24, [R0.X4+0x620] ;  /* 0x0006200000187984 */ /* 0x000f680000004800 */
[----:B------:R-:W5:Y:S01]  /*04e0*/  LDS R4, [R0.X4+0x690] ;  /* 0x0006900000047984 */ /* 0x000f620000004800 */
[C---:B0-----:R-:W-:Y:S01]  /*04f0*/  FFMA R7, R29.reuse, R7, R6 ;  /* 0x000000071d077223 */ /* 0x041fe20000000006 */
[----:B------:R-:W-:Y:S01]  /*0500*/  FFMA R11, R29, R11, R32 ;  /* 0x0000000b1d0b7223 */ /* 0x000fe20000000020 */
[C---:B------:R-:W-:Y:S01]  /*0510*/  FFMA R6, R9.reuse, R16, R31 ;  /* 0x0000001009067223 */ /* 0x040fe2000000001f */
[----:B-1----:R-:W-:Y:S01]  /*0520*/  FFMA R29, R9, R12, R34 ;  /* 0x0000000c091d7223 */ /* 0x002fe20000000022 */
[-C--:B------:R-:W-:Y:S01]  /*0530*/  FFMA R7, R12, R5.reuse, R7 ;  /* 0x000000050c077223 */ /* 0x080fe20000000007 */
[----:B------:R-:W-:-:S02]  /*0540*/  FFMA R11, R16, R5, R11 ;  /* 0x00000005100b7223 */ /* 0x000fc4000000000b */
[C---:B--2---:R-:W-:Y:S01]  /*0550*/  FFMA R12, R10.reuse, R13, R29 ;  /* 0x0000000d0a0c7223 */ /* 0x044fe2000000001d */
[----:B------:R-:W-:Y:S01]  /*0560*/  FFMA R5, R10, R17, R6 ;  /* 0x000000110a057223 */ /* 0x000fe20000000006 */
[C---:B---3--:R-:W-:Y:S01]  /*0570*/  FFMA R6, R8.reuse, R13, R7 ;  /* 0x0000000d08067223 */ /* 0x048fe20000000007 */
[----:B------:R-:W-:Y:S01]  /*0580*/  FFMA R11, R8, R17, R11 ;  /* 0x00000011080b7223 */ /* 0x000fe2000000000b */
[C---:B------:R-:W-:Y:S01]  /*0590*/  FFMA R13, R33.reuse, R14, R12 ;  /* 0x0000000e210d7223 */ /* 0x040fe2000000000c */
[----:B------:R-:W-:Y:S01]  /*05a0*/  FFMA R8, R33, R18, R5 ;  /* 0x0000001221087223 */ /* 0x000fe20000000005 */
[C---:B----4-:R-:W-:Y:S01]  /*05b0*/  FFMA R5, R27.reuse, R14, R6 ;  /* 0x0000000e1b057223 */ /* 0x050fe20000000006 */
[----:B------:R-:W-:Y:S01]  /*05c0*/  FFMA R11, R27, R18, R11 ;  /* 0x000000121b0b7223 */ /* 0x000fe2000000000b */
[C---:B-----5:R-:W-:Y:S01]  /*05d0*/  FFMA R13, R24.reuse, R15, R13 ;  /* 0x0000000f180d7223 */ /* 0x060fe2000000000d */
[----:B------:R-:W-:Y:S01]  /*05e0*/  FFMA R17, R24, R19, R8 ;  /* 0x0000001318117223 */ /* 0x000fe20000000008 */
[C---:B------:R-:W-:Y:S01]  /*05f0*/  FFMA R15, R4.reuse, R15, R5 ;  /* 0x0000000f040f7223 */ /* 0x040fe20000000005 */
[----:B------:R-:W-:Y:S01]  /*0600*/  FFMA R19, R4, R19, R11 ;  /* 0x0000001304137223 */ /* 0x000fe2000000000b */
[----:B------:R-:W-:Y:S05]  /*0610*/  @P1 BRA `(.L_x_3) ;  /* 0xfffffbd000001947 */ /* 0x000fea000383ffff */
[----:B------:R-:W-:Y:S02]  /*0620*/  LEA R4, R2, R3, 0x5 ;  /* 0x0000000302047211 */ /* 0x000fe400078e28ff */
[----:B------:R-:W-:-:S05]  /*0630*/  MOV R7, 0x4 ;  /* 0x0000000400077802 */ /* 0x000fca0000000f00 */
[----:B------:R-:W-:-:S05]  /*0640*/  IMAD.WIDE R4, R4, R7, c[0x0][0x178] ;  /* 0x00005e0004047625 */ /* 0x000fca00078e0207 */
[----:B------:R-:W2:Y:S04]  /*0650*/  LDG.E.CONSTANT R6, [R4.64+0x40] ;  /* 0x0000400404067981 */ /* 0x000ea8000c1e9900 */
[----:B------:R-:W3:Y:S01]  /*0660*/  LDG.E.CONSTANT R8, [R4.64] ;  /* 0x0000000404087981 */ /* 0x000ee2000c1e9900 */
[----:B------:R-:W-:-:S04]  /*0670*/  IMAD R3, R3, 0x310, R0 ;  /* 0x0000031003037824 */ /* 0x000fc800078e0200 */
[----:B------:R-:W-:-:S04]  /*0680*/  IMAD R3, R2, 0x6200, R3 ;  /* 0x0000620002037824 */ /* 0x000fc800078e0203 */
[----:B------:R-:W-:-:S04]  /*0690*/  IMAD R3, R20, 0x38, R3 ;  /* 0x0000003814037824 */ /* 0x000fc800078e0203 */
[----:B------:R-:W-:Y:S01]  /*06a0*/  IMAD.WIDE R2, R3, R7, c[0x0][0x160] ;  /* 0x0000580003027625 */ /* 0x000fe200078e0207 */
[--C-:B--2---:R-:W-:Y:S01]  /*06b0*/  FADD R17, R17, R6.reuse ;  /* 0x0000000611117221 */ /* 0x104fe20000000000 */
[----:B------:R-:W-:Y:S01]  /*06c0*/  FADD R6, R19, R6 ;  /* 0x0000000613067221 */ /* 0x000fe20000000000 */
[--C-:B---3--:R-:W-:Y:S01]  /*06d0*/  FADD R13, R13, R8.reuse ;  /* 0x000000080d0d7221 */ /* 0x108fe20000000000 */
[----:B------:R-:W-:Y:S02]  /*06e0*/  FADD R8, R15, R8 ;  /* 0x000000080f087221 */ /* 0x000fe40000000000 */
[----:B------:R-:W-:Y:S02]  /*06f0*/  FMNMX R17, RZ, R17, !PT ;  /* 0x00000011ff117209 */ /* 0x000fe40007800000 */
[----:B------:R-:W-:Y:S02]  /*0700*/  FMNMX R7, RZ, R6, !PT ;  /* 0x00000006ff077209 */ /* 0x000fe40007800000 */
[----:B------:R-:W-:Y:S01]  /*0710*/  FMNMX R13, RZ, R13, !PT ;  /* 0x0000000dff0d7209 */ /* 0x000fe20007800000 */
[----:B------:R-:W-:Y:S01]  /*0720*/  STG.E [R2.64+0xc400], R17 ;  /* 0x00c4001102007986 */ /* 0x000fe2000c101904 */
[----:B------:R-:W-:-:S03]  /*0730*/  FMNMX R5, RZ, R8, !PT ;  /* 0x00000008ff057209 */ /* 0x000fc60007800000 */
[----:B------:R-:W-:Y:S04]  /*0740*/  STG.E [R2.64+0xc470], R7 ;  /* 0x00c4700702007986 */ /* 0x000fe8000c101904 */
[----:B------:R-:W-:Y:S04]  /*0750*/  STG.E [R2.64], R13 ;  /* 0x0000000d02007986 */ /* 0x000fe8000c101904 */
[----:B------:R-:W-:Y:S01]  /*0760*/  STG.E [R2.64+0x70], R5 ;  /* 0x0000700502007986 */ /* 0x000fe2000c101904 */
[----:B------:R-:W-:Y:S05]  /*0770*/  EXIT ;  /* 0x000000000000794d */ /* 0x000fea0003800000 */
.L_x_4:
        /* <DEDUP_REMOVED lines=16> */
.L_x_113:


//--------------------- .text.tvmgen_default_fused_nn_conv2d_add_nn_relu_9_kernel --------------------------
	.section	.text.tvmgen_default_fused_nn_conv2d_add_nn_relu_9_kernel,"ax",@progbits
	.sectionflags	@"SHF_BARRIERS=1"
	.sectioninfo	@"SHI_REGISTERS=40"
	.align	128
        .global         tvmgen_default_fused_nn_conv2d_add_nn_relu_9_kernel
        .type           tvmgen_default_fused_nn_conv2d_add_nn_relu_9_kernel,@function
        .size           tvmgen_default_fused_nn_conv2d_add_nn_relu_9_kernel,(.L_x_114 - tvmgen_default_fused_nn_conv2d_add_nn_relu_9_kernel)
        .other          tvmgen_default_fused_nn_conv2d_add_nn_relu_9_kernel,@"STO_CUDA_ENTRY STV_DEFAULT"
tvmgen_default_fused_nn_conv2d_add_nn_relu_9_kernel:
.text.tvmgen_default_fused_nn_conv2d_add_nn_relu_9_kernel:
[----:B------:R-:W-:Y:S02]  /*0000*/  MOV R1, c[0x0][0x28] ;  /* 0x00000a0000017a02 */ /* 0x000fe40000000f00 */
[----:B------:R-:W0:Y:S01]  /*0010*/  S2R R30, SR_TID.Z ;  /* 0x00000000001e7919 */ /* 0x000e220000002300 */
[----:B------:R-:W-:Y:S01]  /*0020*/  MOV R13, 0x4 ;  /* 0x00000004000d7802 */ /* 0x000fe20000000f00 */
[----:B------:R-:W-:Y:S01]  /*0030*/  CS2R R18, SRZ ;  /* 0x0000000000127805 */ /* 0x000fe2000001ff00 */
[----:B------:R-:W-:Y:S01]  /*0040*/  MOV R34, RZ ;  /* 0x000000ff00227202 */ /* 0x000fe20000000f00 */
[----:B------:R-:W0:Y:S01]  /*0050*/  S2R R28, SR_CTAID.Z ;  /* 0x00000000001c7919 */ /* 0x000e220000002700 */
[----:B------:R-:W-:-:S03]  /*0060*/  ULDC.64 UR4, c[0x0][0x118] ;  /* 0x0000460000047ab9 */ /* 0x000fc60000000a00 */
[----:B------:R-:W1:Y:S04]  /*0070*/  S2R R31, SR_TID.X ;  /* 0x00000000001f7919 */ /* 0x000e680000002100 */
[----:B------:R-:W2:Y:S04]  /*0080*/  S2R R29, SR_TID.Y ;  /* 0x00000000001d7919 */ /* 0x000ea80000002200 */
[----:B------:R-:W3:Y:S01]  /*0090*/  S2R R32, SR_CTAID.Y ;  /* 0x0000000000207919 */ /* 0x000ee20000002600 */
[----:B0-----:R-:W-:Y:S02]  /*00a0*/  LEA R4, R28, R30, 0x3 ;  /* 0x0000001e1c047211 */ /* 0x001fe400078e18ff */
[C---:B-1----:R-:W-:Y:S01]  /*00b0*/  LEA R0, R31.reuse, R31, 0x1 ;  /* 0x0000001f1f007211 */ /* 0x042fe200078e08ff */
[----:B------:R-:W-:Y:S01]  /*00c0*/  IMAD R2, R31, 0xc0, RZ ;  /* 0x000000c01f027824 */ /* 0x000fe200078e02ff */
[----:B--2---:R-:W-:-:S02]  /*00d0*/  LEA R9, R4, R29, 0x1 ;  /* 0x0000001d04097211 */ /* 0x004fc400078e08ff */
[C---:B------:R-:W-:Y:S02]  /*00e0*/  IADD3 R4, R0.reuse, 0x1, RZ ;  /* 0x0000000100047810 */ /* 0x040fe40007ffe0ff */
[----:B------:R-:W-:Y:S02]  /*00f0*/  IADD3 R6, R0, 0x2, RZ ;  /* 0x0000000200067810 */ /* 0x000fe40007ffe0ff */
[----:B------:R-:W-:Y:S02]  /*0100*/  LOP3.LUT R2, R2, 0xfffffc00, RZ, 0xc0, !PT ;  /* 0xfffffc0002027812 */ /* 0x000fe400078ec0ff */
[----:B------:R-:W-:Y:S02]  /*0110*/  LOP3.LUT R3, R0, 0xf, RZ, 0xc0, !PT ;  /* 0x0000000f00037812 */ /* 0x000fe400078ec0ff */
[----:B------:R-:W-:Y:S02]  /*0120*/  SHF.L.U32 R5, R4, 0x6, RZ ;  /* 0x0000000604057819 */ /* 0x000fe400000006ff */
[----:B------:R-:W-:-:S02]  /*0130*/  SHF.L.U32 R9, R9, 0xb, RZ ;  /* 0x0000000b09097819 */ /* 0x000fc400000006ff */
[----:B------:R-:W-:Y:S02]  /*0140*/  SHF.L.U32 R7, R6, 0x6, RZ ;  /* 0x0000000606077819 */ /* 0x000fe400000006ff */
[----:B------:R-:W-:Y:S02]  /*0150*/  LOP3.LUT R8, R4, 0xf, RZ, 0xc0, !PT ;  /* 0x0000000f04087812 */ /* 0x000fe400078ec0ff */
[----:B------:R-:W-:Y:S02]  /*0160*/  LOP3.LUT R5, R5, 0xfffffc00, RZ, 0xc0, !PT ;  /* 0xfffffc0005057812 */ /* 0x000fe400078ec0ff */
[----:B------:R-:W-:Y:S02]  /*0170*/  IADD3 R12, R3, R9, R2 ;  /* 0x00000009030c7210 */ /* 0x000fe40007ffe002 */
[----:B------:R-:W-:Y:S02]  /*0180*/  LOP3.LUT R10, R6, 0xf, RZ, 0xc0, !PT ;  /* 0x0000000f060a7812 */ /* 0x000fe400078ec0ff */
[----:B------:R-:W-:-:S02]  /*0190*/  LOP3.LUT R7, R7, 0xfffffc00, RZ, 0xc0, !PT ;  /* 0xfffffc0007077812 */ /* 0x000fc400078ec0ff */
[C---:B------:R-:W-:Y:S02]  /*01a0*/  SHF.L.U32 R2, R30.reuse, 0x6, RZ ;  /* 0x000000061e027819 */ /* 0x040fe400000006ff */
[----:B------:R-:W-:Y:S02]  /*01b0*/  LEA R3, R30, R29, 0x1 ;  /* 0x0000001d1e037211 */ /* 0x000fe400078e08ff */
[-C--:B------:R-:W-:Y:S02]  /*01c0*/  IADD3 R8, R8, R9.reuse, R5 ;  /* 0x0000000908087210 */ /* 0x080fe40007ffe005 */
[----:B------:R-:W-:Y:S01]  /*01d0*/  IADD3 R10, R10, R9, R7 ;  /* 0x000000090a0a7210 */ /* 0x000fe20007ffe007 */
[----:B------:R-:W-:Y:S01]  /*01e0*/  IMAD R33, R3, 0xe, R31 ;  /* 0x0000000e03217824 */ /* 0x000fe200078e021f */
[----:B------:R-:W-:Y:S01]  /*01f0*/  LEA R5, R29, R2, 0x5 ;  /* 0x000000021d057211 */ /* 0x000fe200078e28ff */
[----:B---3--:R-:W-:Y:S01]  /*0200*/  IMAD R2, R3, 0x7, R32 ;  /* 0x0000000703027824 */ /* 0x008fe200078e0220 */
[----:B------:R-:W-:-:S02]  /*0210*/  LEA.HI.SX32 R7, R0, R29, 0x1b ;  /* 0x0000001d00077211 */ /* 0x000fc400078fdaff */
[-C--:B------:R-:W-:Y:S01]  /*0220*/  LEA.HI.SX32 R9, R4, R29.reuse, 0x1b ;  /* 0x0000001d04097211 */ /* 0x080fe200078fdaff */
[----:B------:R-:W-:Y:S01]  /*0230*/  IMAD R4, R2, 0xe, R31 ;  /* 0x0000000e02047824 */ /* 0x000fe200078e021f */
[----:B------:R-:W-:Y:S02]  /*0240*/  LEA.HI.SX32 R11, R6, R29, 0x1b ;  /* 0x0000001d060b7211 */ /* 0x000fe400078fdaff */
[----:B------:R-:W-:Y:S02]  /*0250*/  IADD3 R5, R0, R5, RZ ;  /* 0x0000000500057210 */ /* 0x000fe40007ffe0ff */
[----:B------:R-:W-:Y:S02]  /*0260*/  ISETP.GT.AND P0, PT, R7, 0x1, PT ;  /* 0x000000010700780c */ /* 0x000fe40003f04270 */
[----:B------:R-:W-:Y:S02]  /*0270*/  ISETP.GE.AND P2, PT, R9, 0x2, PT ;  /* 0x000000020900780c */ /* 0x000fe40003f46270 */
[----:B------:R-:W-:-:S02]  /*0280*/  ISETP.GE.AND P3, PT, R11, 0x2, PT ;  /* 0x000000020b00780c */ /* 0x000fc40003f66270 */
[C---:B------:R-:W-:Y:S02]  /*0290*/  ISETP.GT.OR P1, PT, R5.reuse, 0x1ff, P0 ;  /* 0x000001ff0500780c */ /* 0x040fe40000724670 */
[----:B------:R-:W-:Y:S02]  /*02a0*/  ISETP.LT.AND P0, PT, R5, 0x1ff, !P2 ;  /* 0x000001ff0500780c */ /* 0x000fe40005701270 */
[----:B------:R-:W-:Y:S02]  /*02b0*/  SHF.L.U32 R4, R4, 0x1, RZ ;  /* 0x0000000104047819 */ /* 0x000fe400000006ff */
[----:B------:R-:W-:Y:S01]  /*02c0*/  LEA.HI.SX32 R2, R7, R30, 0x1f ;  /* 0x0000001e07027211 */ /* 0x000fe200078ffaff */
[-C--:B------:R-:W-:Y:S01]  /*02d0*/  IMAD.WIDE R6, R12, R13.reuse, c[0x0][0x170] ;  /* 0x00005c000c067625 */ /* 0x080fe200078e020d */
[----:B------:R-:W-:Y:S02]  /*02e0*/  ISETP.LT.AND P2, PT, R5, 0x1fe, !P3 ;  /* 0x000001fe0500780c */ /* 0x000fe40005f41270 */
[----:B------:R-:W-:Y:S01]  /*02f0*/  ISETP.GT.OR P3, PT, R0, 0x1f, P1 ;  /* 0x0000001f0000780c */ /* 0x000fe20000f64670 */
[----:B------:R-:W-:Y:S01]  /*0300*/  IMAD.WIDE R4, R4, R13, c[0x0][0x168] ;  /* 0x00005a0004047625 */ /* 0x000fe200078e020d */
[----:B------:R-:W-:-:S02]  /*0310*/  ISETP.LT.AND P1, PT, R0, 0x1f, P0 ;  /* 0x0000001f0000780c */ /* 0x000fc40000721270 */
[----:B------:R-:W-:Y:S02]  /*0320*/  LEA.HI.SX32 R9, R9, R30, 0x1f ;  /* 0x0000001e09097211 */ /* 0x000fe400078ffaff */
[----:B------:R-:W-:Y:S02]  /*0330*/  MOV R27, R6 ;  /* 0x00000006001b7202 */ /* 0x000fe40000000f00 */
[----:B------:R-:W-:Y:S01]  /*0340*/  MOV R26, R7 ;  /* 0x00000007001a7202 */ /* 0x000fe20000000f00 */
[-C--:B------:R-:W-:Y:S01]  /*0350*/  IMAD.WIDE R6, R10, R13.reuse, c[0x0][0x170] ;  /* 0x00005c000a067625 */ /* 0x080fe200078e020d */
[----:B------:R-:W-:Y:S02]  /*0360*/  ISETP.GT.OR P1, PT, R9, 0x7, !P1 ;  /* 0x000000070900780c */ /* 0x000fe40004f24670 */
[----:B------:R-:W-:Y:S01]  /*0370*/  ISETP.GT.OR P0, PT, R2, 0x7, P3 ;  /* 0x000000070200780c */ /* 0x000fe20001f04670 */
[----:B------:R-:W-:Y:S01]  /*0380*/  IMAD.WIDE R8, R8, R13, c[0x0][0x170] ;  /* 0x00005c0008087625 */ /* 0x000fe200078e020d */
[----:B------:R-:W-:-:S02]  /*0390*/  ISETP.LT.AND P2, PT, R0, 0x1e, P2 ;  /* 0x0000001e0000780c */ /* 0x000fc40001741270 */
[----:B------:R-:W-:Y:S02]  /*03a0*/  LEA.HI.SX32 R11, R11, R30, 0x1f ;  /* 0x0000001e0b0b7211 */ /* 0x000fe400078ffaff */
[----:B------:R-:W-:Y:S02]  /*03b0*/  IADD3 R36, P3, R4, 0x4, RZ ;  /* 0x0000000404247810 */ /* 0x000fe40007f7e0ff */
[----:B------:R-:W-:Y:S02]  /*03c0*/  MOV R2, R6 ;  /* 0x0000000600027202 */ /* 0x000fe40000000f00 */
[----:B------:R-:W-:Y:S02]  /*03d0*/  MOV R0, R7 ;  /* 0x0000000700007202 */ /* 0x000fe40000000f00 */
[----:B------:R-:W-:Y:S01]  /*03e0*/  ISETP.GT.OR P2, PT, R11, 0x7, !P2 ;  /* 0x000000070b00780c */ /* 0x000fe20005744670 */
[----:B------:R-:W-:Y:S01]  /*03f0*/  CS2R R6, SRZ ;  /* 0x0000000000067805 */ /* 0x000fe2000001ff00 */
[----:B------:R-:W-:-:S02]  /*0400*/  IADD3.X R37, RZ, R5, RZ, P3, !PT ;  /* 0x00000005ff257210 */ /* 0x000fc40001ffe4ff */
[----:B------:R-:W-:Y:S02]  /*0410*/  MOV R25, R8 ;  /* 0x0000000800197202 */ /* 0x000fe40000000f00 */
[----:B------:R-:W-:Y:S02]  /*0420*/  MOV R24, R9 ;  /* 0x0000000900187202 */ /* 0x000fe40000000f00 */
[----:B------:R-:W-:Y:S02]  /*0430*/  SHF.L.U32 R33, R33, 0x1, RZ ;  /* 0x0000000121217819 */ /* 0x000fe400000006ff */
.L_x_5:
[----:B------:R-:W-:Y:S01]  /*0440*/  @!P0 MOV R8, R27 ;  /* 0x0000001b00088202 */ /* 0x000fe20000000f00 */
[----:B------:R-:W2:Y:S01]  /*0450*/  LDG.E.CONSTANT R4, [R36.64+-0x4] ;  /* 0xfffffc0424047981 */ /* 0x000ea2000c1e9900 */
[----:B------:R-:W-:Y:S02]  /*0460*/  @!P0 MOV R9, R26 ;  /* 0x0000001a00098202 */ /* 0x000fe40000000f00 */
[----:B------:R-:W-:Y:S01]  /*0470*/  @!P2 MOV R3, R0 ;  /* 0x000000000003a202 */ /* 0x000fe20000000f00 */
[----:B------:R-:W2:Y:S04]  /*0480*/  LDG.E.CONSTANT R5, [R36.64] ;  /* 0x0000000424057981 */ /* 0x000ea8000c1e9900 */
[----:B------:R0:W3:Y:S04]  /*0490*/  @!P0 LDG.E.CONSTANT R20, [R8.64] ;  /* 0x0000000408148981 */ /* 0x0000e8000c1e9900 */
[----:B------:R1:W4:Y:S04]  /*04a0*/  @!P2 LDG.E.CONSTANT R11, [R2.64] ;  /* 0x00000004020ba981 */ /* 0x000328000c1e9900 */
[----:B------:R-:W-:Y:S01]  /*04b0*/  BAR.SYNC.DEFER_BLOCKING 0x0 ;  /* 0x0000000000007b1d */ /* 0x000fe20000010000 */
[----:B0-----:R-:W-:-:S02]  /*04c0*/  @!P1 MOV R8, R25 ;  /* 0x0000001900089202 */ /* 0x001fc40000000f00 */
[----:B------:R-:W-:-:S05]  /*04d0*/  @!P1 MOV R9, R24 ;  /* 0x0000001800099202 */ /* 0x000fca0000000f00 */
[----:B------:R-:W5:Y:S01]  /*04e0*/  @!P1 LDG.E.CONSTANT R10, [R8.64] ;  /* 0x00000004080a9981 */ /* 0x000f62000c1e9900 */
[----:B------:R-:W-:-:S04]  /*04f0*/  SHF.L.U32 R35, R30, 0x6, RZ ;  /* 0x000000061e237819 */ /* 0x000fc800000006ff */
[----:B------:R-:W-:-:S05]  /*0500*/  LEA R14, R29, R35, 0x5 ;  /* 0x000000231d0e7211 */ /* 0x000fca00078e28ff */
[C-C-:B------:R-:W-:Y:S02]  /*0510*/  @!P0 IMAD R21, R31.reuse, 0x3, R14.reuse ;  /* 0x000000031f158824 */ /* 0x140fe400078e020e */
[C-C-:B------:R-:W-:Y:S02]  /*0520*/  @!P1 IMAD R13, R31.reuse, 0x3, R14.reuse ;  /* 0x000000031f0d9824 */ /* 0x140fe400078e020e */
[----:B------:R-:W-:Y:S02]  /*0530*/  @!P2 IMAD R14, R31, 0x3, R14 ;  /* 0x000000031f0ea824 */ /* 0x000fe400078e020e */
[----:B-1----:R-:W-:Y:S01]  /*0540*/  IMAD R3, R29, 0xe, R31 ;  /* 0x0000000e1d037824 */ /* 0x002fe200078e021f */
[----:B--2---:R-:W-:Y:S04]  /*0550*/  STS.64 [R33.X4], R4 ;  /* 0x0000000421007388 */ /* 0x004fe80000004a00 */
[----:B---3--:R-:W-:Y:S04]  /*0560*/  @!P0 STS [R21.X4+0x700], R20 ;  /* 0x0007001415008388 */ /* 0x008fe80000004800 */
[----:B-----5:R-:W-:Y:S04]  /*0570*/  @!P1 STS [R13.X4+0x704], R10 ;  /* 0x0007040a0d009388 */ /* 0x020fe80000004800 */
[----:B----4-:R-:W-:Y:S04]  /*0580*/  @!P2 STS [R14.X4+0x708], R11 ;  /* 0x0007080b0e00a388 */ /* 0x010fe80000004800 */
[----:B------:R-:W-:Y:S06]  /*0590*/  BAR.SYNC.DEFER_BLOCKING 0x0 ;  /* 0x0000000000007b1d */ /* 0x000fec0000010000 */
[----:B------:R-:W-:Y:S04]  /*05a0*/  LDS R17, [R3.X4] ;  /* 0x0000000003117984 */ /* 0x000fe80000004800 */
[----:B------:R-:W0:Y:S04]  /*05b0*/  LDS.128 R8, [R35+0x700] ;  /* 0x0007000023087984 */ /* 0x000e280000000c00 */
[----:B------:R-:W1:Y:S04]  /*05c0*/  LDS R16, [R3.X4+0x70] ;  /* 0x0000700003107984 */ /* 0x000e680000004800 */
[----:B------:R-:W2:Y:S04]  /*05d0*/  LDS.128 R20, [R35+0xb00] ;  /* 0x000b000023147984 */ /* 0x000ea80000000c00 */
[----:B------:R-:W-:Y:S01]  /*05e0*/  LDS.128 R12, [R35+0x900] ;  /* 0x00090000230c7984 */ /* 0x000fe20000000c00 */
[----:B0-----:R-:W-:-:S03]  /*05f0*/  FFMA R6, R8, R17, R6 ;  /* 0x0000001108067223 */ /* 0x001fc60000000006 */
[----:B------:R-:W0:Y:S01]  /*0600*/  LDS R8, [R3.X4+0xe0] ;  /* 0x0000e00003087984 */ /* 0x000e220000004800 */
[----:B-1----:R-:W-:Y:S01]  /*0610*/  FFMA R5, R16, R9, R6 ;  /* 0x0000000910057223 */ /* 0x002fe20000000006 */
[----:B--2---:R-:W-:Y:S02]  /*0620*/  FFMA R9, R17, R20, R7 ;  /* 0x0000001411097223 */ /* 0x004fe40000000007 */
[----:B------:R-:W-:Y:S01]  /*0630*/  LDS R20, [R3.X4+0x1c0] ;  /* 0x0001c00003147984 */ /* 0x000fe20000004800 */
[----:B0-----:R-:W-:-:S03]  /*0640*/  FFMA R10, R8, R10, R5 ;  /* 0x0000000a080a7223 */ /* 0x001fc60000000005 */
[----:B------:R-:W0:Y:S01]  /*0650*/  LDS.128 R4, [R35+0xd00] ;  /* 0x000d000023047984 */ /* 0x000e220000000c00 */
[----:B------:R-:W-:Y:S01]  /*0660*/  FFMA R12, R17, R12, R19 ;  /* 0x0000000c110c7223 */ /* 0x000fe20000000013 */
[----:B------:R-:W-:-:S03]  /*0670*/  FFMA R9, R16, R21, R9 ;  /* 0x0000001510097223 */ /* 0x000fc60000000009 */
[----:B------:R-:W-:Y:S01]  /*0680*/  FFMA R13, R16, R13, R12 ;  /* 0x0000000d100d7223 */ /* 0x000fe2000000000c */
[----:B0-----:R-:W-:Y:S02]  /*0690*/  FFMA R18, R17, R4, R18 ;  /* 0x0000000411127223 */ /* 0x001fe40000000012 */
[----:B------:R-:W0:Y:S01]  /*06a0*/  LDS R4, [R3.X4+0x150] ;  /* 0x0001500003047984 */ /* 0x000e220000004800 */
[----:B------:R-:W-:Y:S01]  /*06b0*/  FFMA R14, R8, R14, R13 ;  /* 0x0000000e080e7223 */ /* 0x000fe2000000000d */
[----:B------:R-:W-:Y:S01]  /*06c0*/  FFMA R5, R16, R5, R18 ;  /* 0x0000000510057223 */ /* 0x000fe20000000012 */
[C---:B------:R-:W-:Y:S01]  /*06d0*/  FFMA R22, R8.reuse, R22, R9 ;  /* 0x0000001608167223 */ /* 0x040fe20000000009 */
[----:B------:R-:W1:Y:S02]  /*06e0*/  LDS.128 R16, [R35+0x710] ;  /* 0x0007100023107984 */ /* 0x000e640000000c00 */
[----:B------:R-:W-:Y:S01]  /*06f0*/  FFMA R6, R8, R6, R5 ;  /* 0x0000000608067223 */ /* 0x000fe20000000005 */
[C---:B0-----:R-:W-:Y:S01]  /*0700*/  FFMA R5, R4.reuse, R15, R14 ;  /* 0x0000000f04057223 */ /* 0x041fe2000000000e */
[C---:B------:R-:W-:Y:S01]  /*0710*/  FFMA R23, R4.reuse, R23, R22 ;  /* 0x0000001704177223 */ /* 0x040fe20000000016 */
[----:B------:R-:W0:Y:S04]  /*0720*/  LDS.128 R12, [R35+0x910] ;  /* 0x00091000230c7984 */ /* 0x000e280000000c00 */
[----:B------:R-:W2:Y:S01]  /*0730*/  LDS R22, [R3.X4+0x230] ;  /* 0x0002300003167984 */ /* 0x000ea20000004800 */
[C---:B------:R-:W-:Y:S01]  /*0740*/  FFMA R11, R4.reuse, R11, R10 ;  /* 0x0000000b040b7223 */ /* 0x040fe2000000000a */
[----:B------:R-:W-:-:S03]  /*0750*/  FFMA R21, R4, R7, R6 ;  /* 0x0000000704157223 */ /* 0x000fc60000000006 */
[----:B-1----:R-:W-:Y:S02]  /*0760*/  FFMA R7, R16, R20, R11 ;  /* 0x0000001410077223 */ /* 0x002fe4000000000b */
[----:B------:R-:W1:Y:S01]  /*0770*/  LDS.128 R8, [R35+0xb10] ;  /* 0x000b100023087984 */ /* 0x000e620000000c00 */
[----:B0-----:R-:W-:Y:S01]  /*0780*/  FFMA R12, R20, R12, R5 ;  /* 0x0000000c140c7223 */ /* 0x001fe20000000005 */
[----:B--2---:R-:W-:Y:S02]  /*0790*/  FFMA R17, R22, R17, R7 ;  /* 0x0000001116117223 */ /* 0x004fe40000000007 */
[----:B------:R-:W0:Y:S01]  /*07a0*/  LDS.128 R4, [R35+0xd10] ;  /* 0x000d100023047984 */ /* 0x000e220000000c00 */
[----:B-1----:R-:W-:-:S03]  /*07b0*/  FFMA R23, R20, R8, R23 ;  /* 0x0000000814177223 */ /* 0x002fc60000000017 */
[----:B------:R-:W1:Y:S01]  /*07c0*/  LDS R8, [R3.X4+0x2a0] ;  /* 0x0002a00003087984 */ /* 0x000e620000004800 */
[C---:B------:R-:W-:Y:S01]  /*07d0*/  FFMA R13, R22.reuse, R13, R12 ;  /* 0x0000000d160d7223 */ /* 0x040fe2000000000c */
[----:B------:R-:W-:Y:S02]  /*07e0*/  FFMA R9, R22, R9, R23 ;  /* 0x0000000916097223 */ /* 0x000fe40000000017 */
[----:B------:R-:W-:Y:S01]  /*07f0*/  LDS R12, [R3.X4+0x380] ;  /* 0x00038000030c7984 */ /* 0x000fe20000004800 */
[----:B0-----:R-:W-:-:S03]  /*0800*/  FFMA R20, R20, R4, R21 ;  /* 0x0000000414147223 */ /* 0x001fc60000000015 */
[----:B------:R-:W0:Y:S01]  /*0810*/  LDS R4, [R3.X4+0x310] ;  /* 0x0003100003047984 */ /* 0x000e220000004800 */
[----:B------:R-:W-:-:S03]  /*0820*/  FFMA R5, R22, R5, R20 ;  /* 0x0000000516057223 */ /* 0x000fc60000000014 */
[----:B------:R-:W2:Y:S01]  /*0830*/  LDS.128 R20, [R35+0x720] ;  /* 0x0007200023147984 */ /* 0x000ea20000000c00 */
[C---:B-1----:R-:W-:Y:S01]  /*0840*/  FFMA R17, R8.reuse, R18, R17 ;  /* 0x0000001208117223 */ /* 0x042fe20000000011 */
[C---:B------:R-:W-:Y:S01]  /*0850*/  FFMA R13, R8.reuse, R14, R13 ;  /* 0x0000000e080d7223 */ /* 0x040fe2000000000d */
[C---:B------:R-:W-:Y:S01]  /*0860*/  FFMA R6, R8.reuse, R6, R5 ;  /* 0x0000000608067223 */ /* 0x040fe20000000005 */
[----:B------:R-:W-:Y:S01]  /*0870*/  FFMA R10, R8, R10, R9 ;  /* 0x0000000a080a7223 */ /* 0x000fe20000000009 */
[C---:B0-----:R-:W-:Y:S02]  /*0880*/  FFMA R5, R4.reuse, R19, R17 ;  /* 0x0000001304057223 */ /* 0x041fe40000000011 */
[----:B------:R-:W0:Y:S01]  /*0890*/  LDS.128 R16, [R35+0x920] ;  /* 0x0009200023107984 */ /* 0x000e220000000c00 */
[C---:B------:R-:W-:Y:S01]  /*08a0*/  FFMA R15, R4.reuse, R15, R13 ;  /* 0x0000000f040f7223 */ /* 0x040fe2000000000d */
[C---:B------:R-:W-:Y:S01]  /*08b0*/  FFMA R11, R4.reuse, R11, R10 ;  /* 0x0000000b040b7223 */ /* 0x040fe2000000000a */
[----:B------:R-:W-:Y:S01]  /*08c0*/  FFMA R14, R4, R7, R6 ;  /* 0x00000007040e7223 */ /* 0x000fe20000000006 */
[----:B------:R-:W1:Y:S01]  /*08d0*/  LDS R13, [R3.X4+0x3f0] ;  /* 0x0003f000030d7984 */ /* 0x000e620000004800 */
[----:B--2---:R-:W-:-:S03]  /*08e0*/  FFMA R20, R20, R12, R5 ;  /* 0x0000000c14147223 */ /* 0x004fc60000000005 */
[----:B------:R-:W2:Y:S01]  /*08f0*/  LDS.128 R4, [R35+0xb20] ;  /* 0x000b200023047984 */ /* 0x000ea20000000c00 */
[----:B0-----:R-:W-:-:S03]  /*0900*/  FFMA R8, R12, R16, R15 ;  /* 0x000000100c087223 */ /* 0x001fc6000000000f */
[----:B------:R-:W-:Y:S01]  /*0910*/  LDS R16, [R3.X4+0x460] ;  /* 0x0004600003107984 */ /* 0x000fe20000004800 */
[C---:B-1----:R-:W-:Y:S01]  /*0920*/  FFMA R21, R13.reuse, R21, R20 ;  /* 0x000000150d157223 */ /* 0x042fe20000000014 */
[C---:B------:R-:W-:Y:S01]  /*0930*/  FFMA R17, R13.reuse, R17, R8 ;  /* 0x000000110d117223 */ /* 0x040fe20000000008 */
[----:B--2---:R-:W-:Y:S02]  /*0940*/  FFMA R20, R12, R4, R11 ;  /* 0x000000040c147223 */ /* 0x004fe4000000000b */
[----:B------:R-:W0:Y:S04]  /*0950*/  LDS.128 R8, [R35+0xd20] ;  /* 0x000d200023087984 */ /* 0x000e280000000c00 */
[----:B------:R-:W1:Y:S01]  /*0960*/  LDS R4, [R3.X4+0x4d0] ;  /* 0x0004d00003047984 */ /* 0x000e620000004800 */
[----:B------:R-:W-:-:S03]  /*0970*/  FFMA R5, R13, R5, R20 ;  /* 0x000000050d057223 */ /* 0x000fc60000000014 */
[----:B------:R-:W-:Y:S01]  /*0980*/  LDS R20, [R3.X4+0x540] ;  /* 0x0005400003147984 */ /* 0x000fe20000004800 */
[----:B0-----:R-:W-:-:S04]  /*0990*/  FFMA R14, R12, R8, R14 ;  /* 0x000000080c0e7223 */ /* 0x001fc8000000000e */
[----:B------:R-:W-:Y:S02]  /*09a0*/  FFMA R9, R13, R9, R14 ;  /* 0x000000090d097223 */ /* 0x000fe4000000000e */
[----:B------:R-:W0:Y:S01]  /*09b0*/  LDS.128 R12, [R35+0x730] ;  /* 0x00073000230c7984 */ /* 0x000e220000000c00 */
[C---:B------:R-:W-:Y:S01]  /*09c0*/  FFMA R8, R16.reuse, R18, R17 ;  /* 0x0000001210087223 */ /* 0x040fe20000000011 */
[C---:B------:R-:W-:Y:S01]  /*09d0*/  FFMA R22, R16.reuse, R22, R21 ;  /* 0x0000001610167223 */ /* 0x040fe20000000015 */
[C---:B------:R-:W-:Y:S01]  /*09e0*/  FFMA R6, R16.reuse, R6, R5 ;  /* 0x0000000610067223 */ /* 0x040fe20000000005 */
[----:B------:R-:W-:Y:S01]  /*09f0*/  FFMA R10, R16, R10, R9 ;  /* 0x0000000a100a7223 */ /* 0x000fe20000000009 */
[C---:B-1----:R-:W-:Y:S01]  /*0a00*/  FFMA R8, R4.reuse, R19, R8 ;  /* 0x0000001304087223 */ /* 0x042fe20000000008 */
[----:B------:R-:W-:Y:S04]  /*0a10*/  LDS R21, [R3.X4+0x5b0] ;  /* 0x0005b00003157984 */ /* 0x000fe80000004800 */
[----:B------:R-:W1:Y:S01]  /*0a20*/  LDS.128 R16, [R35+0x930] ;  /* 0x0009300023107984 */ /* 0x000e620000000c00 */
[C---:B------:R-:W-:Y:S01]  /*0a30*/  FFMA R5, R4.reuse, R23, R22 ;  /* 0x0000001704057223 */ /* 0x040fe20000000016 */
[C---:B------:R-:W-:Y:S01]  /*0a40*/  FFMA R22, R4.reuse, R7, R6 ;  /* 0x0000000704167223 */ /* 0x040fe20000000006 */
[----:B------:R-:W-:-:S02]  /*0a50*/  FFMA R23, R4, R11, R10 ;  /* 0x0000000b04177223 */ /* 0x000fc4000000000a */
[----:B0-----:R-:W-:Y:S02]  /*0a60*/  FFMA R12, R12, R20, R5 ;  /* 0x000000140c0c7223 */ /* 0x001fe40000000005 */
[----:B------:R-:W0:Y:S01]  /*0a70*/  LDS.128 R4, [R35+0xb30] ;  /* 0x000b300023047984 */ /* 0x000e220000000c00 */
[----:B-1----:R-:W-:-:S04]  /*0a80*/  FFMA R8, R20, R16, R8 ;  /* 0x0000001014087223 */ /* 0x002fc80000000008 */
[C---:B------:R-:W-:Y:S02]  /*0a90*/  FFMA R17, R21.reuse, R17, R8 ;  /* 0x0000001115117223 */ /* 0x040fe40000000008 */
[----:B------:R-:W1:Y:S01]  /*0aa0*/  LDS.128 R8, [R35+0xd30] ;  /* 0x000d300023087984 */ /* 0x000e620000000c00 */
[----:B------:R-:W-:-:S03]  /*0ab0*/  FFMA R13, R21, R13, R12 ;  /* 0x0000000d150d7223 */ /* 0x000fc6000000000c */
[----:B------:R-:W2:Y:S01]  /*0ac0*/  LDS R12, [R3.X4+0x620] ;  /* 0x00062000030c7984 */ /* 0x000ea20000004800 */
[----:B0-----:R-:W-:-:S03]  /*0ad0*/  FFMA R22, R20, R4, R22 ;  /* 0x0000000414167223 */ /* 0x001fc60000000016 */
[----:B------:R-:W0:Y:S01]  /*0ae0*/  LDS R4, [R3.X4+0x690] ;  /* 0x0006900003047984 */ /* 0x000e220000004800 */
[----:B------:R-:W-:Y:S02]  /*0af0*/  IADD3 R2, P5, R2, 0x40, RZ ;  /* 0x0000004002027810 */ /* 0x000fe40007fbe0ff */
[----:B------:R-:W-:Y:S02]  /*0b00*/  IADD3 R34, R34, 0x1, RZ ;  /* 0x0000000122227810 */ /* 0x000fe40007ffe0ff */
[----:B------:R-:W-:Y:S02]  /*0b10*/  IADD3.X R0, RZ, R0, RZ, P5, !PT ;  /* 0x00000000ff007210 */ /* 0x000fe40002ffe4ff */
[----:B------:R-:W-:Y:S01]  /*0b20*/  ISETP.GE.U32.AND P5, PT, R34, 0x40, PT ;  /* 0x000000402200780c */ /* 0x000fe20003fa6070 */
[----:B------:R-:W-:Y:S01]  /*0b30*/  FFMA R5, R21, R5, R22 ;  /* 0x0000000515057223 */ /* 0x000fe20000000016 */
[----:B------:R-:W-:Y:S01]  /*0b40*/  IADD3 R36, P3, R36, 0x3100, RZ ;  /* 0x0000310024247810 */ /* 0x000fe20007f7e0ff */
[----:B-1----:R-:W-:-:S03]  /*0b50*/  FFMA R8, R20, R8, R23 ;  /* 0x0000000814087223 */ /* 0x002fc60000000017 */
[----:B------:R-:W-:Y:S01]  /*0b60*/  IADD3.X R37, RZ, R37, RZ, P3, !PT ;  /* 0x00000025ff257210 */ /* 0x000fe20001ffe4ff */
[----:B------:R-:W-:Y:S01]  /*0b70*/  FFMA R9, R21, R9, R8 ;  /* 0x0000000915097223 */ /* 0x000fe20000000008 */
[C---:B--2---:R-:W-:Y:S01]  /*0b80*/  FFMA R18, R12.reuse, R18, R17 ;  /* 0x000000120c127223 */ /* 0x044fe20000000011 */
[C---:B------:R-:W-:Y:S01]  /*0b90*/  FFMA R13, R12.reuse, R14, R13 ;  /* 0x0000000e0c0d7223 */ /* 0x040fe2000000000d */
[C---:B------:R-:W-:Y:S01]  /*0ba0*/  FFMA R8, R12.reuse, R6, R5 ;  /* 0x000000060c087223 */ /* 0x040fe20000000005 */
[----:B------:R-:W-:Y:S01]  /*0bb0*/  FFMA R10, R12, R10, R9 ;  /* 0x0000000a0c0a7223 */ /* 0x000fe20000000009 */
[----:B------:R-:W-:Y:S02]  /*0bc0*/  IADD3 R25, P3, R25, 0x40, RZ ;  /* 0x0000004019197810 */ /* 0x000fe40007f7e0ff */
[----:B------:R-:W-:Y:S02]  /*0bd0*/  IADD3 R27, P4, R27, 0x40, RZ ;  /* 0x000000401b1b7810 */ /* 0x000fe40007f9e0ff */
[----:B------:R-:W-:-:S02]  /*0be0*/  IADD3.X R24, RZ, R24, RZ, P3, !PT ;  /* 0x00000018ff187210 */ /* 0x000fc40001ffe4ff */
[----:B------:R-:W-:Y:S01]  /*0bf0*/  IADD3.X R26, RZ, R26, RZ, P4, !PT ;  /* 0x0000001aff1a7210 */ /* 0x000fe200027fe4ff */
[C---:B0-----:R-:W-:Y:S01]  /*0c00*/  FFMA R19, R4.reuse, R19, R18 ;  /* 0x0000001304137223 */ /* 0x041fe20000000012 */
[C---:B------:R-:W-:Y:S01]  /*0c10*/  FFMA R6, R4.reuse, R15, R13 ;  /* 0x0000000f04067223 */ /* 0x040fe2000000000d */
[C---:B------:R-:W-:Y:S01]  /*0c20*/  FFMA R7, R4.reuse, R7, R8 ;  /* 0x0000000704077223 */ /* 0x040fe20000000008 */
[----:B------:R-:W-:Y:S01]  /*0c30*/  FFMA R18, R4, R11, R10 ;  /* 0x0000000b04127223 */ /* 0x000fe2000000000a */
[----:B------:R-:W-:Y:S05]  /*0c40*/  @!P5 BRA `(.L_x_5) ;  /* 0xfffff7f00000d947 */ /* 0x000fea000383ffff */
[----:B------:R-:W-:Y:S02]  /*0c50*/  LEA R2, R28, R30, 0x5 ;  /* 0x0000001e1c027211 */ /* 0x000fe400078e28ff */
[----:B------:R-:W-:-:S05]  /*0c60*/  MOV R11, 0x4 ;  /* 0x00000004000b7802 */ /* 0x000fca0000000f00 */
[----:B------:R-:W-:-:S05]  /*0c70*/  IMAD.WIDE R2, R2, R11, c[0x0][0x178] ;  /* 0x00005e0002027625 */ /* 0x000fca00078e020b */
[----:B------:R-:W2:Y:S04]  /*0c80*/  LDG.E.CONSTANT R5, [R2.64] ;  /* 0x0000000402057981 */ /* 0x000ea8000c1e9900 */
[----:B------:R-:W3:Y:S04]  /*0c90*/  LDG.E.CONSTANT R0, [R2.64+0x20] ;  /* 0x0000200402007981 */ /* 0x000ee8000c1e9900 */
[----:B------:R-:W4:Y:S04]  /*0ca0*/  LDG.E.CONSTANT R8, [R2.64+0x40] ;  /* 0x0000400402087981 */ /* 0x000f28000c1e9900 */
[----:B------:R0:W5:Y:S01]  /*0cb0*/  LDG.E.CONSTANT R9, [R2.64+0x60] ;  /* 0x0000600402097981 */ /* 0x000162000c1e9900 */
[----:B------:R-:W-:-:S04]  /*0cc0*/  IMAD R31, R30, 0xc4, R31 ;  /* 0x000000c41e1f7824 */ /* 0x000fc800078e021f */
[----:B------:R-:W-:-:S04]  /*0cd0*/  IMAD R31, R28, 0x1880, R31 ;  /* 0x000018801c1f7824 */ /* 0x000fc800078e021f */
[----:B------:R-:W-:-:S04]  /*0ce0*/  IMAD R32, R32, 0x1c, R31 ;  /* 0x0000001c20207824 */ /* 0x000fc800078e021f */
[----:B------:R-:W-:Y:S01]  /*0cf0*/  IMAD R4, R29, 0xe, R32 ;  /* 0x0000000e1d047824 */ /* 0x000fe200078e0220 */
[----:B--2---:R-:W-:-:S03]  /*0d00*/  FADD R6, R6, R5 ;  /* 0x0000000506067221 */ /* 0x004fc60000000000 */
[----:B------:R-:W-:Y:S01]  /*0d10*/  IMAD.WIDE R4, R4, R11, c[0x0][0x160] ;  /* 0x0000580004047625 */ /* 0x000fe200078e020b */
[----:B---3--:R-:W-:Y:S01]  /*0d20*/  FADD R0, R19, R0 ;  /* 0x0000000013007221 */ /* 0x008fe20000000000 */
[----:B----4-:R-:W-:Y:S01]  /*0d30*/  FADD R8, R7, R8 ;  /* 0x0000000807087221 */ /* 0x010fe20000000000 */
[----:B------:R-:W-:-:S03]  /*0d40*/  FMNMX R7, RZ, R6, !PT ;  /* 0x00000006ff077209 */ /* 0x000fc60007800000 */
[----:B0-----:R-:W-:Y:S01]  /*0d50*/  FMNMX R3, RZ, R0, !PT ;  /* 0x00000000ff037209 */ /* 0x001fe20007800000 */
[----:B-----5:R-:W-:Y:S01]  /*0d60*/  FADD R18, R18, R9 ;  /* 0x0000000912127221 */ /* 0x020fe20000000000 */
[----:B------:R-:W-:Y:S01]  /*0d70*/  FMNMX R9, RZ, R8, !PT ;  /* 0x00000008ff097209 */ /* 0x000fe20007800000 */
[----:B------:R-:W-:Y:S03]  /*0d80*/  STG.E [R4.64], R7 ;  /* 0x0000000704007986 */ /* 0x000fe6000c101904 */
[----:B------:R-:W-:Y:S01]  /*0d90*/  FMNMX R11, RZ, R18, !PT ;  /* 0x00000012ff0b7209 */ /* 0x000fe20007800000 */
[----:B------:R-:W-:Y:S04]  /*0da0*/  STG.E [R4.64+0x1880], R3 ;  /* 0x0018800304007986 */ /* 0x000fe8000c101904 */
[----:B------:R-:W-:Y:S04]  /*0db0*/  STG.E [R4.64+0x3100], R9 ;  /* 0x0031000904007986 */ /* 0x000fe8000c101904 */
[----:B------:R-:W-:Y:S01]  /*0dc0*/  STG.E [R4.64+0x4980], R11 ;  /* 0x0049800b04007986 */ /* 0x000fe2000c101904 */
[----:B------:R-:W-:Y:S05]  /*0dd0*/  EXIT ;  /* 0x000000000000794d */ /* 0x000fea0003800000 */
.L_x_6:
        /* <DEDUP_REMOVED lines=10> */
.L_x_114:


//--------------------- .text.tvmgen_default_fused_nn_conv2d_add_add_nn_relu_kernel --------------------------
	.section	.text.tvmgen_default_fused_nn_conv2d_add_add_nn_relu_kernel,"ax",@progbits
	.sectionflags	@"SHF_BARRIERS=1"
	.sectioninfo	@"SHI_REGISTERS=62"
	.align	128
        .global         tvmgen_default_fused_nn_conv2d_add_add_nn_relu_kernel
        .type           tvmgen_default_fused_nn_conv2d_add_add_nn_relu_kernel,@function
        .size           tvmgen_default_fused_nn_conv2d_add_add_nn_relu_kernel,(.L_x_115 - tvmgen_default_fused_nn_conv2d_add_add_nn_relu_kernel)
        .other          tvmgen_default_fused_nn_conv2d_add_add_nn_relu_kernel,@"STO_CUDA_ENTRY STV_DEFAULT"
tvmgen_default_fused_nn_conv2d_add_add_nn_relu_kernel:
.text.tvmgen_default_fused_nn_conv2d_add_add_nn_relu_kernel:
[----:B------:R-:W-:Y:S02]  /*0000*/  MOV R1, c[0x0][0x28] ;  /* 0x00000a0000017a02 */ /* 0x000fe40000000f00 */
[----:B------:R-:W0:Y:S01]  /*0010*/  S2R R3, SR_TID.X ;  /* 0x0000000000037919 */ /* 0x000e220000002100 */
[----:B------:R-:W-:Y:S01]  /*0020*/  MOV R2, RZ ;  /* 0x000000ff00027202 */ /* 0x000fe20000000f00 */
[----:B------:R-:W-:Y:S01]  /*0030*/  ULDC.64 UR4, c[0x0][0x118] ;  /* 0x0000460000047ab9 */ /* 0x000fe20000000a00 */
[----:B------:R-:W-:Y:S01]  /*0040*/  MOV R22, RZ ;  /* 0x000000ff00167202 */ /* 0x000fe20000000f00 */
[----:B------:R-:W1:Y:S01]  /*0050*/  S2R R21, SR_TID.Z ;  /* 0x0000000000157919 */ /* 0x000e620000002300 */
[----:B------:R-:W-:Y:S02]  /*0060*/  MOV R31, RZ ;  /* 0x000000ff001f7202 */ /* 0x000fe40000000f00 */
[----:B------:R-:W-:Y:S01]  /*0070*/  MOV R25, RZ ;  /* 0x000000ff00197202 */ /* 0x000fe20000000f00 */
[----:B------:R-:W1:Y:S01]  /*0080*/  S2R R0, SR_CTAID.Y ;  /* 0x0000000000007919 */ /* 0x000e620000002600 */
[----:B------:R-:W-:Y:S02]  /*0090*/  MOV R27, RZ ;  /* 0x000000ff001b7202 */ /* 0x000fe40000000f00 */
[----:B------:R-:W-:Y:S01]  /*00a0*/  MOV R29, RZ ;  /* 0x000000ff001d7202 */ /* 0x000fe20000000f00 */
[----:B------:R-:W2:Y:S01]  /*00b0*/  S2R R20, SR_CTAID.X ;  /* 0x0000000000147919 */ /* 0x000ea20000002500 */
[----:B------:R-:W-:-:S02]  /*00c0*/  MOV R51, RZ ;  /* 0x000000ff00337202 */ /* 0x000fc40000000f00 */
[----:B------:R-:W-:Y:S02]  /*00d0*/  MOV R17, RZ ;  /* 0x000000ff00117202 */ /* 0x000fe40000000f00 */
[----:B------:R-:W-:Y:S02]  /*00e0*/  MOV R33, RZ ;  /* 0x000000ff00217202 */ /* 0x000fe40000000f00 */
[----:B------:R-:W-:Y:S02]  /*00f0*/  MOV R35, RZ ;  /* 0x000000ff00237202 */ /* 0x000fe40000000f00 */
[----:B------:R-:W-:Y:S02]  /*0100*/  MOV R49, RZ ;  /* 0x000000ff00317202 */ /* 0x000fe40000000f00 */
[----:B------:R-:W-:Y:S01]  /*0110*/  MOV R43, RZ ;  /* 0x000000ff002b7202 */ /* 0x000fe20000000f00 */
[----:B0-----:R-:W-:Y:S01]  /*0120*/  IMAD.HI R4, R3, -0x6db6db6d, R2 ;  /* 0x9249249303047827 */ /* 0x001fe200078e0202 */
[----:B------:R-:W-:-:S02]  /*0130*/  MOV R45, RZ ;  /* 0x000000ff002d7202 */ /* 0x000fc40000000f00 */
[----:B------:R-:W-:Y:S02]  /*0140*/  MOV R47, RZ ;  /* 0x000000ff002f7202 */ /* 0x000fe40000000f00 */
[----:B------:R-:W-:Y:S02]  /*0150*/  SHF.R.U32.HI R5, RZ, 0x1f, R4 ;  /* 0x0000001fff057819 */ /* 0x000fe40000011604 */
[----:B------:R-:W-:Y:S01]  /*0160*/  MOV R37, RZ ;  /* 0x000000ff00257202 */ /* 0x000fe20000000f00 */
[----:B-1----:R-:W-:Y:S01]  /*0170*/  IMAD R7, R21, 0xe, R0 ;  /* 0x0000000e15077824 */ /* 0x002fe200078e0200 */
[----:B------:R-:W-:Y:S02]  /*0180*/  LEA.HI.SX32 R5, R4, R5, 0x1e ;  /* 0x0000000504057211 */ /* 0x000fe400078ff2ff */
[----:B------:R-:W-:Y:S02]  /*0190*/  MOV R39, RZ ;  /* 0x000000ff00277202 */ /* 0x000fe40000000f00 */
[----:B--2---:R-:W-:Y:S01]  /*01a0*/  LEA R6, R7, R20, 0x3 ;  /* 0x0000001407067211 */ /* 0x004fe200078e18ff */
[----:B------:R-:W-:Y:S01]  /*01b0*/  IMAD R23, R5, -0x7, R3 ;  /* 0xfffffff905177824 */ /* 0x000fe200078e0203 */
[----:B------:R-:W-:-:S02]  /*01c0*/  MOV R41, RZ ;  /* 0x000000ff00297202 */ /* 0x000fc40000000f00 */
[----:B------:R-:W-:Y:S02]  /*01d0*/  LEA R6, R5, R6, 0x1 ;  /* 0x0000000605067211 */ /* 0x000fe400078e08ff */
[----:B------:R-:W-:-:S03]  /*01e0*/  MOV R53, RZ ;  /* 0x000000ff00357202 */ /* 0x000fc60000000f00 */
[----:B------:R-:W-:Y:S02]  /*01f0*/  IMAD R23, R6, 0x7, R23 ;  /* 0x0000000706177824 */ /* 0x000fe400078e0217 */
.L_x_8:
[----:B------:R-:W-:Y:S01]  /*0200*/  LEA R10, R3, R3, 0x1 ;  /* 0x00000003030a7211 */ /* 0x000fe200078e08ff */
[----:B------:R-:W-:Y:S01]  /*0210*/  BAR.SYNC.DEFER_BLOCKING 0x0 ;  /* 0x0000000000007b1d */ /* 0x000fe20000010000 */
[----:B------:R-:W-:Y:S02]  /*0220*/  MOV R19, 0x4 ;  /* 0x0000000400137802 */ /* 0x000fe40000000f00 */
[C---:B------:R-:W-:Y:S02]  /*0230*/  IADD3 R6, R10.reuse, 0x1, RZ ;  /* 0x000000010a067810 */ /* 0x040fe40007ffe0ff */
[-C--:B------:R-:W-:Y:S02]  /*0240*/  LEA.HI.SX32 R4, R10, R21.reuse, 0x1a ;  /* 0x000000150a047211 */ /* 0x080fe400078fd2ff */
[----:B------:R-:W-:Y:S02]  /*0250*/  LEA.HI.SX32 R5, R6, R21, 0x1a ;  /* 0x0000001506057211 */ /* 0x000fe400078fd2ff */
[----:B------:R-:W-:-:S02]  /*0260*/  ISETP.GT.AND P0, PT, R4, 0xf, PT ;  /* 0x0000000f0400780c */ /* 0x000fc40003f04270 */
[C---:B------:R-:W-:Y:S02]  /*0270*/  IADD3 R12, R10.reuse, 0x2, RZ ;  /* 0x000000020a0c7810 */ /* 0x040fe40007ffe0ff */
[----:B------:R-:W-:Y:S02]  /*0280*/  ISETP.GT.AND P1, PT, R5, 0xf, PT ;  /* 0x0000000f0500780c */ /* 0x000fe40003f24270 */
[----:B------:R-:W-:Y:S02]  /*0290*/  ISETP.GT.OR P0, PT, R10, 0x3f, P0 ;  /* 0x0000003f0a00780c */ /* 0x000fe40000704670 */
[----:B------:R-:W-:Y:S02]  /*02a0*/  LEA.HI.SX32 R4, R12, R21, 0x1a ;  /* 0x000000150c047211 */ /* 0x000fe400078fd2ff */
[----:B------:R-:W-:Y:S02]  /*02b0*/  ISETP.GT.OR P1, PT, R10, 0x3e, P1 ;  /* 0x0000003e0a00780c */ /* 0x000fe40000f24670 */
[----:B------:R-:W-:-:S04]  /*02c0*/  ISETP.GT.AND P2, PT, R4, 0xf, PT ;  /* 0x0000000f0400780c */ /* 0x000fc80003f44270 */
[----:B------:R-:W-:-:S03]  /*02d0*/  ISETP.GT.OR P2, PT, R10, 0x3d, P2 ;  /* 0x0000003d0a00780c */ /* 0x000fc60001744670 */
[----:B------:R-:W0:Y:S04]  /*02e0*/  @!P0 S2R R4, SR_CTAID.Z ;  /* 0x0000000000048919 */ /* 0x000e280000002700 */
[----:B------:R-:W1:Y:S06]  /*02f0*/  @!P1 S2R R8, SR_CTAID.Z ;  /* 0x0000000000089919 */ /* 0x000e6c0000002700 */
[----:B------:R-:W2:Y:S01]  /*0300*/  @!P2 S2R R16, SR_CTAID.Z ;  /* 0x000000000010a919 */ /* 0x000ea20000002700 */
[----:B0-----:R-:W-:-:S02]  /*0310*/  @!P0 LEA R5, R4, R21, 0x4 ;  /* 0x0000001504058211 */ /* 0x001fc400078e20ff */
[----:B------:R-:W-:Y:S02]  /*0320*/  @!P0 LOP3.LUT R4, R10, 0xf, RZ, 0xc0, !PT ;  /* 0x0000000f0a048812 */ /* 0x000fe400078ec0ff */
[----:B-1----:R-:W-:Y:S01]  /*0330*/  @!P1 LEA R9, R8, R21, 0x4 ;  /* 0x0000001508099211 */ /* 0x002fe200078e20ff */
[----:B------:R-:W-:Y:S01]  /*0340*/  IMAD R8, R22, 0x3100, R23 ;  /* 0x0000310016087824 */ /* 0x000fe200078e0217 */
[-C--:B------:R-:W-:Y:S02]  /*0350*/  @!P0 LEA R7, R5, R22.reuse, 0x4 ;  /* 0x0000001605078211 */ /* 0x080fe400078e20ff */
[----:B------:R-:W-:Y:S02]  /*0360*/  @!P1 LOP3.LUT R5, R6, 0xf, RZ, 0xc0, !PT ;  /* 0x0000000f06059812 */ /* 0x000fe400078ec0ff */
[----:B------:R-:W-:Y:S02]  /*0370*/  @!P1 LEA R14, R9, R22, 0x4 ;  /* 0x00000016090e9211 */ /* 0x000fe400078e20ff */
[----:B------:R-:W-:-:S02]  /*0380*/  @!P0 LEA R4, R7, R4, 0x4 ;  /* 0x0000000407048211 */ /* 0x000fc400078e20ff */
[----:B--2---:R-:W-:Y:S02]  /*0390*/  @!P2 LEA R11, R16, R21, 0x4 ;  /* 0x00000015100ba211 */ /* 0x004fe400078e20ff */
[----:B------:R-:W-:Y:S01]  /*03a0*/  @!P1 LEA R7, R14, R5, 0x4 ;  /* 0x000000050e079211 */ /* 0x000fe200078e20ff */
[----:B------:R-:W-:Y:S01]  /*03b0*/  @!P0 IMAD R5, R3, 0xc, RZ ;  /* 0x0000000c03058824 */ /* 0x000fe200078e02ff */
[----:B------:R-:W-:Y:S02]  /*03c0*/  @!P2 LOP3.LUT R9, R12, 0xf, RZ, 0xc0, !PT ;  /* 0x0000000f0c09a812 */ /* 0x000fe400078ec0ff */
[----:B------:R-:W-:Y:S02]  /*03d0*/  @!P2 LEA R14, R11, R22, 0x4 ;  /* 0x000000160b0ea211 */ /* 0x000fe400078e20ff */
[----:B------:R-:W-:Y:S02]  /*03e0*/  @!P1 SHF.L.U32 R6, R6, 0x2, RZ ;  /* 0x0000000206069819 */ /* 0x000fe400000006ff */
[----:B------:R-:W-:-:S02]  /*03f0*/  @!P2 SHF.L.U32 R12, R12, 0x2, RZ ;  /* 0x000000020c0ca819 */ /* 0x000fc400000006ff */
[----:B------:R-:W-:Y:S02]  /*0400*/  @!P0 LOP3.LUT R5, R5, 0xffffffc0, RZ, 0xc0, !PT ;  /* 0xffffffc005058812 */ /* 0x000fe400078ec0ff */
[----:B------:R-:W-:Y:S02]  /*0410*/  @!P2 LEA R11, R14, R9, 0x4 ;  /* 0x000000090e0ba211 */ /* 0x000fe400078e20ff */
[----:B------:R-:W-:Y:S02]  /*0420*/  @!P1 LOP3.LUT R6, R6, 0xffffffc0, RZ, 0xc0, !PT ;  /* 0xffffffc006069812 */ /* 0x000fe400078ec0ff */
[----:B------:R-:W-:Y:S02]  /*0430*/  @!P2 LOP3.LUT R14, R12, 0xffffffc0, RZ, 0xc0, !PT ;  /* 0xffffffc00c0ea812 */ /* 0x000fe400078ec0ff */
[----:B------:R-:W-:Y:S02]  /*0440*/  SHF.L.U32 R8, R8, 0x2, RZ ;  /* 0x0000000208087819 */ /* 0x000fe400000006ff */
[----:B------:R-:W-:-:S02]  /*0450*/  @!P0 IADD3 R12, R4, R5, RZ ;  /* 0x00000005040c8210 */ /* 0x000fc40007ffe0ff */
[----:B------:R-:W-:Y:S01]  /*0460*/  @!P1 IADD3 R6, R7, R6, RZ ;  /* 0x0000000607069210 */ /* 0x000fe20007ffe0ff */
[----:B------:R-:W-:Y:S01]  /*0470*/  IMAD.WIDE R8, R8, R19, c[0x0][0x168] ;  /* 0x00005a0008087625 */ /* 0x000fe200078e0213 */
[----:B------:R-:W-:-:S03]  /*0480*/  @!P2 IADD3 R11, R11, R14, RZ ;  /* 0x0000000e0b0ba210 */ /* 0x000fc60007ffe0ff */
[-C--:B------:R-:W-:Y:S01]  /*0490*/  @!P0 IMAD.WIDE R12, R12, R19.reuse, c[0x0][0x170] ;  /* 0x00005c000c0c8625 */ /* 0x080fe200078e0213 */
[----:B------:R-:W2:Y:S03]  /*04a0*/  LDG.E.CONSTANT R4, [R8.64] ;  /* 0x0000000408047981 */ /* 0x000ea6000c1e9900 */
[-C--:B------:R-:W-:Y:S01]  /*04b0*/  @!P1 IMAD.WIDE R14, R6, R19.reuse, c[0x0][0x170] ;  /* 0x00005c00060e9625 */ /* 0x080fe200078e0213 */
[----:B------:R-:W2:Y:S03]  /*04c0*/  LDG.E.CONSTANT R5, [R8.64+0x4] ;  /* 0x0000040408057981 */ /* 0x000ea6000c1e9900 */
[----:B------:R-:W-:Y:S01]  /*04d0*/  @!P2 IMAD.WIDE R18, R11, R19, c[0x0][0x170] ;  /* 0x00005c000b12a625 */ /* 0x000fe200078e0213 */
[----:B------:R-:W2:Y:S04]  /*04e0*/  LDG.E.CONSTANT R6, [R8.64+0x8] ;  /* 0x0000080408067981 */ /* 0x000ea8000c1e9900 */
[----:B------:R-:W2:Y:S04]  /*04f0*/  LDG.E.CONSTANT R7, [R8.64+0xc] ;  /* 0x00000c0408077981 */ /* 0x000ea8000c1e9900 */
[----:B------:R-:W3:Y:S04]  /*0500*/  @!P0 LDG.E.CONSTANT R12, [R12.64] ;  /* 0x000000040c0c8981 */ /* 0x000ee8000c1e9900 */
[----:B------:R-:W4:Y:S04]  /*0510*/  @!P1 LDG.E.CONSTANT R14, [R14.64] ;  /* 0x000000040e0e9981 */ /* 0x000f28000c1e9900 */
[----:B------:R-:W5:Y:S01]  /*0520*/  @!P2 LDG.E.CONSTANT R18, [R18.64] ;  /* 0x000000041212a981 */ /* 0x000f62000c1e9900 */
[----:B------:R-:W-:-:S02]  /*0530*/  SHF.L.U32 R26, R3, 0x2, RZ ;  /* 0x00000002031a7819 */ /* 0x000fc400000006ff */
[CC--:B------:R-:W-:Y:S02]  /*0540*/  @!P0 LEA R55, R21.reuse, R10.reuse, 0x6 ;  /* 0x0000000a15378211 */ /* 0x0c0fe400078e30ff */
[CC--:B------:R-:W-:Y:S01]  /*0550*/  @!P1 LEA R57, R21.reuse, R10.reuse, 0x6 ;  /* 0x0000000a15399211 */ /* 0x0c0fe200078e30ff */
[C---:B------:R-:W-:Y:S01]  /*0560*/  IMAD R11, R21.reuse, 0x70, R26 ;  /* 0x00000070150b7824 */ /* 0x040fe200078e021a */
[C---:B------:R-:W-:Y:S02]  /*0570*/  @!P2 LEA R59, R21.reuse, R10, 0x6 ;  /* 0x0000000a153ba211 */ /* 0x040fe400078e30ff */
[----:B------:R-:W-:Y:S02]  /*0580*/  LEA R28, R21, 0x1c00, 0x6 ;  /* 0x00001c00151c7811 */ /* 0x000fe400078e30ff */
[----:B------:R-:W-:Y:S02]  /*0590*/  MOV R24, 0x800 ;  /* 0x0000080000187802 */ /* 0x000fe40000000f00 */
[----:B------:R-:W-:-:S02]  /*05a0*/  IADD3 R26, R26, 0x1c0, RZ ;  /* 0x000001c01a1a7810 */ /* 0x000fc40007ffe0ff */
[----:B------:R-:W-:Y:S01]  /*05b0*/  IADD3 R28, R28, 0x800, RZ ;  /* 0x000008001c1c7810 */ /* 0x000fe20007ffe0ff */
[----:B--2---:R0:W-:Y:S04]  /*05c0*/  STS.128 [R11.X4], R4 ;  /* 0x000000040b007388 */ /* 0x0041e80000004c00 */
[----:B---3--:R0:W-:Y:S04]  /*05d0*/  @!P0 STS [R55.X4+0x1c00], R12 ;  /* 0x001c000c37008388 */ /* 0x0081e80000004800 */
[----:B----4-:R0:W-:Y:S04]  /*05e0*/  @!P1 STS [R57.X4+0x1c04], R14 ;  /* 0x001c040e39009388 */ /* 0x0101e80000004800 */
[----:B-----5:R0:W-:Y:S04]  /*05f0*/  @!P2 STS [R59.X4+0x1c08], R18 ;  /* 0x001c08123b00a388 */ /* 0x0201e80000004800 */
[----:B------:R-:W-:Y:S06]  /*0600*/  BAR.SYNC.DEFER_BLOCKING 0x0 ;  /* 0x0000000000007b1d */ /* 0x000fec0000010000 */
.L_x_7:
[----:B------:R-:W-:Y:S01]  /*0610*/  LDS R48, [R26+-0xe0] ;  /* 0xffff20001a307984 */ /* 0x000fe20000000800 */
[----:B------:R-:W-:-:S03]  /*0620*/  IADD3 R24, R24, 0x20, RZ ;  /* 0x0000002018187810 */ /* 0x000fc60007ffe0ff */
[----:B0-----:R-:W0:Y:S01]  /*0630*/  LDS.128 R4, [R28] ;  /* 0x000000001c047984 */ /* 0x001e220000000c00 */
[----:B------:R-:W-:-:S03]  /*0640*/  ISETP.NE.AND P0, PT, R24, 0x840, PT ;  /* 0x000008401800780c */ /* 0x000fc60003f05270 */
[----:B------:R-:W1:Y:S04]  /*0650*/  LDS.128 R8, [R28+-0x800] ;  /* 0xfff800001c087984 */ /* 0x000e680000000c00 */
[----:B------:R-:W2:Y:S04]  /*0660*/  LDS.128 R12, [R28+-0x400] ;  /* 0xfffc00001c0c7984 */ /* 0x000ea80000000c00 */
[----:B------:R-:W3:Y:S04]  /*0670*/  LDS R40, [R26+-0x150] ;  /* 0xfffeb0001a287984 */ /* 0x000ee80000000800 */
[----:B------:R-:W4:Y:S04]  /*0680*/  LDS R32, [R26+-0x1c0] ;  /* 0xfffe40001a207984 */ /* 0x000f280000000800 */
[----:B------:R-:W5:Y:S01]  /*0690*/  LDS R54, [R26+-0x70] ;  /* 0xffff90001a367984 */ /* 0x000f620000000800 */
[----:B0-----:R-:W-:-:S03]  /*06a0*/  FFMA R52, R4, R48, R17 ;  /* 0x0000003004347223 */ /* 0x001fc60000000011 */
[----:B------:R-:W0:Y:S01]  /*06b0*/  LDS.128 R16, [R28+0x400] ;  /* 0x000400001c107984 */ /* 0x000e220000000c00 */
[-C--:B-1----:R-:W-:Y:S01]  /*06c0*/  FFMA R30, R8, R48.reuse, R39 ;  /* 0x00000030081e7223 */ /* 0x082fe20000000027 */
[----:B--2---:R-:W-:Y:S01]  /*06d0*/  FFMA R50, R12, R48, R43 ;  /* 0x000000300c327223 */ /* 0x004fe2000000002b */
[-C--:B---3--:R-:W-:Y:S01]  /*06e0*/  FFMA R46, R4, R40.reuse, R33 ;  /* 0x00000028042e7223 */ /* 0x088fe20000000021 */
[-C--:B------:R-:W-:Y:S01]  /*06f0*/  FFMA R42, R8, R40.reuse, R41 ;  /* 0x00000028082a7223 */ /* 0x080fe20000000029 */
[----:B------:R-:W1:Y:S01]  /*0700*/  LDS R33, [R26+0x70] ;  /* 0x000070001a217984 */ /* 0x000e620000000800 */
[----:B------:R-:W-:Y:S01]  /*0710*/  FFMA R44, R12, R40, R45 ;  /* 0x000000280c2c7223 */ /* 0x000fe2000000002d */
[C---:B----4-:R-:W-:Y:S01]  /*0720*/  FFMA R36, R32.reuse, R12, R47 ;  /* 0x0000000c20247223 */ /* 0x050fe2000000002f */
[C---:B------:R-:W-:Y:S01]  /*0730*/  FFMA R34, R32.reuse, R8, R53 ;  /* 0x0000000820227223 */ /* 0x040fe20000000035 */
[----:B------:R-:W2:Y:S01]  /*0740*/  LDS R41, [R26+0xe0] ;  /* 0x0000e0001a297984 */ /* 0x000ea20000000800 */
[----:B------:R-:W-:Y:S01]  /*0750*/  FFMA R38, R32, R4, R35 ;  /* 0x0000000420267223 */ /* 0x000fe20000000023 */
[-C--:B-----5:R-:W-:Y:S01]  /*0760*/  FFMA R12, R12, R54.reuse, R49 ;  /* 0x000000360c0c7223 */ /* 0x0a0fe20000000031 */
[-C--:B------:R-:W-:Y:S01]  /*0770*/  FFMA R8, R8, R54.reuse, R37 ;  /* 0x0000003608087223 */ /* 0x080fe20000000025 */
[----:B------:R-:W-:Y:S01]  /*0780*/  LDS R49, [R26+0x150] ;  /* 0x000150001a317984 */ /* 0x000fe20000000800 */
[----:B------:R-:W-:-:S03]  /*0790*/  FFMA R4, R4, R54, R51 ;  /* 0x0000003604047223 */ /* 0x000fc60000000033 */
[----:B------:R-:W-:Y:S04]  /*07a0*/  LDS R51, [R26+0x380] ;  /* 0x000380001a337984 */ /* 0x000fe80000000800 */
[----:B------:R-:W-:Y:S01]  /*07b0*/  LDS R53, [R26+0x460] ;  /* 0x000460001a357984 */ /* 0x000fe20000000800 */
[----:B0-----:R-:W-:Y:S01]  /*07c0*/  FFMA R48, R16, R48, R25 ;  /* 0x0000003010307223 */ /* 0x001fe20000000019 */
[----:B------:R-:W-:Y:S02]  /*07d0*/  FFMA R32, R32, R16, R29 ;  /* 0x0000001020207223 */ /* 0x000fe4000000001d */
[----:B------:R-:W0:Y:S01]  /*07e0*/  LDS R25, [R26] ;  /* 0x000000001a197984 */ /* 0x000e220000000800 */
[C---:B------:R-:W-:Y:S01]  /*07f0*/  FFMA R40, R16.reuse, R40, R27 ;  /* 0x0000002810287223 */ /* 0x040fe2000000001b */
[----:B------:R-:W-:-:S02]  /*0800*/  FFMA R16, R16, R54, R31 ;  /* 0x0000003610107223 */ /* 0x000fc4000000001f */
[----:B------:R-:W-:Y:S01]  /*0810*/  LDS R54, [R26+0x690] ;  /* 0x000690001a367984 */ /* 0x000fe20000000800 */
[C---:B-1----:R-:W-:Y:S01]  /*0820*/  FFMA R35, R33.reuse, R9, R42 ;  /* 0x0000000921237223 */ /* 0x042fe2000000002a */
[C---:B------:R-:W-:Y:S01]  /*0830*/  FFMA R37, R33.reuse, R13, R44 ;  /* 0x0000000d21257223 */ /* 0x040fe2000000002c */
[C---:B------:R-:W-:Y:S01]  /*0840*/  FFMA R39, R33.reuse, R5, R46 ;  /* 0x0000000521277223 */ /* 0x040fe2000000002e */
[----:B------:R-:W-:Y:S01]  /*0850*/  FFMA R33, R33, R17, R40 ;  /* 0x0000001121217223 */ /* 0x000fe20000000028 */
[C---:B--2---:R-:W-:Y:S01]  /*0860*/  FFMA R43, R41.reuse, R9, R30 ;  /* 0x00000009292b7223 */ /* 0x044fe2000000001e */
[C---:B------:R-:W-:Y:S01]  /*0870*/  FFMA R45, R41.reuse, R13, R50 ;  /* 0x0000000d292d7223 */ /* 0x040fe20000000032 */
[C---:B------:R-:W-:Y:S01]  /*0880*/  FFMA R47, R41.reuse, R5, R52 ;  /* 0x00000005292f7223 */ /* 0x040fe20000000034 */
[----:B------:R-:W1:Y:S01]  /*0890*/  LDS R30, [R26+0x1c0] ;  /* 0x0001c0001a1e7984 */ /* 0x000e620000000800 */
[----:B------:R-:W-:-:S03]  /*08a0*/  FFMA R41, R41, R17, R48 ;  /* 0x0000001129297223 */ /* 0x000fc60000000030 */
[----:B------:R-:W2:Y:S04]  /*08b0*/  LDS R40, [R26+0x2a0] ;  /* 0x0002a0001a287984 */ /* 0x000ea80000000800 */
[----:B------:R-:W3:Y:S01]  /*08c0*/  LDS R48, [R26+0x310] ;  /* 0x000310001a307984 */ /* 0x000ee20000000800 */
[C---:B0-----:R-:W-:Y:S01]  /*08d0*/  FFMA R27, R25.reuse, R9, R34 ;  /* 0x00000009191b7223 */ /* 0x041fe20000000022 */
[C---:B------:R-:W-:Y:S01]  /*08e0*/  FFMA R29, R25.reuse, R13, R36 ;  /* 0x0000000d191d7223 */ /* 0x040fe20000000024 */
[C---:B------:R-:W-:Y:S01]  /*08f0*/  FFMA R31, R25.reuse, R5, R38 ;  /* 0x00000005191f7223 */ /* 0x040fe20000000026 */
[----:B------:R-:W-:Y:S01]  /*0900*/  FFMA R25, R25, R17, R32 ;  /* 0x0000001119197223 */ /* 0x000fe20000000020 */
[C---:B------:R-:W-:Y:S01]  /*0910*/  FFMA R9, R49.reuse, R9, R8 ;  /* 0x0000000931097223 */ /* 0x040fe20000000008 */
[----:B------:R-:W0:Y:S01]  /*0920*/  LDS R32, [R26+0x230] ;  /* 0x000230001a207984 */ /* 0x000e220000000800 */
[C---:B------:R-:W-:Y:S01]  /*0930*/  FFMA R13, R49.reuse, R13, R12 ;  /* 0x0000000d310d7223 */ /* 0x040fe2000000000c */
[C---:B------:R-:W-:Y:S01]  /*0940*/  FFMA R5, R49.reuse, R5, R4 ;  /* 0x0000000531057223 */ /* 0x040fe20000000004 */
[----:B------:R-:W-:Y:S01]  /*0950*/  FFMA R17, R49, R17, R16 ;  /* 0x0000001131117223 */ /* 0x000fe20000000010 */
[----:B------:R-:W4:Y:S04]  /*0960*/  LDS R4, [R26+0x4d0] ;  /* 0x0004d0001a047984 */ /* 0x000f280000000800 */
[----:B------:R-:W5:Y:S01]  /*0970*/  LDS R49, [R26+0x3f0] ;  /* 0x0003f0001a317984 */ /* 0x000f620000000800 */
[C---:B-1----:R-:W-:Y:S01]  /*0980*/  FFMA R8, R30.reuse, R10, R27 ;  /* 0x0000000a1e087223 */ /* 0x042fe2000000001b */
[C---:B------:R-:W-:Y:S01]  /*0990*/  FFMA R12, R30.reuse, R14, R29 ;  /* 0x0000000e1e0c7223 */ /* 0x040fe2000000001d */
[C---:B------:R-:W-:Y:S01]  /*09a0*/  FFMA R16, R30.reuse, R6, R31 ;  /* 0x000000061e107223 */ /* 0x040fe2000000001f */
[----:B------:R-:W-:Y:S01]  /*09b0*/  FFMA R30, R30, R18, R25 ;  /* 0x000000121e1e7223 */ /* 0x000fe20000000019 */
[C---:B--2---:R-:W-:Y:S01]  /*09c0*/  FFMA R42, R40.reuse, R10, R43 ;  /* 0x0000000a282a7223 */ /* 0x044fe2000000002b */
[C---:B------:R-:W-:Y:S01]  /*09d0*/  FFMA R44, R40.reuse, R14, R45 ;  /* 0x0000000e282c7223 */ /* 0x040fe2000000002d */
[C---:B------:R-:W-:Y:S01]  /*09e0*/  FFMA R46, R40.reuse, R6, R47 ;  /* 0x00000006282e7223 */ /* 0x040fe2000000002f */
[----:B------:R-:W-:Y:S01]  /*09f0*/  FFMA R40, R40, R18, R41 ;  /* 0x0000001228287223 */ /* 0x000fe20000000029 */
[C---:B---3--:R-:W-:Y:S01]  /*0a00*/  FFMA R5, R48.reuse, R6, R5 ;  /* 0x0000000630057223 */ /* 0x048fe20000000005 */
[-C--:B------:R-:W-:Y:S01]  /*0a10*/  FFMA R9, R48, R10.reuse, R9 ;  /* 0x0000000a30097223 */ /* 0x080fe20000000009 */
[C---:B------:R-:W-:Y:S01]  /*0a20*/  FFMA R29, R51.reuse, R11, R8 ;  /* 0x0000000b331d7223 */ /* 0x040fe20000000008 */
[C---:B------:R-:W-:Y:S01]  /*0a30*/  FFMA R31, R51.reuse, R15, R12 ;  /* 0x0000000f331f7223 */ /* 0x040fe2000000000c */
[----:B------:R-:W-:Y:S01]  /*0a40*/  FFMA R25, R51, R19, R30 ;  /* 0x0000001333197223 */ /* 0x000fe2000000001e */
[C---:B------:R-:W-:Y:S01]  /*0a50*/  FFMA R43, R53.reuse, R7, R46 ;  /* 0x00000007352b7223 */ /* 0x040fe2000000002e */
[----:B------:R-:W-:Y:S01]  /*0a60*/  FFMA R41, R53, R15, R44 ;  /* 0x0000000f35297223 */ /* 0x000fe2000000002c */
[C---:B0-----:R-:W-:Y:S01]  /*0a70*/  FFMA R34, R32.reuse, R10, R35 ;  /* 0x0000000a20227223 */ /* 0x041fe20000000023 */
[C---:B------:R-:W-:Y:S01]  /*0a80*/  FFMA R36, R32.reuse, R14, R37 ;  /* 0x0000000e20247223 */ /* 0x040fe20000000025 */
[C---:B------:R-:W-:Y:S01]  /*0a90*/  FFMA R38, R32.reuse, R6, R39 ;  /* 0x0000000620267223 */ /* 0x040fe20000000027 */
[----:B------:R-:W-:Y:S01]  /*0aa0*/  FFMA R32, R32, R18, R33 ;  /* 0x0000001220207223 */ /* 0x000fe20000000021 */
[C---:B------:R-:W-:Y:S01]  /*0ab0*/  FFMA R14, R48.reuse, R14, R13 ;  /* 0x0000000e300e7223 */ /* 0x040fe2000000000d */
[----:B------:R-:W-:Y:S01]  /*0ac0*/  FFMA R18, R48, R18, R17 ;  /* 0x0000001230127223 */ /* 0x000fe20000000011 */
[----:B------:R-:W-:Y:S01]  /*0ad0*/  FFMA R17, R51, R7, R16 ;  /* 0x0000000733117223 */ /* 0x000fe20000000010 */
[CC--:B----4-:R-:W-:Y:S01]  /*0ae0*/  FFMA R45, R4.reuse, R11.reuse, R9 ;  /* 0x0000000b042d7223 */ /* 0x0d0fe20000000009 */
[C---:B-----5:R-:W-:Y:S01]  /*0af0*/  FFMA R33, R49.reuse, R11, R34 ;  /* 0x0000000b31217223 */ /* 0x060fe20000000022 */
[C---:B------:R-:W-:Y:S01]  /*0b00*/  FFMA R35, R49.reuse, R15, R36 ;  /* 0x0000000f31237223 */ /* 0x040fe20000000024 */
[C---:B------:R-:W-:Y:S01]  /*0b10*/  FFMA R37, R49.reuse, R7, R38 ;  /* 0x0000000731257223 */ /* 0x040fe20000000026 */
[----:B------:R-:W-:Y:S01]  /*0b20*/  FFMA R27, R49, R19, R32 ;  /* 0x00000013311b7223 */ /* 0x000fe20000000020 */
[C---:B------:R-:W-:Y:S01]  /*0b30*/  FFMA R47, R4.reuse, R15, R14 ;  /* 0x0000000f042f7223 */ /* 0x040fe2000000000e */
[C---:B------:R-:W-:Y:S01]  /*0b40*/  FFMA R49, R4.reuse, R7, R5 ;  /* 0x0000000704317223 */ /* 0x040fe20000000005 */
[----:B------:R-:W-:Y:S01]  /*0b50*/  FFMA R51, R4, R19, R18 ;  /* 0x0000001304337223 */ /* 0x000fe20000000012 */
[----:B------:R-:W-:Y:S01]  /*0b60*/  LDS R32, [R26+0x540] ;  /* 0x000540001a207984 */ /* 0x000fe20000000800 */
[C---:B------:R-:W-:Y:S01]  /*0b70*/  FFMA R39, R53.reuse, R11, R42 ;  /* 0x0000000b35277223 */ /* 0x040fe2000000002a */
[----:B------:R-:W-:-:S02]  /*0b80*/  FFMA R53, R53, R19, R40 ;  /* 0x0000001335357223 */ /* 0x000fc40000000028 */
[----:B------:R-:W0:Y:S04]  /*0b90*/  LDS.128 R4, [R28+0x10] ;  /* 0x000010001c047984 */ /* 0x000e280000000c00 */
[----:B------:R-:W1:Y:S04]  /*0ba0*/  LDS.128 R8, [R28+-0x7f0] ;  /* 0xfff810001c087984 */ /* 0x000e680000000c00 */
[----:B------:R-:W2:Y:S04]  /*0bb0*/  LDS R40, [R26+0x5b0] ;  /* 0x0005b0001a287984 */ /* 0x000ea80000000800 */
[----:B------:R-:W3:Y:S04]  /*0bc0*/  LDS.128 R12, [R28+-0x3f0] ;  /* 0xfffc10001c0c7984 */ /* 0x000ee80000000c00 */
[----:B------:R-:W4:Y:S01]  /*0bd0*/  LDS R48, [R26+0x620] ;  /* 0x000620001a307984 */ /* 0x000f220000000800 */
[----:B0-----:R-:W-:-:S03]  /*0be0*/  FFMA R38, R32, R4, R17 ;  /* 0x0000000420267223 */ /* 0x001fc60000000011 */
[----:B------:R0:W5:Y:S01]  /*0bf0*/  LDS.128 R16, [R28+0x410] ;  /* 0x000410001c107984 */ /* 0x0001620000000c00 */
[----:B-1----:R-:W-:-:S03]  /*0c00*/  FFMA R34, R32, R8, R29 ;  /* 0x0000000820227223 */ /* 0x002fc6000000001d */
[----:B------:R-:W1:Y:S01]  /*0c10*/  LDS R29, [R26+0x7e0] ;  /* 0x0007e0001a1d7984 */ /* 0x000e620000000800 */
[-C--:B--2---:R-:W-:Y:S01]  /*0c20*/  FFMA R42, R8, R40.reuse, R33 ;  /* 0x00000028082a7223 */ /* 0x084fe20000000021 */
[----:B------:R-:W-:Y:S01]  /*0c30*/  FFMA R46, R4, R40, R37 ;  /* 0x00000028042e7223 */ /* 0x000fe20000000025 */
[----:B0-----:R-:W-:Y:S01]  /*0c40*/  IADD3 R28, R28, 0x20, RZ ;  /* 0x000000201c1c7810 */ /* 0x001fe20007ffe0ff */
[----:B---3--:R-:W-:Y:S01]  /*0c50*/  FFMA R36, R32, R12, R31 ;  /* 0x0000000c20247223 */ /* 0x008fe2000000001f */
[----:B------:R-:W-:Y:S01]  /*0c60*/  FFMA R44, R12, R40, R35 ;  /* 0x000000280c2c7223 */ /* 0x000fe20000000023 */
[----:B------:R-:W0:Y:S01]  /*0c70*/  LDS R31, [R26+0x850] ;  /* 0x000850001a1f7984 */ /* 0x000e220000000800 */
[-C--:B----4-:R-:W-:Y:S01]  /*0c80*/  FFMA R30, R8, R48.reuse, R39 ;  /* 0x00000030081e7223 */ /* 0x090fe20000000027 */
[-C--:B------:R-:W-:Y:S01]  /*0c90*/  FFMA R50, R12, R48.reuse, R41 ;  /* 0x000000300c327223 */ /* 0x080fe20000000029 */
[----:B------:R-:W-:Y:S01]  /*0ca0*/  FFMA R52, R4, R48, R43 ;  /* 0x0000003004347223 */ /* 0x000fe2000000002b */
[-C--:B------:R-:W-:Y:S01]  /*0cb0*/  FFMA R8, R8, R54.reuse, R45 ;  /* 0x0000003608087223 */ /* 0x080fe2000000002d */
[-C--:B------:R-:W-:Y:S01]  /*0cc0*/  FFMA R12, R12, R54.reuse, R47 ;  /* 0x000000360c0c7223 */ /* 0x080fe2000000002f */
[----:B------:R-:W-:Y:S01]  /*0cd0*/  FFMA R4, R4, R54, R49 ;  /* 0x0000003604047223 */ /* 0x000fe20000000031 */
[----:B-----5:R-:W-:Y:S01]  /*0ce0*/  FFMA R32, R32, R16, R25 ;  /* 0x0000001020207223 */ /* 0x020fe20000000019 */
[C---:B------:R-:W-:Y:S01]  /*0cf0*/  FFMA R40, R16.reuse, R40, R27 ;  /* 0x0000002810287223 */ /* 0x040fe2000000001b */
[----:B------:R-:W2:Y:S01]  /*0d00*/  LDS R25, [R26+0x700] ;  /* 0x000700001a197984 */ /* 0x000ea20000000800 */
[C---:B------:R-:W-:Y:S01]  /*0d10*/  FFMA R48, R16.reuse, R48, R53 ;  /* 0x0000003010307223 */ /* 0x040fe20000000035 */
[----:B------:R-:W-:Y:S01]  /*0d20*/  FFMA R16, R16, R54, R51 ;  /* 0x0000003610107223 */ /* 0x000fe20000000033 */
[C---:B-1----:R-:W-:Y:S01]  /*0d30*/  FFMA R45, R29.reuse, R13, R50 ;  /* 0x0000000d1d2d7223 */ /* 0x042fe20000000032 */
[----:B------:R-:W1:Y:S01]  /*0d40*/  LDS R27, [R26+0x770] ;  /* 0x000770001a1b7984 */ /* 0x000e620000000800 */
[C---:B------:R-:W-:Y:S01]  /*0d50*/  FFMA R49, R29.reuse, R17, R48 ;  /* 0x000000111d317223 */ /* 0x040fe20000000030 */
[----:B------:R-:W-:Y:S01]  /*0d60*/  FFMA R47, R29, R5, R52 ;  /* 0x000000051d2f7223 */ /* 0x000fe20000000034 */
[C---:B0-----:R-:W-:Y:S01]  /*0d70*/  FFMA R48, R31.reuse, R9, R8 ;  /* 0x000000091f307223 */ /* 0x041fe20000000008 */
[C---:B------:R-:W-:Y:S01]  /*0d80*/  FFMA R51, R31.reuse, R13, R12 ;  /* 0x0000000d1f337223 */ /* 0x040fe2000000000c */
[----:B------:R-:W-:-:S02]  /*0d90*/  FFMA R53, R31, R5, R4 ;  /* 0x000000051f357223 */ /* 0x000fc40000000004 */
[----:B------:R-:W-:Y:S01]  /*0da0*/  LDS R4, [R26+0xbd0] ;  /* 0x000bd0001a047984 */ /* 0x000fe20000000800 */
[C---:B--2---:R-:W-:Y:S01]  /*0db0*/  FFMA R34, R25.reuse, R9, R34 ;  /* 0x0000000919227223 */ /* 0x044fe20000000022 */
[C---:B------:R-:W-:Y:S01]  /*0dc0*/  FFMA R33, R25.reuse, R13, R36 ;  /* 0x0000000d19217223 */ /* 0x040fe20000000024 */
[C---:B------:R-:W-:Y:S01]  /*0dd0*/  FFMA R35, R25.reuse, R5, R38 ;  /* 0x0000000519237223 */ /* 0x040fe20000000026 */
[-C--:B------:R-:W-:Y:S01]  /*0de0*/  FFMA R37, R25, R17.reuse, R32 ;  /* 0x0000001119257223 */ /* 0x080fe20000000020 */
[C---:B-1----:R-:W-:Y:S01]  /*0df0*/  FFMA R43, R27.reuse, R17, R40 ;  /* 0x000000111b2b7223 */ /* 0x042fe20000000028 */
[C---:B------:R-:W-:Y:S01]  /*0e00*/  FFMA R32, R27.reuse, R9, R42 ;  /* 0x000000091b207223 */ /* 0x040fe2000000002a */
[C---:B------:R-:W-:Y:S01]  /*0e10*/  FFMA R39, R27.reuse, R13, R44 ;  /* 0x0000000d1b277223 */ /* 0x040fe2000000002c */
[----:B------:R-:W-:Y:S01]  /*0e20*/  FFMA R41, R27, R5, R46 ;  /* 0x000000051b297223 */ /* 0x000fe2000000002e */
[----:B------:R-:W-:Y:S01]  /*0e30*/  FFMA R40, R29, R9, R30 ;  /* 0x000000091d287223 */ /* 0x000fe2000000001e */
[----:B------:R-:W0:Y:S01]  /*0e40*/  LDS R25, [R26+0x8c0] ;  /* 0x0008c0001a197984 */ /* 0x000e220000000800 */
[----:B------:R-:W-:-:S03]  /*0e50*/  FFMA R17, R31, R17, R16 ;  /* 0x000000111f117223 */ /* 0x000fc60000000010 */
[----:B------:R-:W1:Y:S04]  /*0e60*/  LDS R27, [R26+0x930] ;  /* 0x000930001a1b7984 */ /* 0x000e680000000800 */
[----:B------:R-:W2:Y:S04]  /*0e70*/  LDS R9, [R26+0x9a0] ;  /* 0x0009a0001a097984 */ /* 0x000ea80000000800 */
[----:B------:R-:W3:Y:S04]  /*0e80*/  LDS R13, [R26+0xa10] ;  /* 0x000a10001a0d7984 */ /* 0x000ee80000000800 */
[----:B------:R-:W4:Y:S04]  /*0e90*/  LDS R29, [R26+0xa80] ;  /* 0x000a80001a1d7984 */ /* 0x000f280000000800 */
[----:B------:R-:W5:Y:S04]  /*0ea0*/  LDS R31, [R26+0xb60] ;  /* 0x000b60001a1f7984 */ /* 0x000f680000000800 */
[----:B------:R0:W5:Y:S02]  /*0eb0*/  LDS R5, [R26+0xaf0] ;  /* 0x000af0001a057984 */ /* 0x0001640000000800 */
[----:B0-----:R-:W-:Y:S01]  /*0ec0*/  IADD3 R26, R26, 0xe00, RZ ;  /* 0x00000e001a1a7810 */ /* 0x001fe20007ffe0ff */
[C---:B------:R-:W-:Y:S01]  /*0ed0*/  FFMA R8, R25.reuse, R10, R34 ;  /* 0x0000000a19087223 */ /* 0x040fe20000000022 */
[C---:B------:R-:W-:Y:S01]  /*0ee0*/  FFMA R12, R25.reuse, R14, R33 ;  /* 0x0000000e190c7223 */ /* 0x040fe20000000021 */
[C---:B------:R-:W-:Y:S01]  /*0ef0*/  FFMA R16, R25.reuse, R6, R35 ;  /* 0x0000000619107223 */ /* 0x040fe20000000023 */
[----:B------:R-:W-:Y:S01]  /*0f00*/  FFMA R30, R25, R18, R37 ;  /* 0x00000012191e7223 */ /* 0x000fe20000000025 */
[C---:B-1----:R-:W-:Y:S01]  /*0f10*/  FFMA R34, R27.reuse, R14, R39 ;  /* 0x0000000e1b227223 */ /* 0x042fe20000000027 */
[C---:B------:R-:W-:Y:S01]  /*0f20*/  FFMA R36, R27.reuse, R6, R41 ;  /* 0x000000061b247223 */ /* 0x040fe20000000029 */
[C---:B------:R-:W-:Y:S01]  /*0f30*/  FFMA R38, R27.reuse, R18, R43 ;  /* 0x000000121b267223 */ /* 0x040fe2000000002b */
[-C--:B------:R-:W-:Y:S01]  /*0f40*/  FFMA R32, R27, R10.reuse, R32 ;  /* 0x0000000a1b207223 */ /* 0x080fe20000000020 */
[C---:B--2---:R-:W-:Y:S01]  /*0f50*/  FFMA R40, R9.reuse, R10, R40 ;  /* 0x0000000a09287223 */ /* 0x044fe20000000028 */
[C---:B------:R-:W-:Y:S01]  /*0f60*/  FFMA R42, R9.reuse, R14, R45 ;  /* 0x0000000e092a7223 */ /* 0x040fe2000000002d */
[C---:B------:R-:W-:Y:S01]  /*0f70*/  FFMA R44, R9.reuse, R6, R47 ;  /* 0x00000006092c7223 */ /* 0x040fe2000000002f */
[----:B------:R-:W-:Y:S01]  /*0f80*/  FFMA R46, R9, R18, R49 ;  /* 0x00000012092e7223 */ /* 0x000fe20000000031 */
[C---:B---3--:R-:W-:Y:S01]  /*0f90*/  FFMA R37, R13.reuse, R10, R48 ;  /* 0x0000000a0d257223 */ /* 0x048fe20000000030 */
[C---:B------:R-:W-:Y:S01]  /*0fa0*/  FFMA R14, R13.reuse, R14, R51 ;  /* 0x0000000e0d0e7223 */ /* 0x040fe20000000033 */
[C---:B------:R-:W-:Y:S01]  /*0fb0*/  FFMA R6, R13.reuse, R6, R53 ;  /* 0x000000060d067223 */ /* 0x040fe20000000035 */
[----:B------:R-:W-:Y:S01]  /*0fc0*/  FFMA R18, R13, R18, R17 ;  /* 0x000000120d127223 */ /* 0x000fe20000000011 */
[C---:B----4-:R-:W-:Y:S01]  /*0fd0*/  FFMA R53, R29.reuse, R11, R8 ;  /* 0x0000000b1d357223 */ /* 0x050fe20000000008 */
[C---:B------:R-:W-:Y:S01]  /*0fe0*/  FFMA R47, R29.reuse, R15, R12 ;  /* 0x0000000f1d2f7223 */ /* 0x040fe2000000000c */
[C---:B------:R-:W-:Y:S01]  /*0ff0*/  FFMA R35, R29.reuse, R7, R16 ;  /* 0x000000071d237223 */ /* 0x040fe20000000010 */
[----:B------:R-:W-:Y:S01]  /*1000*/  FFMA R29, R29, R19, R30 ;  /* 0x000000131d1d7223 */ /* 0x000fe2000000001e */
[C---:B-----5:R-:W-:Y:S01]  /*1010*/  FFMA R39, R31.reuse, R11, R40 ;  /* 0x0000000b1f277223 */ /* 0x060fe20000000028 */
[C---:B------:R-:W-:Y:S01]  /*1020*/  FFMA R43, R31.reuse, R15, R42 ;  /* 0x0000000f1f2b7223 */ /* 0x040fe2000000002a */
[C---:B------:R-:W-:Y:S01]  /*1030*/  FFMA R17, R31.reuse, R7, R44 ;  /* 0x000000071f117223 */ /* 0x040fe2000000002c */
[----:B------:R-:W-:Y:S01]  /*1040*/  FFMA R25, R31, R19, R46 ;  /* 0x000000131f197223 */ /* 0x000fe2000000002e */
[C---:B------:R-:W-:Y:S01]  /*1050*/  FFMA R41, R5.reuse, R11, R32 ;  /* 0x0000000b05297223 */ /* 0x040fe20000000020 */
[C---:B------:R-:W-:Y:S01]  /*1060*/  FFMA R45, R5.reuse, R15, R34 ;  /* 0x0000000f052d7223 */ /* 0x040fe20000000022 */
[C---:B------:R-:W-:Y:S01]  /*1070*/  FFMA R33, R5.reuse, R7, R36 ;  /* 0x0000000705217223 */ /* 0x040fe20000000024 */
[----:B------:R-:W-:Y:S01]  /*1080*/  FFMA R27, R5, R19, R38 ;  /* 0x00000013051b7223 */ /* 0x000fe20000000026 */
[C---:B------:R-:W-:Y:S01]  /*1090*/  FFMA R37, R4.reuse, R11, R37 ;  /* 0x0000000b04257223 */ /* 0x040fe20000000025 */
[C---:B------:R-:W-:Y:S01]  /*10a0*/  FFMA R49, R4.reuse, R15, R14 ;  /* 0x0000000f04317223 */ /* 0x040fe2000000000e */
[C---:B------:R-:W-:Y:S01]  /*10b0*/  FFMA R51, R4.reuse, R7, R6 ;  /* 0x0000000704337223 */ /* 0x040fe20000000006 */
[----:B------:R-:W-:Y:S01]  /*10c0*/  FFMA R31, R4, R19, R18 ;  /* 0x00000013041f7223 */ /* 0x000fe20000000012 */
[----:B------:R-:W-:Y:S05]  /*10d0*/  @P0 BRA `(.L_x_7) ;  /* 0xfffff53000000947 */ /* 0x000fea000383ffff */
[----:B------:R-:W-:-:S04]  /*10e0*/  IADD3 R22, R22, 0x1, RZ ;  /* 0x0000000116167810 */ /* 0x000fc80007ffe0ff */
[----:B------:R-:W-:-:S13]  /*10f0*/  ISETP.GE.U32.AND P0, PT, R22, 0x4, PT ;  /* 0x000000041600780c */ /* 0x000fda0003f06070 */
[----:B------:R-:W-:Y:S05]  /*1100*/  @!P0 BRA `(.L_x_8) ;  /* 0xfffff0f000008947 */ /* 0x000fea000383ffff */
[----:B------:R-:W0:Y:S01]  /*1110*/  S2R R5, SR_CTAID.Z ;  /* 0x0000000000057919 */ /* 0x000e220000002700 */
[----:B------:R-:W-:Y:S01]  /*1120*/  IMAD R2, R21, 0xc40, R3 ;  /* 0x00000c4015027824 */ /* 0x000fe200078e0203 */
[----:B------:R-:W-:-:S03]  /*1130*/  MOV R13, 0x4 ;  /* 0x00000004000d7802 */ /* 0x000fc60000000f00 */
[C---:B0-----:R-:W-:Y:S01]  /*1140*/  IMAD R3, R5.reuse, 0x31000, R2 ;  /* 0x0003100005037824 */ /* 0x041fe200078e0202 */
[----:B------:R-:W-:-:S03]  /*1150*/  LEA R4, R5, R21, 0x6 ;  /* 0x0000001505047211 */ /* 0x000fc600078e30ff */
[----:B------:R-:W-:Y:S02]  /*1160*/  IMAD R3, R0, 0xe0, R3 ;  /* 0x000000e000037824 */ /* 0x000fe400078e0203 */
[----:B------:R-:W-:-:S04]  /*1170*/  IMAD.WIDE R4, R4, R13, c[0x0][0x178] ;  /* 0x00005e0004047625 */ /* 0x000fc800078e020d */
[----:B------:R-:W-:Y:S01]  /*1180*/  IMAD R20, R20, 0x1c, R3 ;  /* 0x0000001c14147824 */ /* 0x000fe200078e0203 */
[----:B------:R0:W2:Y:S03]  /*1190*/  LDG.E.CONSTANT R22, [R4.64] ;  /* 0x0000000404167981 */ /* 0x0000a6000c1e9900 */
[CC--:B------:R-:W-:Y:S01]  /*11a0*/  IMAD.WIDE R2, R20.reuse, R13.reuse, c[0x0][0x180] ;  /* 0x0000600014027625 */ /* 0x0c0fe200078e020d */
[----:B------:R0:W3:Y:S04]  /*11b0*/  LDG.E.CONSTANT R14, [R4.64+0x40] ;  /* 0x00004004040e7981 */ /* 0x0000e8000c1e9900 */
[----:B------:R1:W4:Y:S04]  /*11c0*/  LDG.E.CONSTANT R24, [R2.64] ;  /* 0x0000000402187981 */ /* 0x000328000c1e9900 */
[----:B------:R0:W5:Y:S04]  /*11d0*/  LDG.E.CONSTANT R16, [R4.64+0x80] ;  /* 0x0000800404107981 */ /* 0x000168000c1e9900 */
        /* <DEDUP_REMOVED lines=12> */
[----:B0-----:R1:W5:Y:S04]  /*12a0*/  LDG.E.CONSTANT R4, [R2.64+0x2a0] ;  /* 0x0002a00402047981 */ /* 0x001368000c1e9900 */
[----:B------:R1:W5:Y:S04]  /*12b0*/  LDG.E.CONSTANT R0, [R2.64+0x312a0] ;  /* 0x0312a00402007981 */ /* 0x000368000c1e9900 */
[----:B------:R1:W5:Y:S04]  /*12c0*/  LDG.E.CONSTANT R5, [R2.64+0x622a0] ;  /* 0x0622a00402057981 */ /* 0x000368000c1e9900 */
[----:B------:R1:W5:Y:S02]  /*12d0*/  LDG.E.CONSTANT R7, [R2.64+0x932a0] ;  /* 0x0932a00402077981 */ /* 0x000364000c1e9900 */
[----:B-1----:R-:W-:Y:S01]  /*12e0*/  IMAD.WIDE R2, R20, R13, c[0x0][0x160] ;  /* 0x0000580014027625 */ /* 0x002fe200078e020d */
[--C-:B--2---:R-:W-:Y:S01]  /*12f0*/  FADD R53, R53, R22.reuse ;  /* 0x0000001635357221 */ /* 0x104fe20000000000 */
[----:B------:R-:W-:Y:S01]  /*1300*/  FADD R39, R39, R22 ;  /* 0x0000001627277221 */ /* 0x000fe20000000000 */
[--C-:B---3--:R-:W-:Y:S01]  /*1310*/  FADD R47, R47, R14.reuse ;  /* 0x0000000e2f2f7221 */ /* 0x108fe20000000000 */
[--C-:B------:R-:W-:Y:S01]  /*1320*/  FADD R45, R45, R14.reuse ;  /* 0x0000000e2d2d7221 */ /* 0x100fe20000000000 */
[--C-:B------:R-:W-:Y:S01]  /*1330*/  FADD R36, R43, R14.reuse ;  /* 0x0000000e2b247221 */ /* 0x100fe20000000000 */
[----:B------:R-:W-:Y:S01]  /*1340*/  FADD R49, R49, R14 ;  /* 0x0000000e31317221 */ /* 0x000fe20000000000 */
[----:B----4-:R-:W-:Y:S01]  /*1350*/  FADD R24, R53, R24 ;  /* 0x0000001835187221 */ /* 0x010fe20000000000 */
[--C-:B-----5:R-:W-:Y:S01]  /*1360*/  FADD R35, R35, R16.reuse ;  /* 0x0000001023237221 */ /* 0x120fe20000000000 */
[--C-:B------:R-:W-:Y:S01]  /*1370*/  FADD R33, R33, R16.reuse ;  /* 0x0000001021217221 */ /* 0x100fe20000000000 */
[--C-:B------:R-:W-:Y:S01]  /*1380*/  FADD R23, R17, R16.reuse ;  /* 0x0000001011177221 */ /* 0x100fe20000000000 */
[----:B------:R-:W-:Y:S01]  /*1390*/  FADD R14, R51, R16 ;  /* 0x00000010330e7221 */ /* 0x000fe20000000000 */
[--C-:B------:R-:W-:Y:S01]  /*13a0*/  FADD R16, R27, R18.reuse ;  /* 0x000000121b107221 */ /* 0x100fe20000000000 */
[----:B------:R-:W-:Y:S01]  /*13b0*/  FMNMX R13, RZ, R24, !PT ;  /* 0x00000018ff0d7209 */ /* 0x000fe20007800000 */
[--C-:B------:R-:W-:Y:S01]  /*13c0*/  FADD R29, R29, R18.reuse ;  /* 0x000000121d1d7221 */ /* 0x100fe20000000000 */
[----:B------:R-:W-:Y:S01]  /*13d0*/  FADD R25, R25, R18 ;  /* 0x0000001219197221 */ /* 0x000fe20000000000 */
        /* <DEDUP_REMOVED lines=8> */
[----:B------:R0:W-:Y:S01]  /*1460*/  STG.E [R2.64], R13 ;  /* 0x0000000d02007986 */ /* 0x0001e2000c101904 */
[----:B------:R-:W-:Y:S01]  /*1470*/  FMNMX R15, RZ, R26, !PT ;  /* 0x0000001aff0f7209 */ /* 0x000fe20007800000 */
[----:B------:R-:W-:Y:S01]  /*1480*/  FADD R36, R36, R9 ;  /* 0x0000000924247221 */ /* 0x000fe20000000000 */
[----:B------:R-:W-:-:S02]  /*1490*/  FMNMX R17, RZ, R28, !PT ;  /* 0x0000001cff117209 */ /* 0x000fc40007800000 */
[----:B------:R-:W-:Y:S01]  /*14a0*/  FMNMX R9, RZ, R12, !PT ;  /* 0x0000000cff097209 */ /* 0x000fe20007800000 */
[----:B------:R-:W-:Y:S01]  /*14b0*/  FADD R29, R29, R30 ;  /* 0x0000001e1d1d7221 */ /* 0x000fe20000000000 */
[----:B------:R-:W-:Y:S01]  /*14c0*/  FMNMX R11, RZ, R11, !PT ;  /* 0x0000000bff0b7209 */ /* 0x000fe20007800000 */
[----:B------:R-:W-:Y:S01]  /*14d0*/  FADD R32, R41, R32 ;  /* 0x0000002029207221 */ /* 0x000fe20000000000 */
[----:B0-----:R-:W-:Y:S01]  /*14e0*/  FMNMX R13, RZ, R10, !PT ;  /* 0x0000000aff0d7209 */ /* 0x001fe20007800000 */
[----:B------:R-:W-:Y:S01]  /*14f0*/  FADD R34, R45, R34 ;  /* 0x000000222d227221 */ /* 0x000fe20000000000 */
[----:B------:R-:W-:Y:S01]  /*1500*/  FADD R8, R23, R8 ;  /* 0x0000000817087221 */ /* 0x000fe20000000000 */
[----:B------:R-:W-:Y:S01]  /*1510*/  FADD R6, R25, R6 ;  /* 0x0000000619067221 */ /* 0x000fe20000000000 */
[----:B------:R-:W-:Y:S01]  /*1520*/  FADD R4, R37, R4 ;  /* 0x0000000425047221 */ /* 0x000fe20000000000 */
[----:B------:R-:W-:Y:S01]  /*1530*/  FADD R0, R49, R0 ;  /* 0x0000000031007221 */ /* 0x000fe20000000000 */
[----:B------:R-:W-:Y:S01]  /*1540*/  FADD R14, R14, R5 ;  /* 0x000000050e0e7221 */ /* 0x000fe20000000000 */
[----:B------:R-:W-:Y:S01]  /*1550*/  FADD R18, R18, R7 ;  /* 0x0000000712127221 */ /* 0x000fe20000000000 */
[----:B------:R0:W-:Y:S01]  /*1560*/  STG.E [R2.64+0x31000], R15 ;  /* 0x0310000f02007986 */ /* 0x0001e2000c101904 */
[----:B------:R-:W-:-:S02]  /*1570*/  FMNMX R29, RZ, R29, !PT ;  /* 0x0000001dff1d7209 */ /* 0x000fc40007800000 */
[----:B------:R-:W-:Y:S01]  /*1580*/  FMNMX R19, RZ, R32, !PT ;  /* 0x00000020ff137209 */ /* 0x000fe20007800000 */
[----:B------:R1:W-:Y:S01]  /*1590*/  STG.E [R2.64+0x62000], R17 ;  /* 0x0620001102007986 */ /* 0x0003e2000c101904 */
[----:B------:R-:W-:Y:S02]  /*15a0*/  FMNMX R21, RZ, R34, !PT ;  /* 0x00000022ff157209 */ /* 0x000fe40007800000 */
[----:B------:R-:W-:Y:S01]  /*15b0*/  FMNMX R5, RZ, R6, !PT ;  /* 0x00000006ff057209 */ /* 0x000fe20007800000 */
[----:B------:R2:W-:Y:S01]  /*15c0*/  STG.E [R2.64+0x620e0], R9 ;  /* 0x0620e00902007986 */ /* 0x0005e2000c101904 */
[----:B------:R-:W-:-:S03]  /*15d0*/  FMNMX R7, RZ, R4, !PT ;  /* 0x00000004ff077209 */ /* 0x000fc60007800000 */
[----:B------:R3:W-:Y:S01]  /*15e0*/  STG.E [R2.64+0x930e0], R11 ;  /* 0x0930e00b02007986 */ /* 0x0007e2000c101904 */
[----:B0-----:R-:W-:-:S03]  /*15f0*/  FMNMX R15, RZ, R36, !PT ;  /* 0x00000024ff0f7209 */ /* 0x001fc60007800000 */
[----:B------:R0:W-:Y:S01]  /*1600*/  STG.E [R2.64+0x1c0], R13 ;  /* 0x0001c00d02007986 */ /* 0x0001e2000c101904 */
[----:B-1----:R-:W-:Y:S02]  /*1610*/  FMNMX R17, RZ, R8, !PT ;  /* 0x00000008ff117209 */ /* 0x002fe40007800000 */
[----:B--2---:R-:W-:Y:S02]  /*1620*/  FMNMX R9, RZ, R0, !PT ;  /* 0x00000000ff097209 */ /* 0x004fe40007800000 */
[----:B---3--:R-:W-:Y:S02]  /*1630*/  FMNMX R11, RZ, R14, !PT ;  /* 0x0000000eff0b7209 */ /* 0x008fe40007800000 */
[----:B0-----:R-:W-:Y:S01]  /*1640*/  FMNMX R13, RZ, R18, !PT ;  /* 0x00000012ff0d7209 */ /* 0x001fe20007800000 */
[----:B------:R-:W-:Y:S04]  /*1650*/  STG.E [R2.64+0x93000], R29 ;  /* 0x0930001d02007986 */ /* 0x000fe8000c101904 */
        /* <DEDUP_REMOVED lines=10> */
.L_x_9:
        /* <DEDUP_REMOVED lines=16> */
.L_x_115:


//--------------------- .text.tvmgen_default_fused_nn_conv2d_add_nn_relu_2_kernel --------------------------
	.section	.text.tvmgen_default_fused_nn_conv2d_add_nn_relu_2_kernel,"ax",@progbits
	.sectionflags	@"SHF_BARRIERS=1"
	.sectioninfo	@"SHI_REGISTERS=40"
	.align	128
        .global         tvmgen_default_fused_nn_conv2d_add_nn_relu_2_kernel
        .type           tvmgen_default_fused_nn_conv2d_add_nn_relu_2_kernel,@function
        .size           tvmgen_default_fused_nn_conv2d_add_nn_relu_2_kernel,(.L_x_116 - tvmgen_default_fused_nn_conv2d_add_nn_relu_2_kernel)
        .other          tvmgen_default_fused_nn_conv2d_add_nn_relu_2_kernel,@"STO_CUDA_ENTRY STV_DEFAULT"
tvmgen_default_fused_nn_conv2d_add_nn_relu_2_kernel:
.text.tvmgen_default_fused_nn_conv2d_add_nn_relu_2_kernel:
[----:B------:R-:W-:Y:S02]  /*0000*/  MOV R1, c[0x0][0x28] ;  /* 0x00000a0000017a02 */ /* 0x000fe40000000f00 */
[----:B------:R-:W0:Y:S01]  /*0010*/  S2R R29, SR_TID.X ;  /* 0x00000000001d7919 */ /* 0x000e220000002100 */
[----:B------:R-:W-:Y:S01]  /*0020*/  MOV R4, RZ ;  /* 0x000000ff00047202 */ /* 0x000fe20000000f00 */
[----:B------:R-:W-:Y:S01]  /*0030*/  CS2R R18, SRZ ;  /* 0x0000000000127805 */ /* 0x000fe2000001ff00 */
[----:B------:R-:W-:Y:S01]  /*0040*/  MOV R31, RZ ;  /* 0x000000ff001f7202 */ /* 0x000fe20000000f00 */
[----:B------:R-:W1:Y:S01]  /*0050*/  S2R R28, SR_TID.Z ;  /* 0x00000000001c7919 */ /* 0x000e620000002300 */
[----:B------:R-:W-:Y:S01]  /*0060*/  MOV R37, RZ ;  /* 0x000000ff00257202 */ /* 0x000fe20000000f00 */
[----:B------:R-:W-:Y:S01]  /*0070*/  CS2R R16, SRZ ;  /* 0x0000000000107805 */ /* 0x000fe2000001ff00 */
[----:B------:R-:W-:Y:S01]  /*0080*/  MOV R33, RZ ;  /* 0x000000ff00217202 */ /* 0x000fe20000000f00 */
[----:B------:R-:W2:Y:S01]  /*0090*/  S2R R3, SR_CTAID.Y ;  /* 0x0000000000037919 */ /* 0x000ea20000002600 */
[----:B------:R-:W-:Y:S01]  /*00a0*/  CS2R R34, SRZ ;  /* 0x0000000000227805 */ /* 0x000fe2000001ff00 */
[----:B0-----:R-:W-:-:S02]  /*00b0*/  MOV R5, R29 ;  /* 0x0000001d00057202 */ /* 0x001fc40000000f00 */
[----:B------:R-:W-:-:S03]  /*00c0*/  LEA R7, R29, R29, 0x1 ;  /* 0x0000001d1d077211 */ /* 0x000fc600078e08ff */
[----:B------:R-:W-:Y:S01]  /*00d0*/  IMAD.HI R0, R29, -0x6db6db6d, R4 ;  /* 0x924924931d007827 */ /* 0x000fe200078e0204 */
[C---:B-1----:R-:W-:Y:S02]  /*00e0*/  LEA.HI.SX32 R2, R7.reuse, R28, 0x1a ;  /* 0x0000001c07027211 */ /* 0x042fe400078fd2ff */
[C---:B------:R-:W-:Y:S02]  /*00f0*/  IADD3 R9, R7.reuse, 0x1, RZ ;  /* 0x0000000107097810 */ /* 0x040fe40007ffe0ff */
[----:B------:R-:W-:Y:S02]  /*0100*/  SHF.R.U32.HI R5, RZ, 0x1f, R0 ;  /* 0x0000001fff057819 */ /* 0x000fe40000011600 */
[----:B------:R-:W-:Y:S02]  /*0110*/  ISETP.GT.AND P0, PT, R2, 0x7, PT ;  /* 0x000000070200780c */ /* 0x000fe40003f04270 */
[----:B------:R-:W-:Y:S01]  /*0120*/  LEA.HI.SX32 R2, R0, R5, 0x1d ;  /* 0x0000000500027211 */ /* 0x000fe200078feaff */
[----:B--2---:R-:W-:Y:S01]  /*0130*/  IMAD R5, R28, 0x70, R3 ;  /* 0x000000701c057824 */ /* 0x004fe200078e0203 */
[----:B------:R-:W0:Y:S01]  /*0140*/  S2R R0, SR_CTAID.Z ;  /* 0x0000000000007919 */ /* 0x000e220000002700 */
[----:B------:R-:W-:-:S02]  /*0150*/  IADD3 R11, R7, 0x2, RZ ;  /* 0x00000002070b7810 */ /* 0x000fc40007ffe0ff */
[C---:B------:R-:W-:Y:S01]  /*0160*/  IMAD R5, R2.reuse, 0x38, R5 ;  /* 0x0000003802057824 */ /* 0x040fe200078e0205 */
[-C--:B------:R-:W-:Y:S01]  /*0170*/  LEA.HI.SX32 R9, R9, R28.reuse, 0x1a ;  /* 0x0000001c09097211 */ /* 0x080fe200078fd2ff */
[----:B------:R-:W-:Y:S01]  /*0180*/  IMAD R2, R2, -0xe, R29 ;  /* 0xfffffff202027824 */ /* 0x000fe200078e021d */
[----:B------:R-:W-:Y:S02]  /*0190*/  LEA.HI.SX32 R11, R11, R28, 0x1a ;  /* 0x0000001c0b0b7211 */ /* 0x000fe400078fd2ff */
[----:B------:R-:W-:Y:S01]  /*01a0*/  ISETP.GE.AND P2, PT, R9, 0x8, PT ;  /* 0x000000080900780c */ /* 0x000fe20003f46270 */
[----:B------:R-:W-:Y:S01]  /*01b0*/  IMAD R2, R5, 0xe, R2 ;  /* 0x0000000e05027824 */ /* 0x000fe200078e0202 */
[----:B------:R-:W-:Y:S02]  /*01c0*/  SHF.L.U32 R5, R29, 0x2, RZ ;  /* 0x000000021d057819 */ /* 0x000fe400000006ff */
[----:B------:R-:W-:Y:S02]  /*01d0*/  ISETP.GE.AND P1, PT, R11, 0x8, PT ;  /* 0x000000080b00780c */ /* 0x000fe40003f26270 */
[C---:B------:R-:W-:Y:S01]  /*01e0*/  ISETP.GT.OR P0, PT, R7.reuse, 0x3f, P0 ;  /* 0x0000003f0700780c */ /* 0x040fe20000704670 */
[----:B------:R-:W-:Y:S01]  /*01f0*/  IMAD R30, R28, 0x70, R5 ;  /* 0x000000701c1e7824 */ /* 0x000fe200078e0205 */
[----:B------:R-:W-:-:S02]  /*0200*/  ISETP.LT.AND P2, PT, R7, 0x3f, !P2 ;  /* 0x0000003f0700780c */ /* 0x000fc40005741270 */
[----:B------:R-:W-:-:S08]  /*0210*/  ISETP.LT.AND P1, PT, R7, 0x3e, !P1 ;  /* 0x0000003e0700780c */ /* 0x000fd00004f21270 */
.L_x_10:
[C---:B------:R-:W-:Y:S01]  /*0220*/  LEA R21, R29.reuse, R29, 0x1 ;  /* 0x0000001d1d157211 */ /* 0x040fe200078e08ff */
[----:B------:R-:W-:Y:S01]  /*0230*/  @!P0 IMAD R5, R29, 0x30, RZ ;  /* 0x000000301d058824 */ /* 0x000fe200078e02ff */
[----:B0-----:R-:W-:Y:S01]  /*0240*/  LEA R6, R0, R28, 0x3 ;  /* 0x0000001c00067211 */ /* 0x001fe200078e18ff */
[----:B------:R-:W-:Y:S01]  /*0250*/  IMAD R11, R31, 0x3100, R2 ;  /* 0x000031001f0b7824 */ /* 0x000fe200078e0202 */
[C---:B------:R-:W-:Y:S01]  /*0260*/  IADD3 R9, R21.reuse, 0x1, RZ ;  /* 0x0000000115097810 */ /* 0x040fe20007ffe0ff */
[----:B------:R-:W-:Y:S01]  /*0270*/  ULDC.64 UR4, c[0x0][0x118] ;  /* 0x0000460000047ab9 */ /* 0x000fe20000000a00 */
[----:B------:R-:W-:Y:S01]  /*0280*/  IADD3 R10, R21, 0x2, RZ ;  /* 0x00000002150a7810 */ /* 0x000fe20007ffe0ff */
[----:B------:R-:W-:Y:S01]  /*0290*/  BAR.SYNC.DEFER_BLOCKING 0x0 ;  /* 0x0000000000007b1d */ /* 0x000fe20000010000 */
[----:B------:R-:W-:Y:S02]  /*02a0*/  LEA R7, R6, R31, 0x6 ;  /* 0x0000001f06077211 */ /* 0x000fe400078e30ff */
[----:B------:R-:W-:-:S02]  /*02b0*/  @P2 SHF.L.U32 R8, R9, 0x4, RZ ;  /* 0x0000000409082819 */ /* 0x000fc400000006ff */
[----:B------:R-:W-:Y:S02]  /*02c0*/  @P1 SHF.L.U32 R12, R10, 0x4, RZ ;  /* 0x000000040a0c1819 */ /* 0x000fe400000006ff */
[----:B------:R-:W-:Y:S02]  /*02d0*/  @!P0 LOP3.LUT R6, R5, 0xffffff00, RZ, 0xc0, !PT ;  /* 0xffffff0005068812 */ /* 0x000fe400078ec0ff */
[----:B------:R-:W-:Y:S02]  /*02e0*/  @!P0 LOP3.LUT R5, R21, 0xf, RZ, 0xc0, !PT ;  /* 0x0000000f15058812 */ /* 0x000fe400078ec0ff */
[----:B------:R-:W-:Y:S02]  /*02f0*/  SHF.L.U32 R15, R7, 0x4, RZ ;  /* 0x00000004070f7819 */ /* 0x000fe400000006ff */
[----:B------:R-:W-:Y:S02]  /*0300*/  @P2 LOP3.LUT R7, R9, 0xf, RZ, 0xc0, !PT ;  /* 0x0000000f09072812 */ /* 0x000fe400078ec0ff */
[----:B------:R-:W-:-:S02]  /*0310*/  @P2 LOP3.LUT R8, R8, 0xffffff00, RZ, 0xc0, !PT ;  /* 0xffffff0008082812 */ /* 0x000fc400078ec0ff */
[----:B------:R-:W-:Y:S02]  /*0320*/  @P1 LOP3.LUT R9, R10, 0xf, RZ, 0xc0, !PT ;  /* 0x0000000f0a091812 */ /* 0x000fe400078ec0ff */
[----:B------:R-:W-:Y:S02]  /*0330*/  @P1 LOP3.LUT R12, R12, 0xffffff00, RZ, 0xc0, !PT ;  /* 0xffffff000c0c1812 */ /* 0x000fe400078ec0ff */
[----:B------:R-:W-:Y:S02]  /*0340*/  MOV R4, 0x4 ;  /* 0x0000000400047802 */ /* 0x000fe40000000f00 */
[----:B------:R-:W-:Y:S02]  /*0350*/  SHF.L.U32 R11, R11, 0x2, RZ ;  /* 0x000000020b0b7819 */ /* 0x000fe400000006ff */
[-C--:B------:R-:W-:Y:S02]  /*0360*/  @!P0 IADD3 R5, R6, R15.reuse, R5 ;  /* 0x0000000f06058210 */ /* 0x080fe40007ffe005 */
[-C--:B------:R-:W-:Y:S01]  /*0370*/  @P2 IADD3 R7, R8, R15.reuse, R7 ;  /* 0x0000000f08072210 */ /* 0x080fe20007ffe007 */
[----:B------:R-:W-:Y:S01]  /*0380*/  IMAD.WIDE R10, R11, R4, c[0x0][0x168] ;  /* 0x00005a000b0a7625 */ /* 0x000fe200078e0204 */
[----:B------:R-:W-:-:S03]  /*0390*/  @P1 IADD3 R15, R12, R15, R9 ;  /* 0x0000000f0c0f1210 */ /* 0x000fc60007ffe009 */
[-C--:B------:R-:W-:Y:S01]  /*03a0*/  @!P0 IMAD.WIDE R8, R5, R4.reuse, c[0x0][0x170] ;  /* 0x00005c0005088625 */ /* 0x080fe200078e0204 */
[----:B------:R-:W2:Y:S03]  /*03b0*/  LDG.E.CONSTANT R12, [R10.64] ;  /* 0x000000040a0c7981 */ /* 0x000ea6000c1e9900 */
[-C--:B------:R-:W-:Y:S01]  /*03c0*/  @P2 IMAD.WIDE R6, R7, R4.reuse, c[0x0][0x170] ;  /* 0x00005c0007062625 */ /* 0x080fe200078e0204 */
[----:B------:R-:W2:Y:S03]  /*03d0*/  LDG.E.CONSTANT R13, [R10.64+0x4] ;  /* 0x000004040a0d7981 */ /* 0x000ea6000c1e9900 */
[----:B------:R-:W-:Y:S01]  /*03e0*/  @P1 IMAD.WIDE R4, R15, R4, c[0x0][0x170] ;  /* 0x00005c000f041625 */ /* 0x000fe200078e0204 */
[----:B------:R-:W2:Y:S04]  /*03f0*/  LDG.E.CONSTANT R14, [R10.64+0x8] ;  /* 0x000008040a0e7981 */ /* 0x000ea8000c1e9900 */
[----:B------:R-:W2:Y:S04]  /*0400*/  LDG.E.CONSTANT R15, [R10.64+0xc] ;  /* 0x00000c040a0f7981 */ /* 0x000ea8000c1e9900 */
[----:B------:R-:W3:Y:S04]  /*0410*/  @!P0 LDG.E.CONSTANT R8, [R8.64] ;  /* 0x0000000408088981 */ /* 0x000ee8000c1e9900 */
[----:B------:R-:W4:Y:S04]  /*0420*/  @P2 LDG.E.CONSTANT R6, [R6.64] ;  /* 0x0000000406062981 */ /* 0x000f28000c1e9900 */
[----:B------:R-:W5:Y:S01]  /*0430*/  @P1 LDG.E.CONSTANT R4, [R4.64] ;  /* 0x0000000404041981 */ /* 0x000f62000c1e9900 */
[----:B------:R-:W-:-:S02]  /*0440*/  @!P0 LEA R23, R28, R21, 0x6 ;  /* 0x000000151c178211 */ /* 0x000fc400078e30ff */
[CC--:B------:R-:W-:Y:S02]  /*0450*/  @P2 LEA R25, R28.reuse, R21.reuse, 0x6 ;  /* 0x000000151c192211 */ /* 0x0c0fe400078e30ff */
[C---:B------:R-:W-:Y:S02]  /*0460*/  @P1 LEA R21, R28.reuse, R21, 0x6 ;  /* 0x000000151c151211 */ /* 0x040fe400078e30ff */
[----:B------:R-:W-:Y:S02]  /*0470*/  SHF.L.U32 R32, R28, 0x6, RZ ;  /* 0x000000061c207819 */ /* 0x000fe400000006ff */
[----:B------:R-:W-:-:S04]  /*0480*/  IADD3 R31, R31, 0x1, RZ ;  /* 0x000000011f1f7810 */ /* 0x000fc80007ffe0ff */
[----:B------:R-:W-:Y:S01]  /*0490*/  ISETP.GE.U32.AND P3, PT, R31, 0x10, PT ;  /* 0x000000101f00780c */ /* 0x000fe20003f66070 */
[----:B--2---:R-:W-:Y:S04]  /*04a0*/  STS.128 [R30.X4], R12 ;  /* 0x0000000c1e007388 */ /* 0x004fe80000004c00 */
[----:B---3--:R-:W-:Y:S04]  /*04b0*/  @!P0 STS [R23.X4+0xe00], R8 ;  /* 0x000e000817008388 */ /* 0x008fe80000004800 */
[----:B----4-:R-:W-:Y:S04]  /*04c0*/  @P2 STS [R25.X4+0xe04], R6 ;  /* 0x000e040619002388 */ /* 0x010fe80000004800 */
[----:B-----5:R-:W-:Y:S04]  /*04d0*/  @P1 STS [R21.X4+0xe08], R4 ;  /* 0x000e080415001388 */ /* 0x020fe80000004800 */
[----:B------:R-:W-:Y:S06]  /*04e0*/  BAR.SYNC.DEFER_BLOCKING 0x0 ;  /* 0x0000000000007b1d */ /* 0x000fec0000010000 */
[----:B------:R-:W-:Y:S04]  /*04f0*/  LDS R14, [R29.X4] ;  /* 0x000000001d0e7984 */ /* 0x000fe80000004800 */
[----:B------:R-:W0:Y:S04]  /*0500*/  LDS.128 R4, [R32+0xe00] ;  /* 0x000e000020047984 */ /* 0x000e280000000c00 */
[----:B------:R-:W1:Y:S04]  /*0510*/  LDS.128 R8, [R32+0x1000] ;  /* 0x0010000020087984 */ /* 0x000e680000000c00 */
[----:B------:R-:W2:Y:S04]  /*0520*/  LDS.128 R20, [R32+0x1200] ;  /* 0x0012000020147984 */ /* 0x000ea80000000c00 */
[----:B------:R-:W3:Y:S04]  /*0530*/  LDS.128 R24, [R32+0x1400] ;  /* 0x0014000020187984 */ /* 0x000ee80000000c00 */
[----:B------:R-:W4:Y:S04]  /*0540*/  LDS R36, [R29.X4+0x70] ;  /* 0x000070001d247984 */ /* 0x000f280000004800 */
[----:B------:R-:W5:Y:S04]  /*0550*/  LDS R15, [R29.X4+0xe0] ;  /* 0x0000e0001d0f7984 */ /* 0x000f680000004800 */
[----:B------:R-:W5:Y:S01]  /*0560*/  LDS R13, [R29.X4+0x150] ;  /* 0x000150001d0d7984 */ /* 0x000f620000004800 */
[----:B0-----:R-:W-:-:S03]  /*0570*/  FFMA R12, R4, R14, R19 ;  /* 0x0000000e040c7223 */ /* 0x001fc60000000013 */
[----:B------:R-:W0:Y:S01]  /*0580*/  LDS R19, [R29.X4+0x230] ;  /* 0x000230001d137984 */ /* 0x000e220000004800 */
[C---:B-1----:R-:W-:Y:S01]  /*0590*/  FFMA R17, R14.reuse, R8, R17 ;  /* 0x000000080e117223 */ /* 0x042fe20000000011 */
[C---:B--2---:R-:W-:Y:S01]  /*05a0*/  FFMA R33, R14.reuse, R20, R33 ;  /* 0x000000140e217223 */ /* 0x044fe20000000021 */
[----:B---3--:R-:W-:Y:S02]  /*05b0*/  FFMA R14, R14, R24, R35 ;  /* 0x000000180e0e7223 */ /* 0x008fe40000000023 */
[----:B------:R-:W1:Y:S01]  /*05c0*/  LDS R35, [R29.X4+0x1c0] ;  /* 0x0001c0001d237984 */ /* 0x000e620000004800 */
[-C--:B----4-:R-:W-:Y:S01]  /*05d0*/  FFMA R16, R8, R36.reuse, R16 ;  /* 0x0000002408107223 */ /* 0x090fe20000000010 */
[-C--:B------:R-:W-:Y:S02]  /*05e0*/  FFMA R37, R4, R36.reuse, R37 ;  /* 0x0000002404257223 */ /* 0x080fe40000000025 */
[----:B------:R-:W2:Y:S01]  /*05f0*/  LDS R8, [R29.X4+0x2a0] ;  /* 0x0002a0001d087984 */ /* 0x000ea20000004800 */
[-C--:B------:R-:W-:Y:S01]  /*0600*/  FFMA R18, R20, R36.reuse, R18 ;  /* 0x0000002414127223 */ /* 0x080fe20000000012 */
[C---:B-----5:R-:W-:Y:S01]  /*0610*/  FFMA R17, R15.reuse, R9, R17 ;  /* 0x000000090f117223 */ /* 0x060fe20000000011 */
[----:B------:R-:W-:Y:S01]  /*0620*/  FFMA R24, R24, R36, R34 ;  /* 0x0000002418187223 */ /* 0x000fe20000000022 */
[----:B------:R-:W3:Y:S01]  /*0630*/  LDS R4, [R29.X4+0x310] ;  /* 0x000310001d047984 */ /* 0x000ee20000004800 */
[-C--:B------:R-:W-:Y:S01]  /*0640*/  FFMA R20, R15, R5.reuse, R12 ;  /* 0x000000050f147223 */ /* 0x080fe2000000000c */
[C---:B------:R-:W-:Y:S01]  /*0650*/  FFMA R12, R13.reuse, R5, R37 ;  /* 0x000000050d0c7223 */ /* 0x040fe20000000025 */
[----:B------:R-:W-:Y:S01]  /*0660*/  FFMA R9, R13, R9, R16 ;  /* 0x000000090d097223 */ /* 0x000fe20000000010 */
[-C--:B------:R-:W-:Y:S01]  /*0670*/  FFMA R37, R15, R21.reuse, R33 ;  /* 0x000000150f257223 */ /* 0x080fe20000000021 */
[----:B------:R-:W-:Y:S01]  /*0680*/  FFMA R5, R13, R21, R18 ;  /* 0x000000150d057223 */ /* 0x000fe20000000012 */
[-C--:B------:R-:W-:Y:S01]  /*0690*/  FFMA R15, R15, R25.reuse, R14 ;  /* 0x000000190f0f7223 */ /* 0x080fe2000000000e */
[----:B------:R-:W-:Y:S01]  /*06a0*/  FFMA R13, R13, R25, R24 ;  /* 0x000000190d0d7223 */ /* 0x000fe20000000018 */
[----:B0-----:R-:W-:Y:S01]  /*06b0*/  FFMA R21, R19, R6, R12 ;  /* 0x0000000613157223 */ /* 0x001fe2000000000c */
[C---:B-1----:R-:W-:Y:S01]  /*06c0*/  FFMA R16, R35.reuse, R10, R17 ;  /* 0x0000000a23107223 */ /* 0x042fe20000000011 */
[C---:B------:R-:W-:Y:S01]  /*06d0*/  FFMA R33, R35.reuse, R6, R20 ;  /* 0x0000000623217223 */ /* 0x040fe20000000014 */
[C---:B------:R-:W-:Y:S01]  /*06e0*/  FFMA R24, R35.reuse, R22, R37 ;  /* 0x0000001623187223 */ /* 0x040fe20000000025 */
[----:B------:R-:W-:Y:S01]  /*06f0*/  FFMA R20, R35, R26, R15 ;  /* 0x0000001a23147223 */ /* 0x000fe2000000000f */
[C---:B------:R-:W-:Y:S01]  /*0700*/  FFMA R22, R19.reuse, R22, R5 ;  /* 0x0000001613167223 */ /* 0x040fe20000000005 */
[C---:B------:R-:W-:Y:S01]  /*0710*/  FFMA R10, R19.reuse, R10, R9 ;  /* 0x0000000a130a7223 */ /* 0x040fe20000000009 */
[----:B------:R-:W-:Y:S01]  /*0720*/  FFMA R26, R19, R26, R13 ;  /* 0x0000001a131a7223 */ /* 0x000fe2000000000d */
[C---:B--2---:R-:W-:Y:S01]  /*0730*/  FFMA R5, R8.reuse, R11, R16 ;  /* 0x0000000b08057223 */ /* 0x044fe20000000010 */
[----:B------:R-:W-:Y:S01]  /*0740*/  LDS R6, [R29.X4+0x380] ;  /* 0x000380001d067984 */ /* 0x000fe20000004800 */
[C---:B------:R-:W-:Y:S01]  /*0750*/  FFMA R33, R8.reuse, R7, R33 ;  /* 0x0000000708217223 */ /* 0x040fe20000000021 */
[C---:B------:R-:W-:Y:S01]  /*0760*/  FFMA R35, R8.reuse, R23, R24 ;  /* 0x0000001708237223 */ /* 0x040fe20000000018 */
[----:B------:R-:W-:Y:S01]  /*0770*/  FFMA R37, R8, R27, R20 ;  /* 0x0000001b08257223 */ /* 0x000fe20000000014 */
[----:B------:R-:W-:Y:S01]  /*0780*/  LDS R9, [R29.X4+0x3f0] ;  /* 0x0003f0001d097984 */ /* 0x000fe20000004800 */
[C---:B---3--:R-:W-:Y:S01]  /*0790*/  FFMA R8, R4.reuse, R7, R21 ;  /* 0x0000000704087223 */ /* 0x048fe20000000015 */
[C---:B------:R-:W-:Y:S01]  /*07a0*/  FFMA R7, R4.reuse, R23, R22 ;  /* 0x0000001704077223 */ /* 0x040fe20000000016 */
[C---:B------:R-:W-:Y:S01]  /*07b0*/  FFMA R11, R4.reuse, R11, R10 ;  /* 0x0000000b040b7223 */ /* 0x040fe2000000000a */
[----:B------:R-:W0:Y:S01]  /*07c0*/  LDS.128 R16, [R32+0x1010] ;  /* 0x0010100020107984 */ /* 0x000e220000000c00 */
[----:B------:R-:W-:-:S03]  /*07d0*/  FFMA R10, R4, R27, R26 ;  /* 0x0000001b040a7223 */ /* 0x000fc6000000001a */
[----:B------:R-:W1:Y:S04]  /*07e0*/  LDS.128 R12, [R32+0xe10] ;  /* 0x000e1000200c7984 */ /* 0x000e680000000c00 */
[----:B------:R-:W2:Y:S04]  /*07f0*/  LDS.128 R20, [R32+0x1210] ;  /* 0x0012100020147984 */ /* 0x000ea80000000c00 */
[----:B------:R-:W3:Y:S01]  /*0800*/  LDS.128 R24, [R32+0x1410] ;  /* 0x0014100020187984 */ /* 0x000ee20000000c00 */
[----:B0-----:R-:W-:Y:S01]  /*0810*/  FFMA R34, R6, R16, R5 ;  /* 0x0000001006227223 */ /* 0x001fe20000000005 */
[----:B------:R-:W-:-:S02]  /*0820*/  FFMA R36, R16, R9, R11 ;  /* 0x0000000910247223 */ /* 0x000fc4000000000b */
[----:B------:R-:W0:Y:S01]  /*0830*/  LDS R5, [R29.X4+0x4d0] ;  /* 0x0004d0001d057984 */ /* 0x000e220000004800 */
[C---:B-1----:R-:W-:Y:S01]  /*0840*/  FFMA R4, R12.reuse, R6, R33 ;  /* 0x000000060c047223 */ /* 0x042fe20000000021 */
[-C--:B------:R-:W-:Y:S02]  /*0850*/  FFMA R8, R12, R9.reuse, R8 ;  /* 0x000000090c087223 */ /* 0x080fe40000000008 */
[----:B------:R-:W1:Y:S01]  /*0860*/  LDS R11, [R29.X4+0x460] ;  /* 0x000460001d0b7984 */ /* 0x000e620000004800 */
[----:B--2---:R-:W-:Y:S01]  /*0870*/  FFMA R35, R6, R20, R35 ;  /* 0x0000001406237223 */ /* 0x004fe20000000023 */
[-C--:B------:R-:W-:Y:S02]  /*0880*/  FFMA R20, R20, R9.reuse, R7 ;  /* 0x0000000914147223 */ /* 0x080fe40000000007 */
[----:B------:R-:W2:Y:S01]  /*0890*/  LDS R33, [R29.X4+0x540] ;  /* 0x000540001d217984 */ /* 0x000ea20000004800 */
[----:B---3--:R-:W-:Y:S01]  /*08a0*/  FFMA R6, R6, R24, R37 ;  /* 0x0000001806067223 */ /* 0x008fe20000000025 */
[----:B------:R-:W-:-:S02]  /*08b0*/  FFMA R10, R24, R9, R10 ;  /* 0x00000009180a7223 */ /* 0x000fc4000000000a */
[----:B------:R-:W3:Y:S04]  /*08c0*/  LDS R7, [R29.X4+0x5b0] ;  /* 0x0005b0001d077984 */ /* 0x000ee80000004800 */
[----:B------:R-:W4:Y:S04]  /*08d0*/  LDS R16, [R29.X4+0x620] ;  /* 0x000620001d107984 */ /* 0x000f280000004800 */
[----:B------:R-:W5:Y:S01]  /*08e0*/  LDS R12, [R29.X4+0x690] ;  /* 0x000690001d0c7984 */ /* 0x000f620000004800 */
[-C--:B0-----:R-:W-:Y:S01]  /*08f0*/  FFMA R8, R5, R13.reuse, R8 ;  /* 0x0000000d05087223 */ /* 0x081fe20000000008 */
[C---:B-1----:R-:W-:Y:S01]  /*0900*/  FFMA R4, R11.reuse, R13, R4 ;  /* 0x0000000d0b047223 */ /* 0x042fe20000000004 */
[C---:B------:R-:W-:Y:S01]  /*0910*/  FFMA R13, R11.reuse, R17, R34 ;  /* 0x000000110b0d7223 */ /* 0x040fe20000000022 */
[----:B------:R-:W-:Y:S01]  /*0920*/  FFMA R35, R11, R21, R35 ;  /* 0x000000150b237223 */ /* 0x000fe20000000023 */
[C---:B------:R-:W-:Y:S01]  /*0930*/  FFMA R17, R5.reuse, R17, R36 ;  /* 0x0000001105117223 */ /* 0x040fe20000000024 */
[----:B------:R-:W-:Y:S01]  /*0940*/  FFMA R21, R5, R21, R20 ;  /* 0x0000001505157223 */ /* 0x000fe20000000014 */
[-C--:B------:R-:W-:Y:S01]  /*0950*/  FFMA R11, R11, R25.reuse, R6 ;  /* 0x000000190b0b7223 */ /* 0x080fe20000000006 */
[----:B------:R-:W-:Y:S01]  /*0960*/  FFMA R5, R5, R25, R10 ;  /* 0x0000001905057223 */ /* 0x000fe2000000000a */
[C---:B--2---:R-:W-:Y:S01]  /*0970*/  FFMA R20, R33.reuse, R18, R13 ;  /* 0x0000001221147223 */ /* 0x044fe2000000000d */
[-C--:B------:R-:W-:Y:S01]  /*0980*/  FFMA R9, R33, R14.reuse, R4 ;  /* 0x0000000e21097223 */ /* 0x080fe20000000004 */
[----:B---3--:R-:W-:Y:S01]  /*0990*/  FFMA R13, R7, R14, R8 ;  /* 0x0000000e070d7223 */ /* 0x008fe20000000008 */
[C---:B------:R-:W-:Y:S01]  /*09a0*/  FFMA R24, R33.reuse, R22, R35 ;  /* 0x0000001621187223 */ /* 0x040fe20000000023 */
[----:B------:R-:W-:Y:S01]  /*09b0*/  FFMA R34, R33, R26, R11 ;  /* 0x0000001a21227223 */ /* 0x000fe2000000000b */
[C---:B------:R-:W-:Y:S01]  /*09c0*/  FFMA R14, R7.reuse, R22, R21 ;  /* 0x00000016070e7223 */ /* 0x040fe20000000015 */
[C---:B------:R-:W-:Y:S01]  /*09d0*/  FFMA R18, R7.reuse, R18, R17 ;  /* 0x0000001207127223 */ /* 0x040fe20000000011 */
[----:B------:R-:W-:Y:S01]  /*09e0*/  FFMA R26, R7, R26, R5 ;  /* 0x0000001a071a7223 */ /* 0x000fe20000000005 */
[----:B------:R-:W-:Y:S01]  /*09f0*/  LDS R21, [R29.X4+0x700] ;  /* 0x000700001d157984 */ /* 0x000fe20000004800 */
[C---:B----4-:R-:W-:Y:S01]  /*0a00*/  FFMA R22, R16.reuse, R23, R24 ;  /* 0x0000001710167223 */ /* 0x050fe20000000018 */
[C---:B------:R-:W-:Y:S01]  /*0a10*/  FFMA R25, R16.reuse, R27, R34 ;  /* 0x0000001b10197223 */ /* 0x040fe20000000022 */
[-C--:B------:R-:W-:Y:S01]  /*0a20*/  FFMA R33, R16, R15.reuse, R9 ;  /* 0x0000000f10217223 */ /* 0x080fe20000000009 */
[----:B------:R-:W0:Y:S01]  /*0a30*/  LDS.128 R4, [R32+0xe20] ;  /* 0x000e200020047984 */ /* 0x000e220000000c00 */
[C---:B-----5:R-:W-:Y:S01]  /*0a40*/  FFMA R24, R12.reuse, R15, R13 ;  /* 0x0000000f0c187223 */ /* 0x060fe2000000000d */
[C---:B------:R-:W-:Y:S01]  /*0a50*/  FFMA R37, R12.reuse, R19, R18 ;  /* 0x000000130c257223 */ /* 0x040fe20000000012 */
[C---:B------:R-:W-:Y:S01]  /*0a60*/  FFMA R23, R12.reuse, R23, R14 ;  /* 0x000000170c177223 */ /* 0x040fe2000000000e */
[----:B------:R-:W-:Y:S01]  /*0a70*/  FFMA R27, R12, R27, R26 ;  /* 0x0000001b0c1b7223 */ /* 0x000fe2000000001a */
[----:B------:R-:W1:Y:S01]  /*0a80*/  LDS R35, [R29.X4+0x770] ;  /* 0x000770001d237984 */ /* 0x000e620000004800 */
[----:B------:R-:W-:-:S03]  /*0a90*/  FFMA R20, R16, R19, R20 ;  /* 0x0000001310147223 */ /* 0x000fc60000000014 */
[----:B------:R-:W2:Y:S04]  /*0aa0*/  LDS.128 R12, [R32+0x1220] ;  /* 0x00122000200c7984 */ /* 0x000ea80000000c00 */
[----:B------:R-:W3:Y:S04]  /*0ab0*/  LDS.128 R8, [R32+0x1020] ;  /* 0x0010200020087984 */ /* 0x000ee80000000c00 */
[----:B------:R-:W4:Y:S04]  /*0ac0*/  LDS.128 R16, [R32+0x1420] ;  /* 0x0014200020107984 */ /* 0x000f280000000c00 */
[----:B------:R-:W5:Y:S01]  /*0ad0*/  LDS R36, [R29.X4+0x7e0] ;  /* 0x0007e0001d247984 */ /* 0x000f620000004800 */
[----:B0-----:R-:W-:-:S03]  /*0ae0*/  FFMA R26, R4, R21, R33 ;  /* 0x00000015041a7223 */ /* 0x001fc60000000021 */
[----:B------:R-:W0:Y:S01]  /*0af0*/  LDS R33, [R29.X4+0x850] ;  /* 0x000850001d217984 */ /* 0x000e220000004800 */
[----:B-1----:R-:W-:-:S03]  /*0b00*/  FFMA R24, R4, R35, R24 ;  /* 0x0000002304187223 */ /* 0x002fc60000000018 */
[----:B------:R-:W-:Y:S01]  /*0b10*/  LDS R4, [R29.X4+0x9a0] ;  /* 0x0009a0001d047984 */ /* 0x000fe20000004800 */
[C---:B--2---:R-:W-:Y:S01]  /*0b20*/  FFMA R22, R21.reuse, R12, R22 ;  /* 0x0000000c15167223 */ /* 0x044fe20000000016 */
[-C--:B------:R-:W-:Y:S02]  /*0b30*/  FFMA R12, R12, R35.reuse, R23 ;  /* 0x000000230c0c7223 */ /* 0x080fe40000000017 */
[----:B------:R-:W1:Y:S01]  /*0b40*/  LDS R23, [R29.X4+0x8c0] ;  /* 0x0008c0001d177984 */ /* 0x000e620000004800 */
[C---:B---3--:R-:W-:Y:S01]  /*0b50*/  FFMA R20, R21.reuse, R8, R20 ;  /* 0x0000000815147223 */ /* 0x048fe20000000014 */
[-C--:B------:R-:W-:Y:S02]  /*0b60*/  FFMA R34, R8, R35.reuse, R37 ;  /* 0x0000002308227223 */ /* 0x080fe40000000025 */
[----:B------:R-:W-:Y:S01]  /*0b70*/  LDS R8, [R29.X4+0xa10] ;  /* 0x000a10001d087984 */ /* 0x000fe20000004800 */
[----:B----4-:R-:W-:Y:S01]  /*0b80*/  FFMA R25, R21, R16, R25 ;  /* 0x0000001015197223 */ /* 0x010fe20000000019 */
[----:B------:R-:W-:-:S02]  /*0b90*/  FFMA R16, R16, R35, R27 ;  /* 0x0000002310107223 */ /* 0x000fc4000000001b */
[----:B------:R-:W2:Y:S01]  /*0ba0*/  LDS R21, [R29.X4+0x930] ;  /* 0x000930001d157984 */ /* 0x000ea20000004800 */
[C---:B-----5:R-:W-:Y:S01]  /*0bb0*/  FFMA R26, R36.reuse, R5, R26 ;  /* 0x00000005241a7223 */ /* 0x060fe2000000001a */
[C---:B------:R-:W-:Y:S01]  /*0bc0*/  FFMA R27, R36.reuse, R13, R22 ;  /* 0x0000000d241b7223 */ /* 0x040fe20000000016 */
[C---:B------:R-:W-:Y:S01]  /*0bd0*/  FFMA R25, R36.reuse, R17, R25 ;  /* 0x0000001124197223 */ /* 0x040fe20000000019 */
[C---:B0-----:R-:W-:Y:S01]  /*0be0*/  FFMA R24, R33.reuse, R5, R24 ;  /* 0x0000000521187223 */ /* 0x041fe20000000018 */
[----:B------:R-:W-:Y:S01]  /*0bf0*/  FFMA R5, R36, R9, R20 ;  /* 0x0000000924057223 */ /* 0x000fe20000000014 */
[C---:B------:R-:W-:Y:S01]  /*0c00*/  FFMA R13, R33.reuse, R13, R12 ;  /* 0x0000000d210d7223 */ /* 0x040fe2000000000c */
[C---:B------:R-:W-:Y:S01]  /*0c10*/  FFMA R9, R33.reuse, R9, R34 ;  /* 0x0000000921097223 */ /* 0x040fe20000000022 */
[----:B------:R-:W-:Y:S01]  /*0c20*/  FFMA R35, R33, R17, R16 ;  /* 0x0000001121237223 */ /* 0x000fe20000000010 */
[----:B------:R-:W-:Y:S01]  /*0c30*/  LDS R12, [R29.X4+0xa80] ;  /* 0x000a80001d0c7984 */ /* 0x000fe20000004800 */
[C---:B-1----:R-:W-:Y:S01]  /*0c40*/  FFMA R17, R23.reuse, R10, R5 ;  /* 0x0000000a17117223 */ /* 0x042fe20000000005 */
[C---:B------:R-:W-:Y:S01]  /*0c50*/  FFMA R34, R23.reuse, R18, R25 ;  /* 0x0000001217227223 */ /* 0x040fe20000000019 */
[C---:B------:R-:W-:Y:S01]  /*0c60*/  FFMA R33, R23.reuse, R6, R26 ;  /* 0x0000000617217223 */ /* 0x040fe2000000001a */
[----:B------:R-:W-:Y:S01]  /*0c70*/  FFMA R36, R23, R14, R27 ;  /* 0x0000000e17247223 */ /* 0x000fe2000000001b */
[C---:B------:R-:W-:Y:S01]  /*0c80*/  FFMA R17, R4.reuse, R11, R17 ;  /* 0x0000000b04117223 */ /* 0x040fe20000000011 */
[C---:B------:R-:W-:Y:S01]  /*0c90*/  FFMA R37, R4.reuse, R19, R34 ;  /* 0x0000001304257223 */ /* 0x040fe20000000022 */
[C---:B------:R-:W-:Y:S01]  /*0ca0*/  FFMA R33, R4.reuse, R7, R33 ;  /* 0x0000000704217223 */ /* 0x040fe20000000021 */
[C---:B--2---:R-:W-:Y:S01]  /*0cb0*/  FFMA R5, R21.reuse, R6, R24 ;  /* 0x0000000615057223 */ /* 0x044fe20000000018 */
[C---:B------:R-:W-:Y:S01]  /*0cc0*/  FFMA R10, R21.reuse, R10, R9 ;  /* 0x0000000a150a7223 */ /* 0x040fe20000000009 */
[C---:B------:R-:W-:Y:S01]  /*0cd0*/  FFMA R16, R21.reuse, R14, R13 ;  /* 0x0000000e15107223 */ /* 0x040fe2000000000d */
[----:B------:R-:W-:Y:S01]  /*0ce0*/  FFMA R18, R21, R18, R35 ;  /* 0x0000001215127223 */ /* 0x000fe20000000023 */
[----:B------:R-:W-:Y:S01]  /*0cf0*/  LDS R13, [R29.X4+0xaf0] ;  /* 0x000af0001d0d7984 */ /* 0x000fe20000004800 */
[----:B------:R-:W-:Y:S01]  /*0d00*/  FFMA R35, R4, R15, R36 ;  /* 0x0000000f04237223 */ /* 0x000fe20000000024 */
[C---:B------:R-:W-:Y:S01]  /*0d10*/  FFMA R14, R8.reuse, R7, R5 ;  /* 0x00000007080e7223 */ /* 0x040fe20000000005 */
[C---:B------:R-:W-:Y:S01]  /*0d20*/  FFMA R34, R8.reuse, R11, R10 ;  /* 0x0000000b08227223 */ /* 0x040fe2000000000a */
[----:B------:R-:W0:Y:S01]  /*0d30*/  LDS.128 R20, [R32+0x1030] ;  /* 0x0010300020147984 */ /* 0x000e220000000c00 */
[C---:B------:R-:W-:Y:S01]  /*0d40*/  FFMA R15, R8.reuse, R15, R16 ;  /* 0x0000000f080f7223 */ /* 0x040fe20000000010 */
[----:B------:R-:W-:-:S02]  /*0d50*/  FFMA R19, R8, R19, R18 ;  /* 0x0000001308137223 */ /* 0x000fc40000000012 */
        /* <DEDUP_REMOVED lines=9> */
[-C--:B--2---:R-:W-:Y:S01]  /*0df0*/  FFMA R36, R4, R13.reuse, R15 ;  /* 0x0000000d04247223 */ /* 0x084fe2000000000f */
[C---:B------:R-:W-:Y:S02]  /*0e00*/  FFMA R24, R12.reuse, R4, R35 ;  /* 0x000000040c187223 */ /* 0x040fe40000000023 */
[----:B------:R-:W2:Y:S01]  /*0e10*/  LDS R33, [R29.X4+0xc40] ;  /* 0x000c40001d217984 */ /* 0x000ea20000004800 */
[----:B---3--:R-:W-:Y:S01]  /*0e20*/  FFMA R12, R12, R8, R37 ;  /* 0x000000080c0c7223 */ /* 0x008fe20000000025 */
[----:B------:R-:W-:-:S02]  /*0e30*/  FFMA R32, R8, R13, R19 ;  /* 0x0000000d08207223 */ /* 0x000fc40000000013 */
[----:B------:R-:W3:Y:S04]  /*0e40*/  LDS R15, [R29.X4+0xcb0] ;  /* 0x000cb0001d0f7984 */ /* 0x000ee80000004800 */
[----:B------:R-:W4:Y:S04]  /*0e50*/  LDS R8, [R29.X4+0xd20] ;  /* 0x000d20001d087984 */ /* 0x000f280000004800 */
[----:B------:R-:W5:Y:S01]  /*0e60*/  LDS R4, [R29.X4+0xd90] ;  /* 0x000d90001d047984 */ /* 0x000f620000004800 */
[CC--:B0-----:R-:W-:Y:S01]  /*0e70*/  FFMA R14, R17.reuse, R25.reuse, R14 ;  /* 0x00000019110e7223 */ /* 0x0c1fe2000000000e */
        /* <DEDUP_REMOVED lines=23> */
[----:B------:R-:W-:Y:S05]  /*0ff0*/  @!P3 BRA `(.L_x_10) ;  /* 0xfffff2200000b947 */ /* 0x000fea000383ffff */
[----:B------:R-:W-:Y:S01]  /*1000*/  LEA R4, R0, R28, 0x5 ;  /* 0x0000001c00047211 */ /* 0x000fe200078e28ff */
[----:B------:R-:W-:Y:S01]  /*1010*/  ULDC.64 UR4, c[0x0][0x118] ;  /* 0x0000460000047ab9 */ /* 0x000fe20000000a00 */
[----:B------:R-:W-:-:S05]  /*1020*/  MOV R9, 0x4 ;  /* 0x0000000400097802 */ /* 0x000fca0000000f00 */
[----:B------:R-:W-:-:S05]  /*1030*/  IMAD.WIDE R4, R4, R9, c[0x0][0x178] ;  /* 0x00005e0004047625 */ /* 0x000fca00078e0209 */
[----:B------:R-:W2:Y:S04]  /*1040*/  LDG.E.CONSTANT R6, [R4.64+0x20] ;  /* 0x0000200404067981 */ /* 0x000ea8000c1e9900 */
[----:B------:R-:W3:Y:S04]  /*1050*/  LDG.E.CONSTANT R7, [R4.64+0x40] ;  /* 0x0000400404077981 */ /* 0x000ee8000c1e9900 */
[----:B------:R-:W4:Y:S04]  /*1060*/  LDG.E.CONSTANT R8, [R4.64+0x60] ;  /* 0x0000600404087981 */ /* 0x000f28000c1e9900 */
[----:B------:R-:W5:Y:S01]  /*1070*/  LDG.E.CONSTANT R2, [R4.64] ;  /* 0x0000000404027981 */ /* 0x000f62000c1e9900 */
[----:B------:R-:W-:-:S04]  /*1080*/  IMAD R29, R28, 0xc40, R29 ;  /* 0x00000c401c1d7824 */ /* 0x000fc800078e021d */
[----:B------:R-:W-:-:S04]  /*1090*/  IMAD R0, R0, 0x18800, R29 ;  /* 0x0001880000007824 */ /* 0x000fc800078e021d */
[----:B------:R-:W-:Y:S01]  /*10a0*/  IMAD R3, R3, 0x38, R0 ;  /* 0x0000003803037824 */ /* 0x000fe200078e0200 */
        /* <DEDUP_REMOVED lines=8> */
[----:B------:R-:W-:Y:S01]  /*1130*/  IMAD.WIDE R2, R3, R9, c[0x0][0x160] ;  /* 0x0000580003027625 */ /* 0x000fe200078e0209 */
[----:B------:R-:W-:-:S02]  /*1140*/  FMNMX R17, RZ, R17, !PT ;  /* 0x00000011ff117209 */ /* 0x000fc40007800000 */
[----:B------:R-:W-:Y:S02]  /*1150*/  FMNMX R19, RZ, R19, !PT ;  /* 0x00000013ff137209 */ /* 0x000fe40007800000 */
[----:B------:R-:W-:Y:S02]  /*1160*/  FMNMX R37, RZ, R37, !PT ;  /* 0x00000025ff257209 */ /* 0x000fe40007800000 */
[----:B------:R-:W-:Y:S02]  /*1170*/  FMNMX R5, RZ, R6, !PT ;  /* 0x00000006ff057209 */ /* 0x000fe40007800000 */
[----:B------:R-:W-:Y:S02]  /*1180*/  FMNMX R33, RZ, R33, !PT ;  /* 0x00000021ff217209 */ /* 0x000fe40007800000 */
[----:B------:R-:W-:Y:S02]  /*1190*/  FMNMX R7, RZ, R7, !PT ;  /* 0x00000007ff077209 */ /* 0x000fe40007800000 */
[----:B------:R-:W-:-:S02]  /*11a0*/  FMNMX R35, RZ, R35, !PT ;  /* 0x00000023ff237209 */ /* 0x000fc40007800000 */
[----:B------:R-:W-:Y:S01]  /*11b0*/  FMNMX R9, RZ, R8, !PT ;  /* 0x00000008ff097209 */ /* 0x000fe20007800000 */
        /* <DEDUP_REMOVED lines=9> */
.L_x_11:
        /* <DEDUP_REMOVED lines=11> */
.L_x_116:


//--------------------- .text.tvmgen_default_fused_nn_contrib_conv2d_winograd_without_weight_transform_add_nn_relu_2_kernel_1 --------------------------
	.section	.text.tvmgen_default_fused_nn_contrib_conv2d_winograd_without_weight_transform_add_nn_relu_2_kernel_1,"ax",@progbits
	.sectionflags	@"SHF_BARRIERS=1"
	.sectioninfo	@"SHI_REGISTERS=64"
	.align	128
        .global         tvmgen_default_fused_nn_contrib_conv2d_winograd_without_weight_transform_add_nn_relu_2_kernel_1
        .type           tvmgen_default_fused_nn_contrib_conv2d_winograd_without_weight_transform_add_nn_relu_2_kernel_1,@function
        .size           tvmgen_default_fused_nn_contrib_conv2d_winograd_without_weight_transform_add_nn_relu_2_kernel_1,(.L_x_117 - tvmgen_default_fused_nn_contrib_conv2d_winograd_without_weight_transform_add_nn_relu_2_kernel_1)
        .other          tvmgen_default_fused_nn_contrib_conv2d_winograd_without_weight_transform_add_nn_relu_2_kernel_1,@"STO_CUDA_ENTRY STV_DEFAULT"
tvmgen_default_fused_nn_contrib_conv2d_winograd_without_weight_transform_add_nn_relu_2_kernel_1:
.text.tvmgen_default_fused_nn_contrib_conv2d_winograd_without_weight_transform_add_nn_relu_2_kernel_1:
[----:B------:R-:W-:Y:S02]  /*0000*/  MOV R1, c[0x0][0x28] ;  /* 0x00000a0000017a02 */ /* 0x000fe40000000f00 */
[----:B------:R-:W0:Y:S01]  /*0010*/  S2R R0, SR_TID.X ;  /* 0x0000000000007919 */ /* 0x000e220000002100 */
[----:B------:R-:W-:Y:S01]  /*0020*/  MOV R8, 0x4 ;  /* 0x0000000400087802 */ /* 0x000fe20000000f00 */
[----:B------:R-:W-:Y:S01]  /*0030*/  CS2R R50, SRZ ;  /* 0x0000000000327805 */ /* 0x000fe2000001ff00 */
[----:B------:R-:W-:Y:S01]  /*0040*/  MOV R41, RZ ;  /* 0x000000ff00297202 */ /* 0x000fe20000000f00 */
[----:B------:R-:W1:Y:S01]  /*0050*/  S2R R43, SR_CTAID.Z ;  /* 0x00000000002b7919 */ /* 0x000e620000002700 */
[----:B------:R-:W-:Y:S01]  /*0060*/  MOV R42, RZ ;  /* 0x000000ff002a7202 */ /* 0x000fe20000000f00 */
[----:B------:R-:W-:Y:S01]  /*0070*/  CS2R R48, SRZ ;  /* 0x0000000000307805 */ /* 0x000fe2000001ff00 */
[----:B------:R-:W-:Y:S01]  /*0080*/  MOV R37, RZ ;  /* 0x000000ff00257202 */ /* 0x000fe20000000f00 */
[----:B------:R-:W2:Y:S01]  /*0090*/  S2R R40, SR_CTAID.Y ;  /* 0x0000000000287919 */ /* 0x000ea20000002600 */
[----:B------:R-:W-:Y:S01]  /*00a0*/  CS2R R52, SRZ ;  /* 0x0000000000347805 */ /* 0x000fe2000001ff00 */
[----:B------:R-:W-:Y:S01]  /*00b0*/  CS2R R54, SRZ ;  /* 0x0000000000367805 */ /* 0x000fe2000001ff00 */
[----:B------:R-:W-:Y:S01]  /*00c0*/  MOV R57, RZ ;  /* 0x000000ff00397202 */ /* 0x000fe20000000f00 */
[----:B------:R-:W-:Y:S01]  /*00d0*/  CS2R R46, SRZ ;  /* 0x00000000002e7805 */ /* 0x000fe2000001ff00 */
[----:B------:R-:W-:Y:S01]  /*00e0*/  CS2R R44, SRZ ;  /* 0x00000000002c7805 */ /* 0x000fe2000001ff00 */
[----:B------:R-:W-:Y:S01]  /*00f0*/  MOV R59, RZ ;  /* 0x000000ff003b7202 */ /* 0x000fe20000000f00 */
[----:B------:R-:W-:-:S02]  /*0100*/  ULDC.64 UR4, c[0x0][0x118] ;  /* 0x0000460000047ab9 */ /* 0x000fc40000000a00 */
[----:B------:R-:W-:Y:S01]  /*0110*/  ULDC.64 UR6, c[0x0][0x168] ;  /* 0x00005a0000067ab9 */ /* 0x000fe20000000a00 */
[----:B0-----:R-:W-:-:S04]  /*0120*/  SHF.L.U32 R2, R0, 0x4, RZ ;  /* 0x0000000400027819 */ /* 0x001fc800000006ff */
[C---:B------:R-:W-:Y:S02]  /*0130*/  LOP3.LUT R3, R2.reuse, 0xffffff00, RZ, 0xc0, !PT ;  /* 0xffffff0002037812 */ /* 0x040fe400078ec0ff */
[C---:B------:R-:W-:Y:S02]  /*0140*/  IADD3 R4, R2.reuse, 0x620, RZ ;  /* 0x0000062002047810 */ /* 0x040fe40007ffe0ff */
[----:B-1----:R-:W-:Y:S02]  /*0150*/  LEA R5, R43, R3, 0x10 ;  /* 0x000000032b057211 */ /* 0x002fe400078e80ff */
[----:B------:R-:W-:Y:S02]  /*0160*/  IADD3 R2, R2, 0x310, RZ ;  /* 0x0000031002027810 */ /* 0x000fe40007ffe0ff */
[----:B------:R-:W-:Y:S02]  /*0170*/  LOP3.LUT R3, R0, 0xf, RZ, 0xc0, !PT ;  /* 0x0000000f00037812 */ /* 0x000fe400078ec0ff */
[----:B--2---:R-:W-:-:S02]  /*0180*/  LEA R6, R40, R5, 0x4 ;  /* 0x0000000528067211 */ /* 0x004fc400078e20ff */
[----:B------:R-:W-:Y:S02]  /*0190*/  LOP3.LUT R4, R4, 0xffffff00, RZ, 0xc0, !PT ;  /* 0xffffff0004047812 */ /* 0x000fe400078ec0ff */
[----:B------:R-:W-:Y:S02]  /*01a0*/  LOP3.LUT R2, R2, 0xffffff00, RZ, 0xc0, !PT ;  /* 0xffffff0002027812 */ /* 0x000fe400078ec0ff */
[----:B------:R-:W-:Y:S02]  /*01b0*/  IADD3 R6, R3, R6, RZ ;  /* 0x0000000603067210 */ /* 0x000fe40007ffe0ff */
[C---:B------:R-:W-:Y:S02]  /*01c0*/  IADD3 R5, R0.reuse, 0x2, RZ ;  /* 0x0000000200057810 */ /* 0x040fe40007ffe0ff */
[----:B------:R-:W-:Y:S02]  /*01d0*/  LEA R7, R43, R4, 0x10 ;  /* 0x000000042b077211 */ /* 0x000fe400078e80ff */
[----:B------:R-:W-:-:S02]  /*01e0*/  IADD3 R3, R0, 0x1, RZ ;  /* 0x0000000100037810 */ /* 0x000fc40007ffe0ff */
[C---:B------:R-:W-:Y:S01]  /*01f0*/  LEA R9, R43.reuse, R2, 0x10 ;  /* 0x000000022b097211 */ /* 0x040fe200078e80ff */
[----:B------:R-:W-:Y:S01]  /*0200*/  IMAD R43, R43, 0x3100, R0 ;  /* 0x000031002b2b7824 */ /* 0x000fe200078e0200 */
[----:B------:R-:W-:Y:S02]  /*0210*/  LOP3.LUT R5, R5, 0xf, RZ, 0xc0, !PT ;  /* 0x0000000f05057812 */ /* 0x000fe400078ec0ff */
[----:B------:R-:W-:Y:S01]  /*0220*/  LEA R2, R40, R7, 0x4 ;  /* 0x0000000728027211 */ /* 0x000fe200078e20ff */
[----:B------:R-:W-:Y:S01]  /*0230*/  IMAD.WIDE R6, R6, R8, c[0x0][0x170] ;  /* 0x00005c0006067625 */ /* 0x000fe200078e0208 */
[----:B------:R-:W-:Y:S02]  /*0240*/  LOP3.LUT R3, R3, 0xf, RZ, 0xc0, !PT ;  /* 0x0000000f03037812 */ /* 0x000fe400078ec0ff */
[----:B------:R-:W-:Y:S02]  /*0250*/  LEA R4, R40, R9, 0x4 ;  /* 0x0000000928047211 */ /* 0x000fe400078e20ff */
[----:B------:R-:W-:-:S02]  /*0260*/  IADD3 R5, R5, R2, RZ ;  /* 0x0000000205057210 */ /* 0x000fc40007ffe0ff */
[----:B------:R-:W-:-:S03]  /*0270*/  IADD3 R3, R3, R4, RZ ;  /* 0x0000000403037210 */ /* 0x000fc60007ffe0ff */
[----:B------:R-:W-:-:S04]  /*0280*/  IMAD.WIDE R4, R5, R8, c[0x0][0x170] ;  /* 0x00005c0005047625 */ /* 0x000fc800078e0208 */
[----:B------:R-:W-:-:S04]  /*0290*/  IMAD.WIDE R2, R3, R8, c[0x0][0x170] ;  /* 0x00005c0003027625 */ /* 0x000fc800078e0208 */
.L_x_12:
[----:B------:R-:W-:Y:S01]  /*02a0*/  BAR.SYNC.DEFER_BLOCKING 0x0 ;  /* 0x0000000000007b1d */ /* 0x000fe20000010000 */
[C---:B------:R-:W-:Y:S02]  /*02b0*/  ISETP.GT.AND P2, PT, R0.reuse, 0x7f, PT ;  /* 0x0000007f0000780c */ /* 0x040fe40003f44270 */
[C---:B------:R-:W-:Y:S02]  /*02c0*/  ISETP.GT.AND P0, PT, R0.reuse, 0x4e, PT ;  /* 0x0000004e0000780c */ /* 0x040fe40003f04270 */
[----:B------:R-:W-:Y:S02]  /*02d0*/  ISETP.GT.AND P1, PT, R0, 0x1d, PT ;  /* 0x0000001d0000780c */ /* 0x000fe40003f24270 */
[----:B------:R-:W-:Y:S02]  /*02e0*/  MOV R8, UR6 ;  /* 0x0000000600087c02 */ /* 0x000fe40008000f00 */
[----:B------:R-:W-:-:S05]  /*02f0*/  MOV R9, UR7 ;  /* 0x0000000700097c02 */ /* 0x000fca0008000f00 */
[----:B------:R-:W-:Y:S01]  /*0300*/  IMAD.WIDE R8, R43, 0x4, R8 ;  /* 0x000000042b087825 */ /* 0x000fe200078e0208 */
[----:B------:R0:W2:Y:S04]  /*0310*/  @!P2 LDG.E.CONSTANT R17, [R6.64] ;  /* 0x000000040611a981 */ /* 0x0000a8000c1e9900 */
[----:B------:R-:W3:Y:S04]  /*0320*/  LDG.E.CONSTANT R11, [R8.64] ;  /* 0x00000004080b7981 */ /* 0x000ee8000c1e9900 */
[----:B------:R-:W4:Y:S04]  /*0330*/  LDG.E.CONSTANT R13, [R8.64+0xc4] ;  /* 0x0000c404080d7981 */ /* 0x000f28000c1e9900 */
[----:B------:R-:W5:Y:S04]  /*0340*/  LDG.E.CONSTANT R15, [R8.64+0x188] ;  /* 0x00018804080f7981 */ /* 0x000f68000c1e9900 */
[----:B------:R-:W5:Y:S04]  /*0350*/  LDG.E.CONSTANT R25, [R8.64+0x24c] ;  /* 0x00024c0408197981 */ /* 0x000f68000c1e9900 */
[----:B------:R-:W5:Y:S04]  /*0360*/  LDG.E.CONSTANT R27, [R8.64+0x310] ;  /* 0x00031004081b7981 */ /* 0x000f68000c1e9900 */
[----:B------:R-:W5:Y:S04]  /*0370*/  LDG.E.CONSTANT R61, [R8.64+0x3d4] ;  /* 0x0003d404083d7981 */ /* 0x000f68000c1e9900 */
[----:B------:R-:W5:Y:S04]  /*0380*/  LDG.E.CONSTANT R12, [R8.64+0x498] ;  /* 0x00049804080c7981 */ /* 0x000f68000c1e9900 */
[----:B------:R-:W5:Y:S04]  /*0390*/  LDG.E.CONSTANT R14, [R8.64+0x55c] ;  /* 0x00055c04080e7981 */ /* 0x000f68000c1e9900 */
[----:B------:R1:W5:Y:S04]  /*03a0*/  @!P0 LDG.E.CONSTANT R19, [R2.64] ;  /* 0x0000000402138981 */ /* 0x000368000c1e9900 */
[----:B------:R-:W5:Y:S01]  /*03b0*/  @!P1 LDG.E.CONSTANT R39, [R4.64] ;  /* 0x0000000404279981 */ /* 0x000f62000c1e9900 */
[----:B------:R-:W-:Y:S01]  /*03c0*/  IADD3 R41, R41, 0x1, RZ ;  /* 0x0000000129297810 */ /* 0x000fe20007ffe0ff */
[----:B------:R-:W-:Y:S01]  /*03d0*/  UIADD3 UR6, UP0, UR6, 0x620, URZ ;  /* 0x0000062006067890 */ /* 0x000fe2000ff1e03f */
[----:B0-----:R-:W-:-:S03]  /*03e0*/  IADD3 R6, P3, R6, 0x2000, RZ ;  /* 0x0000200006067810 */ /* 0x001fc60007f7e0ff */
[----:B------:R-:W-:Y:S01]  /*03f0*/  UIADD3.X UR7, URZ, UR7, URZ, UP0, !UPT ;  /* 0x000000073f077290 */ /* 0x000fe200087fe43f */
[----:B------:R-:W-:Y:S01]  /*0400*/  IADD3.X R7, RZ, R7, RZ, P3, !PT ;  /* 0x00000007ff077210 */ /* 0x000fe20001ffe4ff */
[----:B--2---:R-:W-:Y:S01]  /*0410*/  @!P2 STS [R0.X4], R17 ;  /* 0x000000110000a388 */ /* 0x004fe20000004800 */
[----:B-1----:R-:W-:-:S03]  /*0420*/  IADD3 R2, P2, R2, 0x2000, RZ ;  /* 0x0000200002027810 */ /* 0x002fc60007f5e0ff */
[----:B---3--:R-:W-:Y:S01]  /*0430*/  STS [R0.X4+0x200], R11 ;  /* 0x0002000b00007388 */ /* 0x008fe20000004800 */
[----:B------:R-:W-:-:S03]  /*0440*/  IADD3.X R3, RZ, R3, RZ, P2, !PT ;  /* 0x00000003ff037210 */ /* 0x000fc600017fe4ff */
[----:B----4-:R-:W-:Y:S04]  /*0450*/  STS [R0.X4+0x2c4], R13 ;  /* 0x0002c40d00007388 */ /* 0x010fe80000004800 */
[----:B-----5:R-:W-:Y:S04]  /*0460*/  STS [R0.X4+0x388], R15 ;  /* 0x0003880f00007388 */ /* 0x020fe80000004800 */
[----:B------:R-:W-:Y:S04]  /*0470*/  STS [R0.X4+0x44c], R25 ;  /* 0x00044c1900007388 */ /* 0x000fe80000004800 */
[----:B------:R-:W-:Y:S04]  /*0480*/  STS [R0.X4+0x510], R27 ;  /* 0x0005101b00007388 */ /* 0x000fe80000004800 */
[----:B------:R-:W-:Y:S04]  /*0490*/  STS [R0.X4+0x5d4], R61 ;  /* 0x0005d43d00007388 */ /* 0x000fe80000004800 */
[----:B------:R-:W-:Y:S04]  /*04a0*/  STS [R0.X4+0x698], R12 ;  /* 0x0006980c00007388 */ /* 0x000fe80000004800 */
[----:B------:R-:W-:Y:S04]  /*04b0*/  STS [R0.X4+0x75c], R14 ;  /* 0x00075c0e00007388 */ /* 0x000fe80000004800 */
[----:B------:R-:W-:Y:S01]  /*04c0*/  @!P0 STS [R0.X4+0xc4], R19 ;  /* 0x0000c41300008388 */ /* 0x000fe20000004800 */
[----:B------:R-:W-:-:S03]  /*04d0*/  ISETP.NE.AND P0, PT, R41, 0x20, PT ;  /* 0x000000202900780c */ /* 0x000fc60003f05270 */
[----:B------:R-:W-:Y:S04]  /*04e0*/  @!P1 STS [R0.X4+0x188], R39 ;  /* 0x0001882700009388 */ /* 0x000fe80000004800 */
[----:B------:R-:W-:Y:S01]  /*04f0*/  BAR.SYNC.DEFER_BLOCKING 0x0 ;  /* 0x0000000000007b1d */ /* 0x000fe20000010000 */
[----:B------:R-:W-:-:S04]  /*0500*/  IADD3 R4, P1, R4, 0x2000, RZ ;  /* 0x0000200004047810 */ /* 0x000fc80007f3e0ff */
[----:B------:R-:W-:Y:S01]  /*0510*/  IADD3.X R5, RZ, R5, RZ, P1, !PT ;  /* 0x00000005ff057210 */ /* 0x000fe20000ffe4ff */
[----:B------:R-:W-:Y:S04]  /*0520*/  LDS R38, [R0.X4+0x200] ;  /* 0x0002000000267984 */ /* 0x000fe80000004800 */
[----:B------:R-:W0:Y:S04]  /*0530*/  LDS.128 R20, [RZ] ;  /* 0x00000000ff147984 */ /* 0x000e280000000c00 */
[----:B------:R-:W1:Y:S04]  /*0540*/  LDS.128 R28, [0x20] ;  /* 0x00002000ff1c7984 */ /* 0x000e680000000c00 */
[----:B------:R-:W2:Y:S04]  /*0550*/  LDS.128 R32, [0x10] ;  /* 0x00001000ff207984 */ /* 0x000ea80000000c00 */
[----:B------:R-:W3:Y:S04]  /*0560*/  LDS.128 R8, [0x30] ;  /* 0x00003000ff087984 */ /* 0x000ee80000000c00 */
[----:B------:R-:W-:Y:S04]  /*0570*/  LDS R56, [R0.X4+0x2c4] ;  /* 0x0002c40000387984 */ /* 0x000fe80000004800 */
[----:B------:R-:W4:Y:S04]  /*0580*/  LDS.128 R12, [0x40] ;  /* 0x00004000ff0c7984 */ /* 0x000f280000000c00 */
[----:B------:R-:W5:Y:S04]  /*0590*/  LDS.128 R24, [0x60] ;  /* 0x00006000ff187984 */ /* 0x000f680000000c00 */
[----:B------:R-:W5:Y:S04]  /*05a0*/  LDS.128 R16, [0x50] ;  /* 0x00005000ff107984 */ /* 0x000f680000000c00 */
[----:B------:R-:W-:Y:S01]  /*05b0*/  LDS R36, [R0.X4+0x388] ;  /* 0x0003880000247984 */ /* 0x000fe20000004800 */
[----:B0-----:R-:W-:Y:S01]  /*05c0*/  FFMA R59, R20, R38, R59 ;  /* 0x00000026143b7223 */ /* 0x001fe2000000003b */
[C---:B------:R-:W-:Y:S01]  /*05d0*/  FFMA R47, R38.reuse, R21, R47 ;  /* 0x00000015262f7223 */ /* 0x040fe2000000002f */
[C---:B------:R-:W-:Y:S01]  /*05e0*/  FFMA R45, R38.reuse, R22, R45 ;  /* 0x00000016262d7223 */ /* 0x040fe2000000002d */
[C---:B------:R-:W-:Y:S01]  /*05f0*/  FFMA R44, R38.reuse, R23, R44 ;  /* 0x00000017262c7223 */ /* 0x040fe2000000002c */
[C---:B-1----:R-:W-:Y:S01]  /*0600*/  FFMA R57, R38.reuse, R28, R57 ;  /* 0x0000001c26397223 */ /* 0x042fe20000000039 */
[----:B------:R-:W0:Y:S01]  /*0610*/  LDS.128 R20, [0x70] ;  /* 0x00007000ff147984 */ /* 0x000e220000000c00 */
[C---:B------:R-:W-:Y:S01]  /*0620*/  FFMA R54, R38.reuse, R29, R54 ;  /* 0x0000001d26367223 */ /* 0x040fe20000000036 */
[C---:B------:R-:W-:Y:S01]  /*0630*/  FFMA R53, R38.reuse, R30, R53 ;  /* 0x0000001e26357223 */ /* 0x040fe20000000035 */
[C---:B------:R-:W-:Y:S01]  /*0640*/  FFMA R52, R38.reuse, R31, R52 ;  /* 0x0000001f26347223 */ /* 0x040fe20000000034 */
[C---:B--2---:R-:W-:Y:S01]  /*0650*/  FFMA R55, R38.reuse, R32, R55 ;  /* 0x0000002026377223 */ /* 0x044fe20000000037 */
[C---:B------:R-:W-:Y:S01]  /*0660*/  FFMA R48, R38.reuse, R33, R48 ;  /* 0x0000002126307223 */ /* 0x040fe20000000030 */
[C---:B------:R-:W-:Y:S01]  /*0670*/  FFMA R51, R38.reuse, R34, R51 ;  /* 0x0000002226337223 */ /* 0x040fe20000000033 */
[C---:B------:R-:W-:Y:S01]  /*0680*/  FFMA R46, R38.reuse, R35, R46 ;  /* 0x00000023262e7223 */ /* 0x040fe2000000002e */
[C---:B---3--:R-:W-:Y:S01]  /*0690*/  FFMA R49, R38.reuse, R8, R49 ;  /* 0x0000000826317223 */ /* 0x048fe20000000031 */
[C---:B------:R-:W-:Y:S01]  /*06a0*/  FFMA R50, R38.reuse, R9, R50 ;  /* 0x0000000926327223 */ /* 0x040fe20000000032 */
[C---:B------:R-:W-:Y:S01]  /*06b0*/  FFMA R39, R38.reuse, R10, R37 ;  /* 0x0000000a26277223 */ /* 0x040fe20000000025 */
[----:B------:R-:W1:Y:S01]  /*06c0*/  LDS.128 R28, [0x80] ;  /* 0x00008000ff1c7984 */ /* 0x000e620000000c00 */
[----:B------:R-:W-:-:S03]  /*06d0*/  FFMA R38, R38, R11, R42 ;  /* 0x0000000b26267223 */ /* 0x000fc6000000002a */
[----:B------:R-:W2:Y:S01]  /*06e0*/  LDS.128 R32, [0xa0] ;  /* 0x0000a000ff207984 */ /* 0x000ea20000000c00 */
[----:B----4-:R-:W-:Y:S01]  /*06f0*/  FFMA R59, R12, R56, R59 ;  /* 0x000000380c3b7223 */ /* 0x010fe2000000003b */
[C---:B------:R-:W-:Y:S01]  /*0700*/  FFMA R47, R56.reuse, R13, R47 ;  /* 0x0000000d382f7223 */ /* 0x040fe2000000002f */
[C---:B------:R-:W-:Y:S01]  /*0710*/  FFMA R45, R56.reuse, R14, R45 ;  /* 0x0000000e382d7223 */ /* 0x040fe2000000002d */
[----:B------:R-:W3:Y:S01]  /*0720*/  LDS.128 R8, [0x90] ;  /* 0x00009000ff087984 */ /* 0x000ee20000000c00 */
[C---:B------:R-:W-:Y:S01]  /*0730*/  FFMA R44, R56.reuse, R15, R44 ;  /* 0x0000000f382c7223 */ /* 0x040fe2000000002c */
[C---:B-----5:R-:W-:Y:S01]  /*0740*/  FFMA R57, R56.reuse, R24, R57 ;  /* 0x0000001838397223 */ /* 0x060fe20000000039 */
[C---:B------:R-:W-:Y:S01]  /*0750*/  FFMA R54, R56.reuse, R25, R54 ;  /* 0x0000001938367223 */ /* 0x040fe20000000036 */
[C---:B------:R-:W-:Y:S01]  /*0760*/  FFMA R53, R56.reuse, R26, R53 ;  /* 0x0000001a38357223 */ /* 0x040fe20000000035 */
[C---:B------:R-:W-:Y:S01]  /*0770*/  FFMA R52, R56.reuse, R27, R52 ;  /* 0x0000001b38347223 */ /* 0x040fe20000000034 */
[----:B------:R-:W4:Y:S01]  /*0780*/  LDS.128 R12, [0xb0] ;  /* 0x0000b000ff0c7984 */ /* 0x000f220000000c00 */
[C---:B------:R-:W-:Y:S01]  /*0790*/  FFMA R55, R56.reuse, R16, R55 ;  /* 0x0000001038377223 */ /* 0x040fe20000000037 */
[C---:B------:R-:W-:Y:S01]  /*07a0*/  FFMA R48, R56.reuse, R17, R48 ;  /* 0x0000001138307223 */ /* 0x040fe20000000030 */
[C---:B------:R-:W-:Y:S01]  /*07b0*/  FFMA R51, R56.reuse, R18, R51 ;  /* 0x0000001238337223 */ /* 0x040fe20000000033 */
[----:B------:R-:W-:Y:S01]  /*07c0*/  LDS R37, [R0.X4+0x44c] ;  /* 0x00044c0000257984 */ /* 0x000fe20000004800 */
[----:B------:R-:W-:-:S03]  /*07d0*/  FFMA R46, R56, R19, R46 ;  /* 0x00000013382e7223 */ /* 0x000fc6000000002e */
[----:B------:R-:W5:Y:S04]  /*07e0*/  LDS.128 R24, [0xc0] ;  /* 0x0000c000ff187984 */ /* 0x000f680000000c00 */
[----:B------:R-:W5:Y:S01]  /*07f0*/  LDS.128 R16, [0xe0] ;  /* 0x0000e000ff107984 */ /* 0x000f620000000c00 */
[C---:B0-----:R-:W-:Y:S01]  /*0800*/  FFMA R49, R56.reuse, R20, R49 ;  /* 0x0000001438317223 */ /* 0x041fe20000000031 */
[C---:B------:R-:W-:Y:S01]  /*0810*/  FFMA R50, R56.reuse, R21, R50 ;  /* 0x0000001538327223 */ /* 0x040fe20000000032 */
[C---:B------:R-:W-:Y:S01]  /*0820*/  FFMA R39, R56.reuse, R22, R39 ;  /* 0x0000001638277223 */ /* 0x040fe20000000027 */
[----:B------:R-:W-:Y:S02]  /*0830*/  FFMA R56, R56, R23, R38 ;  /* 0x0000001738387223 */ /* 0x000fe40000000026 */
[----:B------:R-:W0:Y:S04]  /*0840*/  LDS.128 R20, [0xd0] ;  /* 0x0000d000ff147984 */ /* 0x000e280000000c00 */
[----:B------:R-:W-:Y:S01]  /*0850*/  LDS R38, [R0.X4+0x510] ;  /* 0x0005100000267984 */ /* 0x000fe20000004800 */
[----:B-1----:R-:W-:Y:S01]  /*0860*/  FFMA R59, R28, R36, R59 ;  /* 0x000000241c3b7223 */ /* 0x002fe2000000003b */
[C---:B------:R-:W-:Y:S01]  /*0870*/  FFMA R42, R36.reuse, R29, R47 ;  /* 0x0000001d242a7223 */ /* 0x040fe2000000002f */
[C---:B------:R-:W-:Y:S01]  /*0880*/  FFMA R45, R36.reuse, R30, R45 ;  /* 0x0000001e242d7223 */ /* 0x040fe2000000002d */
[C---:B------:R-:W-:Y:S01]  /*0890*/  FFMA R44, R36.reuse, R31, R44 ;  /* 0x0000001f242c7223 */ /* 0x040fe2000000002c */
[C---:B--2---:R-:W-:Y:S01]  /*08a0*/  FFMA R57, R36.reuse, R32, R57 ;  /* 0x0000002024397223 */ /* 0x044fe20000000039 */
[----:B------:R-:W1:Y:S01]  /*08b0*/  LDS.128 R28, [0xf0] ;  /* 0x0000f000ff1c7984 */ /* 0x000e620000000c00 */
[C---:B------:R-:W-:Y:S01]  /*08c0*/  FFMA R54, R36.reuse, R33, R54 ;  /* 0x0000002124367223 */ /* 0x040fe20000000036 */
[C---:B------:R-:W-:Y:S01]  /*08d0*/  FFMA R53, R36.reuse, R34, R53 ;  /* 0x0000002224357223 */ /* 0x040fe20000000035 */
[C---:B------:R-:W-:Y:S01]  /*08e0*/  FFMA R52, R36.reuse, R35, R52 ;  /* 0x0000002324347223 */ /* 0x040fe20000000034 */
[C---:B---3--:R-:W-:Y:S01]  /*08f0*/  FFMA R55, R36.reuse, R8, R55 ;  /* 0x0000000824377223 */ /* 0x048fe20000000037 */
[C---:B------:R-:W-:Y:S01]  /*0900*/  FFMA R48, R36.reuse, R9, R48 ;  /* 0x0000000924307223 */ /* 0x040fe20000000030 */
[C---:B------:R-:W-:Y:S01]  /*0910*/  FFMA R51, R36.reuse, R10, R51 ;  /* 0x0000000a24337223 */ /* 0x040fe20000000033 */
[C---:B------:R-:W-:Y:S01]  /*0920*/  FFMA R46, R36.reuse, R11, R46 ;  /* 0x0000000b242e7223 */ /* 0x040fe2000000002e */
[----:B------:R-:W2:Y:S01]  /*0930*/  LDS.128 R32, [0x100] ;  /* 0x00010000ff207984 */ /* 0x000ea20000000c00 */
[C---:B----4-:R-:W-:Y:S01]  /*0940*/  FFMA R49, R36.reuse, R12, R49 ;  /* 0x0000000c24317223 */ /* 0x050fe20000000031 */
[C---:B------:R-:W-:Y:S01]  /*0950*/  FFMA R50, R36.reuse, R13, R50 ;  /* 0x0000000d24327223 */ /* 0x040fe20000000032 */
[C---:B------:R-:W-:Y:S01]  /*0960*/  FFMA R39, R36.reuse, R14, R39 ;  /* 0x0000000e24277223 */ /* 0x040fe20000000027 */
[----:B------:R-:W3:Y:S01]  /*0970*/  LDS.128 R8, [0x120] ;  /* 0x00012000ff087984 */ /* 0x000ee20000000c00 */
[----:B------:R-:W-:-:S03]  /*0980*/  FFMA R56, R36, R15, R56 ;  /* 0x0000000f24387223 */ /* 0x000fc60000000038 */
[----:B------:R-:W4:Y:S01]  /*0990*/  LDS.128 R12, [0x110] ;  /* 0x00011000ff0c7984 */ /* 0x000f220000000c00 */
[----:B-----5:R-:W-:Y:S01]  /*09a0*/  FFMA R59, R24, R37, R59 ;  /* 0x00000025183b7223 */ /* 0x020fe2000000003b */
[C---:B------:R-:W-:Y:S01]  /*09b0*/  FFMA R47, R37.reuse, R25, R42 ;  /* 0x00000019252f7223 */ /* 0x040fe2000000002a */
[C---:B------:R-:W-:Y:S01]  /*09c0*/  FFMA R45, R37.reuse, R26, R45 ;  /* 0x0000001a252d7223 */ /* 0x040fe2000000002d */
[C---:B------:R-:W-:Y:S01]  /*09d0*/  FFMA R44, R37.reuse, R27, R44 ;  /* 0x0000001b252c7223 */ /* 0x040fe2000000002c */
[C---:B------:R-:W-:Y:S01]  /*09e0*/  FFMA R57, R37.reuse, R16, R57 ;  /* 0x0000001025397223 */ /* 0x040fe20000000039 */
[C---:B------:R-:W-:Y:S01]  /*09f0*/  FFMA R54, R37.reuse, R17, R54 ;  /* 0x0000001125367223 */ /* 0x040fe20000000036 */
[C---:B------:R-:W-:Y:S01]  /*0a00*/  FFMA R53, R37.reuse, R18, R53 ;  /* 0x0000001225357223 */ /* 0x040fe20000000035 */
[C---:B------:R-:W-:Y:S01]  /*0a10*/  FFMA R52, R37.reuse, R19, R52 ;  /* 0x0000001325347223 */ /* 0x040fe20000000034 */
[----:B------:R-:W5:Y:S01]  /*0a20*/  LDS.128 R24, [0x130] ;  /* 0x00013000ff187984 */ /* 0x000f620000000c00 */
[C---:B0-----:R-:W-:Y:S01]  /*0a30*/  FFMA R55, R37.reuse, R20, R55 ;  /* 0x0000001425377223 */ /* 0x041fe20000000037 */
[C---:B------:R-:W-:Y:S01]  /*0a40*/  FFMA R48, R37.reuse, R21, R48 ;  /* 0x0000001525307223 */ /* 0x040fe20000000030 */
[C---:B------:R-:W-:Y:S01]  /*0a50*/  FFMA R51, R37.reuse, R22, R51 ;  /* 0x0000001625337223 */ /* 0x040fe20000000033 */
[----:B------:R-:W-:Y:S01]  /*0a60*/  LDS R36, [R0.X4+0x5d4] ;  /* 0x0005d40000247984 */ /* 0x000fe20000004800 */
[----:B------:R-:W-:-:S03]  /*0a70*/  FFMA R46, R37, R23, R46 ;  /* 0x00000017252e7223 */ /* 0x000fc6000000002e */
[----:B------:R-:W0:Y:S04]  /*0a80*/  LDS.128 R16, [0x140] ;  /* 0x00014000ff107984 */ /* 0x000e280000000c00 */
[----:B------:R-:W0:Y:S01]  /*0a90*/  LDS.128 R20, [0x160] ;  /* 0x00016000ff147984 */ /* 0x000e220000000c00 */
[C---:B-1----:R-:W-:Y:S01]  /*0aa0*/  FFMA R49, R37.reuse, R28, R49 ;  /* 0x0000001c25317223 */ /* 0x042fe20000000031 */
[C---:B------:R-:W-:Y:S01]  /*0ab0*/  FFMA R50, R37.reuse, R29, R50 ;  /* 0x0000001d25327223 */ /* 0x040fe20000000032 */
[C---:B------:R-:W-:Y:S01]  /*0ac0*/  FFMA R39, R37.reuse, R30, R39 ;  /* 0x0000001e25277223 */ /* 0x040fe20000000027 */
[----:B------:R-:W-:Y:S01]  /*0ad0*/  FFMA R56, R37, R31, R56 ;  /* 0x0000001f25387223 */ /* 0x000fe20000000038 */
[----:B------:R-:W-:Y:S01]  /*0ae0*/  LDS R42, [R0.X4+0x698] ;  /* 0x00069800002a7984 */ /* 0x000fe20000004800 */
[----:B--2---:R-:W-:Y:S01]  /*0af0*/  FFMA R37, R32, R38, R59 ;  /* 0x0000002620257223 */ /* 0x004fe2000000003b */
[C---:B------:R-:W-:Y:S01]  /*0b00*/  FFMA R47, R38.reuse, R33, R47 ;  /* 0x00000021262f7223 */ /* 0x040fe2000000002f */
[C---:B------:R-:W-:Y:S01]  /*0b10*/  FFMA R45, R38.reuse, R34, R45 ;  /* 0x00000022262d7223 */ /* 0x040fe2000000002d */
[C---:B------:R-:W-:Y:S01]  /*0b20*/  FFMA R44, R38.reuse, R35, R44 ;  /* 0x00000023262c7223 */ /* 0x040fe2000000002c */
[C---:B---3--:R-:W-:Y:S01]  /*0b30*/  FFMA R57, R38.reuse, R8, R57 ;  /* 0x0000000826397223 */ /* 0x048fe20000000039 */
[C---:B------:R-:W-:Y:S01]  /*0b40*/  FFMA R54, R38.reuse, R9, R54 ;  /* 0x0000000926367223 */ /* 0x040fe20000000036 */
[C---:B------:R-:W-:Y:S01]  /*0b50*/  FFMA R53, R38.reuse, R10, R53 ;  /* 0x0000000a26357223 */ /* 0x040fe20000000035 */
[C---:B------:R-:W-:Y:S01]  /*0b60*/  FFMA R52, R38.reuse, R11, R52 ;  /* 0x0000000b26347223 */ /* 0x040fe20000000034 */
[----:B------:R-:W1:Y:S01]  /*0b70*/  LDS.128 R28, [0x150] ;  /* 0x00015000ff1c7984 */ /* 0x000e620000000c00 */
[C---:B----4-:R-:W-:Y:S01]  /*0b80*/  FFMA R55, R38.reuse, R12, R55 ;  /* 0x0000000c26377223 */ /* 0x050fe20000000037 */
[C---:B------:R-:W-:Y:S01]  /*0b90*/  FFMA R48, R38.reuse, R13, R48 ;  /* 0x0000000d26307223 */ /* 0x040fe20000000030 */
[C---:B------:R-:W-:Y:S01]  /*0ba0*/  FFMA R51, R38.reuse, R14, R51 ;  /* 0x0000000e26337223 */ /* 0x040fe20000000033 */
[----:B------:R-:W2:Y:S01]  /*0bb0*/  LDS.128 R32, [0x170] ;  /* 0x00017000ff207984 */ /* 0x000ea20000000c00 */
[----:B------:R-:W-:-:S03]  /*0bc0*/  FFMA R46, R38, R15, R46 ;  /* 0x0000000f262e7223 */ /* 0x000fc6000000002e */
[----:B------:R-:W3:Y:S01]  /*0bd0*/  LDS.128 R8, [0x180] ;  /* 0x00018000ff087984 */ /* 0x000ee20000000c00 */
[C---:B-----5:R-:W-:Y:S01]  /*0be0*/  FFMA R49, R38.reuse, R24, R49 ;  /* 0x0000001826317223 */ /* 0x060fe20000000031 */
[C---:B------:R-:W-:Y:S01]  /*0bf0*/  FFMA R50, R38.reuse, R25, R50 ;  /* 0x0000001926327223 */ /* 0x040fe20000000032 */
[C---:B------:R-:W-:Y:S01]  /*0c00*/  FFMA R39, R38.reuse, R26, R39 ;  /* 0x0000001a26277223 */ /* 0x040fe20000000027 */
[----:B------:R-:W-:Y:S01]  /*0c10*/  FFMA R38, R38, R27, R56 ;  /* 0x0000001b26267223 */ /* 0x000fe20000000038 */
[----:B------:R-:W4:Y:S04]  /*0c20*/  LDS.128 R12, [0x1a0] ;  /* 0x0001a000ff0c7984 */ /* 0x000f280000000c00 */
[----:B------:R-:W-:Y:S01]  /*0c30*/  LDS R56, [R0.X4+0x75c] ;  /* 0x00075c0000387984 */ /* 0x000fe20000004800 */
[----:B0-----:R-:W-:Y:S01]  /*0c40*/  FFMA R37, R16, R36, R37 ;  /* 0x0000002410257223 */ /* 0x001fe20000000025 */
[C---:B------:R-:W-:Y:S01]  /*0c50*/  FFMA R47, R36.reuse, R17, R47 ;  /* 0x00000011242f7223 */ /* 0x040fe2000000002f */
[C---:B------:R-:W-:Y:S01]  /*0c60*/  FFMA R45, R36.reuse, R18, R45 ;  /* 0x00000012242d7223 */ /* 0x040fe2000000002d */
[C---:B------:R-:W-:Y:S01]  /*0c70*/  FFMA R44, R36.reuse, R19, R44 ;  /* 0x00000013242c7223 */ /* 0x040fe2000000002c */
[C---:B------:R-:W-:Y:S01]  /*0c80*/  FFMA R57, R36.reuse, R20, R57 ;  /* 0x0000001424397223 */ /* 0x040fe20000000039 */
[C---:B------:R-:W-:Y:S01]  /*0c90*/  FFMA R54, R36.reuse, R21, R54 ;  /* 0x0000001524367223 */ /* 0x040fe20000000036 */
[C---:B------:R-:W-:Y:S01]  /*0ca0*/  FFMA R53, R36.reuse, R22, R53 ;  /* 0x0000001624357223 */ /* 0x040fe20000000035 */
[C---:B------:R-:W-:Y:S01]  /*0cb0*/  FFMA R52, R36.reuse, R23, R52 ;  /* 0x0000001724347223 */ /* 0x040fe20000000034 */
[----:B------:R-:W0:Y:S04]  /*0cc0*/  LDS.128 R16, [0x190] ;  /* 0x00019000ff107984 */ /* 0x000e280000000c00 */
[----:B------:R-:W5:Y:S04]  /*0cd0*/  LDS.128 R20, [0x1b0] ;  /* 0x0001b000ff147984 */ /* 0x000f680000000c00 */
[----:B------:R-:W5:Y:S01]  /*0ce0*/  LDS.128 R24, [0x1c0] ;  /* 0x0001c000ff187984 */ /* 0x000f620000000c00 */
[C---:B-1----:R-:W-:Y:S01]  /*0cf0*/  FFMA R55, R36.reuse, R28, R55 ;  /* 0x0000001c24377223 */ /* 0x042fe20000000037 */
[C---:B------:R-:W-:Y:S01]  /*0d00*/  FFMA R48, R36.reuse, R29, R48 ;  /* 0x0000001d24307223 */ /* 0x040fe20000000030 */
[C---:B------:R-:W-:Y:S01]  /*0d10*/  FFMA R51, R36.reuse, R30, R51 ;  /* 0x0000001e24337223 */ /* 0x040fe20000000033 */
[C---:B------:R-:W-:Y:S01]  /*0d20*/  FFMA R46, R36.reuse, R31, R46 ;  /* 0x0000001f242e7223 */ /* 0x040fe2000000002e */
[C---:B--2---:R-:W-:Y:S01]  /*0d30*/  FFMA R49, R36.reuse, R32, R49 ;  /* 0x0000002024317223 */ /* 0x044fe20000000031 */
[C---:B------:R-:W-:Y:S01]  /*0d40*/  FFMA R50, R36.reuse, R33, R50 ;  /* 0x0000002124327223 */ /* 0x040fe20000000032 */
[C---:B------:R-:W-:Y:S01]  /*0d50*/  FFMA R59, R36.reuse, R34, R39 ;  /* 0x00000022243b7223 */ /* 0x040fe20000000027 */
[----:B------:R-:W-:Y:S01]  /*0d60*/  FFMA R58, R36, R35, R38 ;  /* 0x00000023243a7223 */ /* 0x000fe20000000026 */
[----:B---3--:R-:W-:Y:S01]  /*0d70*/  FFMA R61, R8, R42, R37 ;  /* 0x0000002a083d7223 */ /* 0x008fe20000000025 */
[----:B------:R-:W1:Y:S01]  /*0d80*/  LDS.128 R28, [0x1e0] ;  /* 0x0001e000ff1c7984 */ /* 0x000e620000000c00 */
        /* <DEDUP_REMOVED lines=8> */
[C---:B------:R-:W-:Y:S01]  /*0e10*/  FFMA R52, R42.reuse, R15, R52 ;  /* 0x0000000f2a347223 */ /* 0x040fe20000000034 */
[C---:B0-----:R-:W-:Y:S01]  /*0e20*/  FFMA R55, R42.reuse, R16, R55 ;  /* 0x000000102a377223 */ /* 0x041fe20000000037 */
[C---:B------:R-:W-:Y:S01]  /*0e30*/  FFMA R48, R42.reuse, R17, R48 ;  /* 0x000000112a307223 */ /* 0x040fe20000000030 */
[C---:B------:R-:W-:Y:S01]  /*0e40*/  FFMA R51, R42.reuse, R18, R51 ;  /* 0x000000122a337223 */ /* 0x040fe20000000033 */
[C---:B------:R-:W-:Y:S01]  /*0e50*/  FFMA R46, R42.reuse, R19, R46 ;  /* 0x000000132a2e7223 */ /* 0x040fe2000000002e */
[C---:B-----5:R-:W-:Y:S01]  /*0e60*/  FFMA R49, R42.reuse, R20, R49 ;  /* 0x000000142a317223 */ /* 0x060fe20000000031 */
[C---:B------:R-:W-:Y:S01]  /*0e70*/  FFMA R50, R42.reuse, R21, R50 ;  /* 0x000000152a327223 */ /* 0x040fe20000000032 */
[C---:B------:R-:W-:Y:S01]  /*0e80*/  FFMA R9, R42.reuse, R22, R59 ;  /* 0x000000162a097223 */ /* 0x040fe2000000003b */
[----:B------:R-:W-:Y:S01]  /*0e90*/  FFMA R42, R42, R23, R58 ;  /* 0x000000172a2a7223 */ /* 0x000fe2000000003a */
[----:B------:R-:W-:Y:S01]  /*0ea0*/  FFMA R59, R24, R56, R61 ;  /* 0x00000038183b7223 */ /* 0x000fe2000000003d */
[C---:B------:R-:W-:Y:S01]  /*0eb0*/  FFMA R47, R56.reuse, R25, R47 ;  /* 0x00000019382f7223 */ /* 0x040fe2000000002f */
[C---:B------:R-:W-:Y:S01]  /*0ec0*/  FFMA R45, R56.reuse, R26, R45 ;  /* 0x0000001a382d7223 */ /* 0x040fe2000000002d */
[C---:B------:R-:W-:Y:S01]  /*0ed0*/  FFMA R44, R56.reuse, R27, R44 ;  /* 0x0000001b382c7223 */ /* 0x040fe2000000002c */
[C---:B-1----:R-:W-:Y:S01]  /*0ee0*/  FFMA R57, R56.reuse, R28, R57 ;  /* 0x0000001c38397223 */ /* 0x042fe20000000039 */
        /* <DEDUP_REMOVED lines=10> */
[----:B------:R-:W-:Y:S01]  /*0f90*/  FFMA R46, R56, R35, R46 ;  /* 0x00000023382e7223 */ /* 0x000fe2000000002e */
[----:B------:R-:W-:Y:S05]  /*0fa0*/  @P0 BRA `(.L_x_12) ;  /* 0xfffff2f000000947 */ /* 0x000fea000383ffff */
[----:B------:R-:W-:Y:S01]  /*0fb0*/  MOV R3, 0x4 ;  /* 0x0000000400037802 */ /* 0x000fe20000000f00 */
[----:B------:R-:W-:-:S04]  /*0fc0*/  IMAD R2, R40, 0x310, R43 ;  /* 0x0000031028027824 */ /* 0x000fc800078e022b */
[----:B------:R-:W-:-:S05]  /*0fd0*/  IMAD.WIDE R2, R2, R3, c[0x0][0x160] ;  /* 0x0000580002027625 */ /* 0x000fca00078e0203 */
[----:B------:R-:W-:Y:S04]  /*0fe0*/  STG.E [R2.64], R59 ;  /* 0x0000003b02007986 */ /* 0x000fe8000c101904 */
        /* <DEDUP_REMOVED lines=16> */
.L_x_13:
        /* <DEDUP_REMOVED lines=9> */
.L_x_117:


//--------------------- .text.tvmgen_default_fused_nn_contrib_conv2d_winograd_without_weight_transform_add_nn_relu_2_kernel_2 --------------------------
	.section	.text.tvmgen_default_fused_nn_contrib_conv2d_winograd_without_weight_transform_add_nn_relu_2_kernel_2,"ax",@progbits
	.sectioninfo	@"SHI_REGISTERS=29"
	.align	128
        .global         tvmgen_default_fused_nn_contrib_conv2d_winograd_without_weight_transform_add_nn_relu_2_kernel_2
        .type           tvmgen_default_fused_nn_contrib_conv2d_winograd_without_weight_transform_add_nn_relu_2_kernel_2,@function
        .size           tvmgen_default_fused_nn_contrib_conv2d_winograd_without_weight_transform_add_nn_relu_2_kernel_2,(.L_x_118 - tvmgen_default_fused_nn_contrib_conv2d_winograd_without_weight_transform_add_nn_relu_2_kernel_2)
        .other          tvmgen_default_fused_nn_contrib_conv2d_winograd_without_weight_transform_add_nn_relu_2_kernel_2,@"STO_CUDA_ENTRY STV_DEFAULT"
tvmgen_default_fused_nn_contrib_conv2d_winograd_without_weight_transform_add_nn_relu_2_kernel_2:
.text.tvmgen_default_fused_nn_contrib_conv2d_winograd_without_weight_transform_add_nn_relu_2_kernel_2:
[----:B------:R-:W-:Y:S02]  /*0000*/  MOV R1, c[0x0][0x28] ;  /* 0x00000a0000017a02 */ /* 0x000fe40000000f00 */
[----:B------:R-:W0:Y:S01]  /*0010*/  S2R R7, SR_CTAID.X ;  /* 0x0000000000077919 */ /* 0x000e220000002500 */
[----:B------:R-:W-:Y:S01]  /*0020*/  MOV R6, RZ ;  /* 0x000000ff00067202 */ /* 0x000fe20000000f00 */
[----:B------:R-:W-:Y:S02]  /*0030*/  ULDC.64 UR4, c[0x0][0x118] ;  /* 0x0000460000047ab9 */ /* 0x000fe40000000a00 */
[----:B------:R-:W0:Y:S02]  /*0040*/  S2R R2, SR_TID.X ;  /* 0x0000000000027919 */ /* 0x000e240000002100 */
[----:B0-----:R-:W-:-:S05]  /*0050*/  LEA R3, R7, R2, 0x7 ;  /* 0x0000000207037211 */ /* 0x001fca00078e38ff */
[----:B------:R-:W-:-:S04]  /*0060*/  IMAD R4, R7, -0x62, R3 ;  /* 0xffffff9e07047824 */ /* 0x000fc800078e0203 */
[----:B------:R-:W-:-:S04]  /*0070*/  IMAD.HI R0, R4, 0x5397829d, RZ ;  /* 0x5397829d04007827 */ /* 0x000fc800078e02ff */
[----:B------:R-:W-:Y:S01]  /*0080*/  IMAD R7, R7, -0x1c, R4 ;  /* 0xffffffe407077824 */ /* 0x000fe200078e0204 */
[----:B------:R-:W-:-:S03]  /*0090*/  SHF.R.U32.HI R5, RZ, 0x1f, R0 ;  /* 0x0000001fff057819 */ /* 0x000fc60000011600 */
[----:B------:R-:W-:Y:S01]  /*00a0*/  IMAD.HI R6, R7, -0x6db6db6d, R6 ;  /* 0x9249249307067827 */ /* 0x000fe200078e0206 */
[----:B------:R-:W-:-:S03]  /*00b0*/  LEA.HI.SX32 R5, R0, R5, 0x1c ;  /* 0x0000000500057211 */ /* 0x000fc600078fe2ff */
[----:B------:R-:W-:Y:S01]  /*00c0*/  IMAD.HI R0, R3, 0x5397829d, RZ ;  /* 0x5397829d03007827 */ /* 0x000fe200078e02ff */
[----:B------:R-:W-:-:S03]  /*00d0*/  SHF.R.U32.HI R13, RZ, 0x1f, R6 ;  /* 0x0000001fff0d7819 */ /* 0x000fc60000011606 */
[----:B------:R-:W-:Y:S01]  /*00e0*/  IMAD R5, R5, -0x31, R4 ;  /* 0xffffffcf05057824 */ /* 0x000fe200078e0204 */
[----:B------:R-:W-:Y:S02]  /*00f0*/  MOV R4, RZ ;  /* 0x000000ff00047202 */ /* 0x000fe40000000f00 */
[----:B------:R-:W-:Y:S02]  /*0100*/  SHF.R.U32.HI R9, RZ, 0x1f, R0 ;  /* 0x0000001fff097819 */ /* 0x000fe40000011600 */
[----:B------:R-:W-:Y:S01]  /*0110*/  LEA.HI.SX32 R13, R6, R13, 0x1e ;  /* 0x0000000d060d7211 */ /* 0x000fe200078ff2ff */
[----:B------:R-:W-:Y:S01]  /*0120*/  IMAD.HI R2, R5, -0x6db6db6d, R4 ;  /* 0x9249249305027827 */ /* 0x000fe200078e0204 */
[----:B------:R-:W-:Y:S02]  /*0130*/  LEA.HI.SX32 R23, R0, R9, 0x1c ;  /* 0x0000000900177211 */ /* 0x000fe400078fe2ff */
[----:B------:R-:W-:Y:S01]  /*0140*/  MOV R0, 0x4 ;  /* 0x0000000400007802 */ /* 0x000fe20000000f00 */
[----:B------:R-:W-:Y:S01]  /*0150*/  IMAD R22, R13, -0x7, R7 ;  /* 0xfffffff90d167824 */ /* 0x000fe200078e0207 */
[----:B------:R-:W-:Y:S01]  /*0160*/  SHF.R.U32.HI R11, RZ, 0x1f, R2 ;  /* 0x0000001fff0b7819 */ /* 0x000fe20000011602 */
[----:B------:R-:W-:-:S03]  /*0170*/  IMAD R9, R23, 0x31, R5 ;  /* 0x0000003117097824 */ /* 0x000fc600078e0205 */
[----:B------:R-:W-:-:S05]  /*0180*/  LEA.HI.SX32 R11, R2, R11, 0x1e ;  /* 0x0000000b020b7211 */ /* 0x000fca00078ff2ff */
[----:B------:R-:W-:-:S05]  /*0190*/  IMAD R11, R11, 0x7, -R5 ;  /* 0x000000070b0b7824 */ /* 0x000fca00078e0a05 */
[----:B------:R-:W-:-:S05]  /*01a0*/  IADD3 R5, R11, R9, R22 ;  /* 0x000000090b057210 */ /* 0x000fca0007ffe016 */
[----:B------:R-:W-:-:S05]  /*01b0*/  IMAD.WIDE R4, R5, R0, c[0x0][0x168] ;  /* 0x00005a0005047625 */ /* 0x000fca00078e0200 */
[----:B------:R-:W2:Y:S04]  /*01c0*/  LDG.E.CONSTANT R25, [R4.64+0xc400] ;  /* 0x00c4000404197981 */ /* 0x000ea8000c1e9900 */
[----:B------:R-:W3:Y:S04]  /*01d0*/  LDG.E.CONSTANT R24, [R4.64] ;  /* 0x0000000404187981 */ /* 0x000ee8000c1e9900 */
[----:B------:R-:W4:Y:S04]  /*01e0*/  LDG.E.CONSTANT R19, [R4.64+0x31000] ;  /* 0x0310000404137981 */ /* 0x000f28000c1e9900 */
[----:B------:R-:W5:Y:S04]  /*01f0*/  LDG.E.CONSTANT R18, [R4.64+0x3d400] ;  /* 0x03d4000404127981 */ /* 0x000f68000c1e9900 */
        /* <DEDUP_REMOVED lines=9> */
[----:B------:R0:W5:Y:S01]  /*0290*/  LDG.E.CONSTANT R11, [R4.64+0x9f400] ;  /* 0x09f40004040b7981 */ /* 0x000162000c1e9900 */
[----:B------:R-:W-:-:S03]  /*02a0*/  IMAD.WIDE R6, R23, R0, c[0x0][0x170] ;  /* 0x00005c0017067625 */ /* 0x000fc600078e0200 */
[----:B------:R0:W5:Y:S04]  /*02b0*/  LDG.E.CONSTANT R8, [R4.64+0xab800] ;  /* 0x0ab8000404087981 */ /* 0x000168000c1e9900 */
[----:B------:R0:W5:Y:S04]  /*02c0*/  LDG.E.CONSTANT R14, [R4.64+0xb7c00] ;  /* 0x0b7c0004040e7981 */ /* 0x000168000c1e9900 */
[----:B------:R1:W5:Y:S01]  /*02d0*/  LDG.E.CONSTANT R6, [R6.64] ;  /* 0x0000000406067981 */ /* 0x000362000c1e9900 */
[----:B------:R-:W-:-:S05]  /*02e0*/  MOV R2, RZ ;  /* 0x000000ff00027202 */ /* 0x000fca0000000f00 */
[----:B------:R-:W-:-:S05]  /*02f0*/  IMAD.HI R2, R3, -0x6db6db6d, R2 ;  /* 0x9249249303027827 */ /* 0x000fca00078e0202 */
[----:B------:R-:W-:-:S04]  /*0300*/  SHF.R.U32.HI R3, RZ, 0x1f, R2 ;  /* 0x0000001fff037819 */ /* 0x000fc80000011602 */
[----:B------:R-:W-:-:S05]  /*0310*/  LEA.HI.SX32 R3, R2, R3, 0x1e ;  /* 0x0000000302037211 */ /* 0x000fca00078ff2ff */
[----:B------:R-:W-:Y:S01]  /*0320*/  IMAD R2, R3, 0xe, R22 ;  /* 0x0000000e03027824 */ /* 0x000fe200078e0216 */
[----:B--2---:R-:W-:Y:S01]  /*0330*/  FADD R22, RZ, -R25 ;  /* 0x80000019ff167221 */ /* 0x004fe20000000000 */
[----:B---3--:R-:W-:Y:S01]  /*0340*/  FADD R24, RZ, R24 ;  /* 0x00000018ff187221 */ /* 0x008fe20000000000 */
[----:B----4-:R-:W-:Y:S01]  /*0350*/  FADD R23, RZ, -R19 ;  /* 0x80000013ff177221 */ /* 0x010fe20000000000 */
[----:B-----5:R-:W-:Y:S02]  /*0360*/  FADD R26, RZ, R18 ;  /* 0x00000012ff1a7221 */ /* 0x020fe40000000000 */
[----:B------:R-:W-:Y:S01]  /*0370*/  FADD R24, R24, R25 ;  /* 0x0000001918187221 */ /* 0x000fe20000000000 */
[----:B0-----:R-:W-:Y:S01]  /*0380*/  FADD R4, -R18, R23 ;  /* 0x0000001712047221 */ /* 0x001fe20000000100 */
[----:B------:R-:W-:Y:S01]  /*0390*/  FADD R3, R21, R22 ;  /* 0x0000001615037221 */ /* 0x000fe20000000000 */
[----:B------:R-:W-:Y:S01]  /*03a0*/  FADD R5, -R17, R26 ;  /* 0x0000001a11057221 */ /* 0x000fe20000000100 */
[----:B------:R-:W-:-:S02]  /*03b0*/  FADD R24, R24, R21 ;  /* 0x0000001518187221 */ /* 0x000fc40000000000 */
[----:B------:R-:W-:Y:S01]  /*03c0*/  FADD R3, R3, R20 ;  /* 0x0000001403037221 */ /* 0x000fe20000000000 */
[----:B------:R-:W-:Y:S01]  /*03d0*/  FADD R20, -R17, R4 ;  /* 0x0000000411147221 */ /* 0x000fe20000000100 */
[----:B-1----:R-:W-:Y:S01]  /*03e0*/  FADD R7, -R16, R5 ;  /* 0x0000000510077221 */ /* 0x002fe20000000100 */
[----:B------:R-:W-:Y:S01]  /*03f0*/  FADD R19, R24, R19 ;  /* 0x0000001318137221 */ /* 0x000fe20000000000 */
[----:B------:R-:W-:Y:S01]  /*0400*/  FADD R4, -R18, R3 ;  /* 0x0000000312047221 */ /* 0x000fe20000000100 */
[----:B------:R-:W-:Y:S01]  /*0410*/  FADD R5, R15, R20 ;  /* 0x000000140f057221 */ /* 0x000fe20000000000 */
[C---:B------:R-:W-:Y:S01]  /*0420*/  FADD R7, -R12.reuse, R7 ;  /* 0x000000070c077221 */ /* 0x040fe20000000100 */
        /* <DEDUP_REMOVED lines=9> */
[----:B------:R-:W-:Y:S01]  /*04c0*/  FADD R3, -R12, R3 ;  /* 0x000000030c037221 */ /* 0x000fe20000000100 */
[----:B------:R-:W-:Y:S01]  /*04d0*/  FADD R16, R4, R13 ;  /* 0x0000000d04107221 */ /* 0x000fe20000000000 */
[----:B------:R-:W-:Y:S01]  /*04e0*/  FADD R5, -R11, R20 ;  /* 0x000000140b057221 */ /* 0x000fe20000000100 */
        /* <DEDUP_REMOVED lines=8> */
[----:B------:R-:W-:Y:S01]  /*0570*/  SHF.L.U32 R3, R2, 0x1, RZ ;  /* 0x0000000102037819 */ /* 0x000fe200000006ff */
[--C-:B------:R-:W-:Y:S01]  /*0580*/  FADD R15, R15, R6.reuse ;  /* 0x000000060f0f7221 */ /* 0x100fe20000000000 */
[--C-:B------:R-:W-:Y:S01]  /*0590*/  FADD R9, R9, R6.reuse ;  /* 0x0000000609097221 */ /* 0x100fe20000000000 */
[--C-:B------:R-:W-:Y:S01]  /*05a0*/  FADD R11, R11, R6.reuse ;  /* 0x000000060b0b7221 */ /* 0x100fe20000000000 */
[----:B------:R-:W-:Y:S01]  /*05b0*/  FADD R5, R5, R6 ;  /* 0x0000000605057221 */ /* 0x000fe20000000000 */
[----:B------:R-:W-:Y:S01]  /*05c0*/  IMAD.WIDE R2, R3, R0, c[0x0][0x160] ;  /* 0x0000580003027625 */ /* 0x000fe200078e0200 */
[----:B------:R-:W-:-:S02]  /*05d0*/  FMNMX R15, RZ, R15, !PT ;  /* 0x0000000fff0f7209 */ /* 0x000fc40007800000 */
[----:B------:R-:W-:Y:S02]  /*05e0*/  FMNMX R9, RZ, R9, !PT ;  /* 0x00000009ff097209 */ /* 0x000fe40007800000 */
[----:B------:R-:W-:Y:S02]  /*05f0*/  FMNMX R11, RZ, R11, !PT ;  /* 0x0000000bff0b7209 */ /* 0x000fe40007800000 */
[----:B------:R-:W-:Y:S01]  /*0600*/  FMNMX R5, RZ, R5, !PT ;  /* 0x00000005ff057209 */ /* 0x000fe20007800000 */
[----:B------:R-:W-:Y:S04]  /*0610*/  STG.E [R2.64], R15 ;  /* 0x0000000f02007986 */ /* 0x000fe8000c101904 */
[----:B------:R-:W-:Y:S04]  /*0620*/  STG.E [R2.64+0x4], R9 ;  /* 0x0000040902007986 */ /* 0x000fe8000c101904 */
[----:B------:R-:W-:Y:S04]  /*0630*/  STG.E [R2.64+0x38], R11 ;  /* 0x0000380b02007986 */ /* 0x000fe8000c101904 */
[----:B------:R-:W-:Y:S01]  /*0640*/  STG.E [R2.64+0x3c], R5 ;  /* 0x00003c0502007986 */ /* 0x000fe2000c101904 */
[----:B------:R-:W-:Y:S05]  /*0650*/  EXIT ;  /* 0x000000000000794d */ /* 0x000fea0003800000 */
.L_x_14:
        /* <DEDUP_REMOVED lines=10> */
.L_x_118:


//--------------------- .text.tvmgen_default_fused_nn_conv2d_add_add_nn_relu_1_kernel --------------------------
	.section	.text.tvmgen_default_fused_nn_conv2d_add_add_nn_relu_1_kernel,"ax",@progbits
	.sectionflags	@"SHF_BARRIERS=1"
	.sectioninfo	@"SHI_REGISTERS=65"
	.align	128
        .global         tvmgen_default_fused_nn_conv2d_add_add_nn_relu_1_kernel
        .type           tvmgen_default_fused_nn_conv2d_add_add_nn_relu_1_kernel,@function
        .size           tvmgen_default_fused_nn_conv2d_add_add_nn_relu_1_kernel,(.L_x_119 - tvmgen_default_fused_nn_conv2d_add_add_nn_relu_1_kernel)
        .other          tvmgen_default_fused_nn_conv2d_add_add_nn_relu_1_kernel,@"STO_CUDA_ENTRY STV_DEFAULT"
tvmgen_default_fused_nn_conv2d_add_add_nn_relu_1_kernel:
.text.tvmgen_default_fused_nn_conv2d_add_add_nn_relu_1_kernel:
[----:B------:R-:W-:Y:S02]  /*0000*/  MOV R1, c[0x0][0x28] ;  /* 0x00000a0000017a02 */ /* 0x000fe40000000f00 */
[----:B------:R-:W0:Y:S01]  /*0010*/  S2R R37, SR_TID.Z ;  /* 0x0000000000257919 */ /* 0x000e220000002300 */
[----:B------:R-:W-:Y:S01]  /*0020*/  MOV R35, RZ ;  /* 0x000000ff00237202 */ /* 0x000fe20000000f00 */
[----:B------:R-:W-:Y:S01]  /*0030*/  ULDC.64 UR4, c[0x0][0x118] ;  /* 0x0000460000047ab9 */ /* 0x000fe20000000a00 */
[----:B------:R-:W-:Y:S01]  /*0040*/  MOV R25, RZ ;  /* 0x000000ff00197202 */ /* 0x000fe20000000f00 */
[----:B------:R-:W1:Y:S01]  /*0050*/  S2R R39, SR_CTAID.Y ;  /* 0x0000000000277919 */ /* 0x000e620000002600 */
[----:B------:R-:W-:Y:S02]  /*0060*/  MOV R21, RZ ;  /* 0x000000ff00157202 */ /* 0x000fe40000000f00 */
[----:B------:R-:W-:Y:S01]  /*0070*/  MOV R33, RZ ;  /* 0x000000ff00217202 */ /* 0x000fe20000000f00 */
[----:B------:R-:W1:Y:S01]  /*0080*/  S2R R2, SR_TID.X ;  /* 0x0000000000027919 */ /* 0x000e620000002100 */
[----:B------:R-:W-:Y:S02]  /*0090*/  MOV R31, RZ ;  /* 0x000000ff001f7202 */ /* 0x000fe40000000f00 */
[----:B------:R-:W-:-:S02]  /*00a0*/  MOV R47, RZ ;  /* 0x000000ff002f7202 */ /* 0x000fc40000000f00 */
[----:B------:R-:W-:Y:S02]  /*00b0*/  MOV R45, RZ ;  /* 0x000000ff002d7202 */ /* 0x000fe40000000f00 */
[----:B------:R-:W-:Y:S02]  /*00c0*/  MOV R43, RZ ;  /* 0x000000ff002b7202 */ /* 0x000fe40000000f00 */
[----:B------:R-:W-:Y:S02]  /*00d0*/  MOV R27, RZ ;  /* 0x000000ff001b7202 */ /* 0x000fe40000000f00 */
[----:B------:R-:W-:Y:S02]  /*00e0*/  MOV R57, RZ ;  /* 0x000000ff00397202 */ /* 0x000fe40000000f00 */
[----:B------:R-:W-:Y:S02]  /*00f0*/  MOV R53, RZ ;  /* 0x000000ff00357202 */ /* 0x000fe40000000f00 */
[----:B------:R-:W-:-:S02]  /*0100*/  MOV R51, RZ ;  /* 0x000000ff00337202 */ /* 0x000fc40000000f00 */
[----:B0-----:R-:W-:Y:S02]  /*0110*/  SHF.R.S32.HI R3, RZ, 0x2, R37 ;  /* 0x00000002ff037819 */ /* 0x001fe40000011425 */
[C---:B------:R-:W-:Y:S02]  /*0120*/  LOP3.LUT R5, R37.reuse, 0x3, RZ, 0xc0, !PT ;  /* 0x0000000325057812 */ /* 0x040fe400078ec0ff */
[----:B------:R-:W-:Y:S02]  /*0130*/  SHF.L.U32 R41, R37, 0x5, RZ ;  /* 0x0000000525297819 */ /* 0x000fe400000006ff */
[----:B------:R-:W-:Y:S01]  /*0140*/  MOV R59, RZ ;  /* 0x000000ff003b7202 */ /* 0x000fe20000000f00 */
[--C-:B-1----:R-:W-:Y:S01]  /*0150*/  IMAD R0, R39, 0x70, R2.reuse ;  /* 0x0000007027007824 */ /* 0x102fe200078e0202 */
[C---:B------:R-:W-:Y:S01]  /*0160*/  LEA.HI.SX32 R4, R2.reuse, R37, 0x1c ;  /* 0x0000002502047211 */ /* 0x040fe200078fe2ff */
[----:B------:R-:W-:Y:S01]  /*0170*/  IMAD R38, R37, 0x1c, R2 ;  /* 0x0000001c25267824 */ /* 0x000fe200078e0202 */
[----:B------:R-:W-:Y:S01]  /*0180*/  SHF.L.U32 R36, R2, 0x1, RZ ;  /* 0x0000000102247819 */ /* 0x000fe200000006ff */
[----:B------:R-:W-:Y:S01]  /*0190*/  IMAD R0, R3, 0x310, R0 ;  /* 0x0000031003007824 */ /* 0x000fe200078e0200 */
[----:B------:R-:W-:-:S02]  /*01a0*/  ISETP.GT.AND P0, PT, R4, 0x1f, PT ;  /* 0x0000001f0400780c */ /* 0x000fc40003f04270 */
[----:B------:R-:W-:Y:S01]  /*01b0*/  MOV R3, RZ ;  /* 0x000000ff00037202 */ /* 0x000fe20000000f00 */
[----:B------:R-:W-:Y:S01]  /*01c0*/  IMAD R0, R5, 0x1c, R0 ;  /* 0x0000001c05007824 */ /* 0x000fe200078e0200 */
[----:B------:R-:W-:Y:S02]  /*01d0*/  MOV R29, RZ ;  /* 0x000000ff001d7202 */ /* 0x000fe40000000f00 */
[----:B------:R-:W-:Y:S02]  /*01e0*/  ISETP.GT.OR P0, PT, R2, 0xf, P0 ;  /* 0x0000000f0200780c */ /* 0x000fe40000704670 */
[----:B------:R-:W-:Y:S02]  /*01f0*/  MOV R49, RZ ;  /* 0x000000ff00317202 */ /* 0x000fe40000000f00 */
[----:B------:R-:W-:Y:S02]  /*0200*/  MOV R55, RZ ;  /* 0x000000ff00377202 */ /* 0x000fe40000000f00 */
[----:B------:R-:W-:-:S07]  /*0210*/  IADD3 R40, R36, R41, RZ ;  /* 0x0000002924287210 */ /* 0x000fce0007ffe0ff */
.L_x_15:
[----:B------:R-:W0:Y:S01]  /*0220*/  @!P0 S2R R6, SR_CTAID.Z ;  /* 0x0000000000068919 */ /* 0x000e220000002700 */
[----:B------:R-:W-:Y:S01]  /*0230*/  @!P0 SHF.L.U32 R4, R2, 0x5, RZ ;  /* 0x0000000502048819 */ /* 0x000fe200000006ff */
[----:B------:R-:W-:Y:S01]  /*0240*/  IMAD R9, R3, 0x1880, R0 ;  /* 0x0000188003097824 */ /* 0x000fe200078e0200 */
[----:B------:R-:W-:Y:S01]  /*0250*/  @!P0 LOP3.LUT R5, R36, 0x6, RZ, 0xc0, !PT ;  /* 0x0000000624058812 */ /* 0x000fe200078ec0ff */
[----:B------:R-:W-:Y:S01]  /*0260*/  BAR.SYNC.DEFER_BLOCKING 0x0 ;  /* 0x0000000000007b1d */ /* 0x000fe20000010000 */
[----:B------:R-:W-:-:S02]  /*0270*/  @!P0 LOP3.LUT R4, R4, 0xffffff80, RZ, 0xc0, !PT ;  /* 0xffffff8004048812 */ /* 0x000fc400078ec0ff */
[----:B------:R-:W-:-:S05]  /*0280*/  MOV R42, 0x4 ;  /* 0x00000004002a7802 */ /* 0x000fca0000000f00 */
[----:B------:R-:W-:-:S05]  /*0290*/  IMAD.WIDE R8, R9, R42, c[0x0][0x168] ;  /* 0x00005a0009087625 */ /* 0x000fca00078e022a */
[----:B------:R-:W2:Y:S01]  /*02a0*/  LDG.E.CONSTANT R23, [R8.64] ;  /* 0x0000000408177981 */ /* 0x000ea2000c1e9900 */
[----:B0-----:R-:W-:-:S04]  /*02b0*/  @!P0 LEA R7, R6, R37, 0x5 ;  /* 0x0000002506078211 */ /* 0x001fc800078e28ff */
[----:B------:R-:W-:-:S04]  /*02c0*/  @!P0 LEA R4, R7, R4, 0x9 ;  /* 0x0000000407048211 */ /* 0x000fc800078e48ff */
[----:B------:R-:W-:-:S04]  /*02d0*/  @!P0 IADD3 R4, R4, R5, RZ ;  /* 0x0000000504048210 */ /* 0x000fc80007ffe0ff */
[----:B------:R-:W-:-:S05]  /*02e0*/  @!P0 LEA R13, R3, R4, 0x3 ;  /* 0x00000004030d8211 */ /* 0x000fca00078e18ff */
[----:B------:R-:W-:-:S05]  /*02f0*/  @!P0 IMAD.WIDE R12, R13, R42, c[0x0][0x170] ;  /* 0x00005c000d0c8625 */ /* 0x000fca00078e022a */
[----:B------:R-:W3:Y:S04]  /*0300*/  @!P0 LDG.E.CONSTANT R60, [R12.64] ;  /* 0x000000040c3c8981 */ /* 0x000ee8000c1e9900 */
[----:B------:R-:W3:Y:S01]  /*0310*/  @!P0 LDG.E.CONSTANT R61, [R12.64+0x4] ;  /* 0x000004040c3d8981 */ /* 0x000ee2000c1e9900 */
[----:B------:R-:W-:-:S04]  /*0320*/  IADD3 R3, R3, 0x1, RZ ;  /* 0x0000000103037810 */ /* 0x000fc80007ffe0ff */
[----:B------:R-:W-:Y:S01]  /*0330*/  ISETP.GE.U32.AND P1, PT, R3, 0x10, PT ;  /* 0x000000100300780c */ /* 0x000fe20003f26070 */
[----:B--2---:R-:W-:Y:S04]  /*0340*/  STS [R38.X4], R23 ;  /* 0x0000001726007388 */ /* 0x004fe80000004800 */
[----:B---3--:R-:W-:Y:S04]  /*0350*/  @!P0 STS.64 [R40.X4+0xe00], R60 ;  /* 0x000e003c28008388 */ /* 0x008fe80000004a00 */
[----:B------:R-:W-:Y:S06]  /*0360*/  BAR.SYNC.DEFER_BLOCKING 0x0 ;  /* 0x0000000000007b1d */ /* 0x000fec0000010000 */
[----:B------:R-:W-:Y:S04]  /*0370*/  LDS R32, [R2.X4] ;  /* 0x0000000002207984 */ /* 0x000fe80000004800 */
[----:B------:R-:W0:Y:S04]  /*0380*/  LDS.128 R4, [R41+0xe00] ;  /* 0x000e000029047984 */ /* 0x000e280000000c00 */
[----:B------:R-:W1:Y:S04]  /*0390*/  LDS R34, [R2.X4+0x70] ;  /* 0x0000700002227984 */ /* 0x000e680000004800 */
[----:B------:R-:W2:Y:S04]  /*03a0*/  LDS R50, [R2.X4+0xe0] ;  /* 0x0000e00002327984 */ /* 0x000ea80000004800 */
[----:B------:R-:W3:Y:S04]  /*03b0*/  LDS R54, [R2.X4+0x150] ;  /* 0x0001500002367984 */ /* 0x000ee80000004800 */
[----:B------:R-:W4:Y:S04]  /*03c0*/  LDS.128 R8, [R41+0x1200] ;  /* 0x0012000029087984 */ /* 0x000f280000000c00 */
[----:B------:R-:W5:Y:S04]  /*03d0*/  LDS.128 R12, [R41+0x1600] ;  /* 0x00160000290c7984 */ /* 0x000f680000000c00 */
[----:B------:R-:W5:Y:S04]  /*03e0*/  LDS.128 R16, [R41+0x1a00] ;  /* 0x001a000029107984 */ /* 0x000f680000000c00 */
[----:B------:R-:W5:Y:S04]  /*03f0*/  LDS R28, [R2.X4+0x1c0] ;  /* 0x0001c000021c7984 */ /* 0x000f680000004800 */
[----:B------:R-:W5:Y:S04]  /*0400*/  LDS R24, [R2.X4+0x230] ;  /* 0x0002300002187984 */ /* 0x000f680000004800 */
[----:B------:R-:W5:Y:S01]  /*0410*/  LDS R22, [R2.X4+0x2a0] ;  /* 0x0002a00002167984 */ /* 0x000f620000004800 */
[----:B0-----:R-:W-:-:S03]  /*0420*/  FFMA R61, R32, R4, R55 ;  /* 0x00000004203d7223 */ /* 0x001fc60000000037 */
[----:B------:R-:W0:Y:S01]  /*0430*/  LDS R20, [R2.X4+0x310] ;  /* 0x0003100002147984 */ /* 0x000e220000004800 */
[----:B-1----:R-:W-:-:S03]  /*0440*/  FFMA R55, R4, R34, R49 ;  /* 0x0000002204377223 */ /* 0x002fc60000000031 */
[----:B------:R-:W1:Y:S01]  /*0450*/  LDS R23, [R2.X4+0x380] ;  /* 0x0003800002177984 */ /* 0x000e620000004800 */
[----:B--2---:R-:W-:-:S03]  /*0460*/  FFMA R49, R4, R50, R29 ;  /* 0x0000003204317223 */ /* 0x004fc6000000001d */
[----:B------:R-:W2:Y:S01]  /*0470*/  LDS R29, [R2.X4+0x3f0] ;  /* 0x0003f000021d7984 */ /* 0x000ea20000004800 */
[----:B---3--:R-:W-:Y:S01]  /*0480*/  FFMA R59, R4, R54, R59 ;  /* 0x00000036043b7223 */ /* 0x008fe2000000003b */
[----:B----4-:R-:W-:Y:S01]  /*0490*/  FFMA R4, R32, R8, R51 ;  /* 0x0000000820047223 */ /* 0x010fe20000000033 */
[C---:B------:R-:W-:Y:S01]  /*04a0*/  FFMA R46, R8.reuse, R34, R53 ;  /* 0x00000022082e7223 */ /* 0x040fe20000000035 */
[C---:B------:R-:W-:Y:S01]  /*04b0*/  FFMA R30, R8.reuse, R50, R57 ;  /* 0x00000032081e7223 */ /* 0x040fe20000000039 */
[----:B------:R-:W-:Y:S01]  /*04c0*/  FFMA R26, R8, R54, R27 ;  /* 0x00000036081a7223 */ /* 0x000fe2000000001b */
[C---:B-----5:R-:W-:Y:S02]  /*04d0*/  FFMA R8, R32.reuse, R12, R43 ;  /* 0x0000000c20087223 */ /* 0x060fe4000000002b */
[----:B------:R-:W-:Y:S01]  /*04e0*/  LDS R43, [R2.X4+0x4d0] ;  /* 0x0004d000022b7984 */ /* 0x000fe20000004800 */
[----:B------:R-:W-:-:S03]  /*04f0*/  FFMA R32, R32, R16, R33 ;  /* 0x0000001020207223 */ /* 0x000fc60000000021 */
[----:B------:R-:W3:Y:S01]  /*0500*/  LDS R33, [R2.X4+0x460] ;  /* 0x0004600002217984 */ /* 0x000ee20000004800 */
[C---:B------:R-:W-:Y:S01]  /*0510*/  FFMA R48, R12.reuse, R34, R45 ;  /* 0x000000220c307223 */ /* 0x040fe2000000002d */
[----:B------:R-:W-:Y:S01]  /*0520*/  FFMA R52, R12, R50, R47 ;  /* 0x000000320c347223 */ /* 0x000fe2000000002f */
[C---:B------:R-:W-:Y:S01]  /*0530*/  FFMA R34, R16.reuse, R34, R21 ;  /* 0x0000002210227223 */ /* 0x040fe20000000015 */
[----:B------:R-:W-:Y:S01]  /*0540*/  FFMA R50, R16, R50, R25 ;  /* 0x0000003210327223 */ /* 0x000fe20000000019 */
[-C--:B------:R-:W-:Y:S01]  /*0550*/  FFMA R44, R12, R54.reuse, R31 ;  /* 0x000000360c2c7223 */ /* 0x080fe2000000001f */
[----:B------:R-:W-:Y:S01]  /*0560*/  FFMA R16, R16, R54, R35 ;  /* 0x0000003610107223 */ /* 0x000fe20000000023 */
[C---:B------:R-:W-:Y:S01]  /*0570*/  FFMA R54, R28.reuse, R5, R61 ;  /* 0x000000051c367223 */ /* 0x040fe2000000003d */
[C---:B------:R-:W-:Y:S01]  /*0580*/  FFMA R21, R28.reuse, R9, R4 ;  /* 0x000000091c157223 */ /* 0x040fe20000000004 */
[C---:B------:R-:W-:Y:S01]  /*0590*/  FFMA R25, R28.reuse, R13, R8 ;  /* 0x0000000d1c197223 */ /* 0x040fe20000000008 */
[----:B------:R-:W-:Y:S01]  /*05a0*/  FFMA R27, R28, R17, R32 ;  /* 0x000000111c1b7223 */ /* 0x000fe20000000020 */
[C---:B------:R-:W-:Y:S01]  /*05b0*/  FFMA R28, R24.reuse, R5, R55 ;  /* 0x00000005181c7223 */ /* 0x040fe20000000037 */
[C---:B------:R-:W-:Y:S01]  /*05c0*/  FFMA R31, R24.reuse, R9, R46 ;  /* 0x00000009181f7223 */ /* 0x040fe2000000002e */
[----:B------:R-:W4:Y:S01]  /*05d0*/  LDS R4, [R2.X4+0x540] ;  /* 0x0005400002047984 */ /* 0x000f220000004800 */
[C---:B------:R-:W-:Y:S01]  /*05e0*/  FFMA R51, R24.reuse, R13, R48 ;  /* 0x0000000d18337223 */ /* 0x040fe20000000030 */
[----:B------:R-:W-:Y:S01]  /*05f0*/  FFMA R61, R24, R17, R34 ;  /* 0x00000011183d7223 */ /* 0x000fe20000000022 */
[C---:B------:R-:W-:Y:S01]  /*0600*/  FFMA R34, R22.reuse, R5, R49 ;  /* 0x0000000516227223 */ /* 0x040fe20000000031 */
[----:B------:R-:W5:Y:S01]  /*0610*/  LDS R8, [R2.X4+0x5b0] ;  /* 0x0005b00002087984 */ /* 0x000f620000004800 */
[C---:B------:R-:W-:Y:S01]  /*0620*/  FFMA R35, R22.reuse, R13, R52 ;  /* 0x0000000d16237223 */ /* 0x040fe20000000034 */
[----:B------:R-:W-:Y:S01]  /*0630*/  FFMA R53, R22, R17, R50 ;  /* 0x0000001116357223 */ /* 0x000fe20000000032 */
[----:B0-----:R-:W-:Y:S01]  /*0640*/  FFMA R32, R20, R5, R59 ;  /* 0x0000000514207223 */ /* 0x001fe2000000003b */
[-C--:B------:R-:W-:Y:S01]  /*0650*/  FFMA R57, R22, R9.reuse, R30 ;  /* 0x0000000916397223 */ /* 0x080fe2000000001e */
[----:B------:R-:W0:Y:S01]  /*0660*/  LDS R12, [R2.X4+0x620] ;  /* 0x00062000020c7984 */ /* 0x000e220000004800 */
[C---:B------:R-:W-:Y:S01]  /*0670*/  FFMA R59, R20.reuse, R9, R26 ;  /* 0x00000009143b7223 */ /* 0x040fe2000000001a */
[C---:B------:R-:W-:Y:S01]  /*0680*/  FFMA R13, R20.reuse, R13, R44 ;  /* 0x0000000d140d7223 */ /* 0x040fe2000000002c */
[----:B------:R-:W-:Y:S01]  /*0690*/  FFMA R55, R20, R17, R16 ;  /* 0x0000001114377223 */ /* 0x000fe20000000010 */
[----:B------:R-:W0:Y:S01]  /*06a0*/  LDS R46, [R2.X4+0x690] ;  /* 0x00069000022e7984 */ /* 0x000e220000004800 */
[-C--:B-1----:R-:W-:Y:S01]  /*06b0*/  FFMA R5, R23, R6.reuse, R54 ;  /* 0x0000000617057223 */ /* 0x082fe20000000036 */
[C---:B--2---:R-:W-:Y:S01]  /*06c0*/  FFMA R49, R29.reuse, R6, R28 ;  /* 0x000000061d317223 */ /* 0x044fe2000000001c */
[C---:B------:R-:W-:Y:S01]  /*06d0*/  FFMA R50, R29.reuse, R10, R31 ;  /* 0x0000000a1d327223 */ /* 0x040fe2000000001f */
[C---:B------:R-:W-:Y:S01]  /*06e0*/  FFMA R48, R29.reuse, R14, R51 ;  /* 0x0000000e1d307223 */ /* 0x040fe20000000033 */
[----:B------:R-:W-:Y:S01]  /*06f0*/  FFMA R52, R29, R18, R61 ;  /* 0x000000121d347223 */ /* 0x000fe2000000003d */
[C---:B------:R-:W-:Y:S01]  /*0700*/  FFMA R44, R23.reuse, R10, R21 ;  /* 0x0000000a172c7223 */ /* 0x040fe20000000015 */
[C---:B------:R-:W-:Y:S01]  /*0710*/  FFMA R16, R23.reuse, R14, R25 ;  /* 0x0000000e17107223 */ /* 0x040fe20000000019 */
[-C--:B------:R-:W-:Y:S01]  /*0720*/  FFMA R54, R23, R18.reuse, R27 ;  /* 0x0000001217367223 */ /* 0x080fe2000000001b */
[----:B------:R-:W-:Y:S04]  /*0730*/  LDS R9, [R2.X4+0x700] ;  /* 0x0007000002097984 */ /* 0x000fe80000004800 */
[----:B------:R-:W1:Y:S01]  /*0740*/  LDS.128 R28, [R41+0x1610] ;  /* 0x00161000291c7984 */ /* 0x000e620000000c00 */
[C---:B---3--:R-:W-:Y:S01]  /*0750*/  FFMA R60, R33.reuse, R18, R53 ;  /* 0x00000012213c7223 */ /* 0x048fe20000000035 */
[C---:B------:R-:W-:Y:S01]  /*0760*/  FFMA R51, R33.reuse, R6, R34 ;  /* 0x0000000621337223 */ /* 0x040fe20000000022 */
[C---:B------:R-:W-:Y:S01]  /*0770*/  FFMA R56, R33.reuse, R10, R57 ;  /* 0x0000000a21387223 */ /* 0x040fe20000000039 */
[----:B------:R-:W2:Y:S01]  /*0780*/  LDS.128 R20, [R41+0xe10] ;  /* 0x000e100029147984 */ /* 0x000ea20000000c00 */
[----:B------:R-:W-:Y:S01]  /*0790*/  FFMA R58, R33, R14, R35 ;  /* 0x0000000e213a7223 */ /* 0x000fe20000000023 */
[----:B------:R-:W-:-:S02]  /*07a0*/  FFMA R53, R43, R6, R32 ;  /* 0x000000062b357223 */ /* 0x000fc40000000020 */
[----:B------:R-:W-:Y:S04]  /*07b0*/  LDS R17, [R2.X4+0x770] ;  /* 0x0007700002117984 */ /* 0x000fe80000004800 */
[----:B------:R-:W3:Y:S04]  /*07c0*/  LDS.128 R24, [R41+0x1210] ;  /* 0x0012100029187984 */ /* 0x000ee80000000c00 */
[----:B------:R-:W3:Y:S04]  /*07d0*/  LDS.128 R32, [R41+0x1a10] ;  /* 0x001a100029207984 */ /* 0x000ee80000000c00 */
[----:B------:R-:W3:Y:S04]  /*07e0*/  LDS R47, [R2.X4+0x7e0] ;  /* 0x0007e000022f7984 */ /* 0x000ee80000004800 */
[----:B------:R-:W3:Y:S04]  /*07f0*/  LDS R45, [R2.X4+0x850] ;  /* 0x00085000022d7984 */ /* 0x000ee80000004800 */
[----:B------:R-:W3:Y:S01]  /*0800*/  LDS R6, [R2.X4+0x8c0] ;  /* 0x0008c00002067984 */ /* 0x000ee20000004800 */
        /* <DEDUP_REMOVED lines=8> */
[----:B------:R-:W4:Y:S01]  /*0890*/  LDS R4, [R2.X4+0x930] ;  /* 0x0009300002047984 */ /* 0x000f220000004800 */
[C---:B------:R-:W-:Y:S01]  /*08a0*/  FFMA R13, R8.reuse, R11, R50 ;  /* 0x0000000b080d7223 */ /* 0x040fe20000000032 */
[C---:B------:R-:W-:Y:S01]  /*08b0*/  FFMA R5, R8.reuse, R15, R48 ;  /* 0x0000000f08057223 */ /* 0x040fe20000000030 */
[----:B------:R-:W-:Y:S01]  /*08c0*/  FFMA R43, R8, R19, R52 ;  /* 0x00000013082b7223 */ /* 0x000fe20000000034 */
[C---:B0-----:R-:W-:Y:S01]  /*08d0*/  FFMA R48, R12.reuse, R7, R51 ;  /* 0x000000070c307223 */ /* 0x041fe20000000033 */
[----:B------:R-:W0:Y:S01]  /*08e0*/  LDS R8, [R2.X4+0x9a0] ;  /* 0x0009a00002087984 */ /* 0x000e220000004800 */
[C---:B------:R-:W-:Y:S01]  /*08f0*/  FFMA R56, R12.reuse, R11, R56 ;  /* 0x0000000b0c387223 */ /* 0x040fe20000000038 */
[C---:B------:R-:W-:Y:S01]  /*0900*/  FFMA R58, R12.reuse, R15, R58 ;  /* 0x0000000f0c3a7223 */ /* 0x040fe2000000003a */
[----:B------:R-:W-:Y:S01]  /*0910*/  FFMA R60, R12, R19, R60 ;  /* 0x000000130c3c7223 */ /* 0x000fe2000000003c */
[C---:B------:R-:W-:Y:S01]  /*0920*/  FFMA R50, R46.reuse, R7, R53 ;  /* 0x000000072e327223 */ /* 0x040fe20000000035 */
[----:B------:R-:W5:Y:S01]  /*0930*/  LDS R12, [R2.X4+0xa10] ;  /* 0x000a1000020c7984 */ /* 0x000f620000004800 */
[C---:B------:R-:W-:Y:S01]  /*0940*/  FFMA R10, R46.reuse, R11, R10 ;  /* 0x0000000b2e0a7223 */ /* 0x040fe2000000000a */
[C---:B------:R-:W-:Y:S01]  /*0950*/  FFMA R14, R46.reuse, R15, R14 ;  /* 0x0000000f2e0e7223 */ /* 0x040fe2000000000e */
[C---:B-1----:R-:W-:Y:S01]  /*0960*/  FFMA R16, R9.reuse, R28, R16 ;  /* 0x0000001c09107223 */ /* 0x042fe20000000010 */
[----:B------:R-:W-:Y:S01]  /*0970*/  FFMA R62, R46, R19, R62 ;  /* 0x000000132e3e7223 */ /* 0x000fe2000000003e */
[----:B------:R-:W1:Y:S01]  /*0980*/  LDS R15, [R2.X4+0xa80] ;  /* 0x000a8000020f7984 */ /* 0x000e620000004800 */
[C---:B--2---:R-:W-:Y:S01]  /*0990*/  FFMA R51, R9.reuse, R20, R18 ;  /* 0x0000001409337223 */ /* 0x044fe20000000012 */
[C---:B---3--:R-:W-:Y:S01]  /*09a0*/  FFMA R44, R9.reuse, R24, R44 ;  /* 0x00000018092c7223 */ /* 0x048fe2000000002c */
[-C--:B------:R-:W-:Y:S01]  /*09b0*/  FFMA R18, R24, R17.reuse, R13 ;  /* 0x0000001118127223 */ /* 0x080fe2000000000d */
[----:B------:R-:W2:Y:S01]  /*09c0*/  LDS R7, [R2.X4+0xaf0] ;  /* 0x000af00002077984 */ /* 0x000ea20000004800 */
[----:B------:R-:W-:Y:S01]  /*09d0*/  FFMA R54, R9, R32, R54 ;  /* 0x0000002009367223 */ /* 0x000fe20000000036 */
[----:B------:R-:W-:-:S02]  /*09e0*/  FFMA R49, R20, R17, R49 ;  /* 0x0000001114317223 */ /* 0x000fc40000000031 */
[----:B------:R-:W3:Y:S01]  /*09f0*/  LDS R11, [R2.X4+0xb60] ;  /* 0x000b6000020b7984 */ /* 0x000ee20000004800 */
[-C--:B------:R-:W-:Y:S01]  /*0a00*/  FFMA R19, R20, R47.reuse, R48 ;  /* 0x0000002f14137223 */ /* 0x080fe20000000030 */
[-C--:B------:R-:W-:Y:S01]  /*0a10*/  FFMA R56, R24, R47.reuse, R56 ;  /* 0x0000002f18387223 */ /* 0x080fe20000000038 */
[----:B------:R-:W-:Y:S01]  /*0a20*/  FFMA R58, R28, R47, R58 ;  /* 0x0000002f1c3a7223 */ /* 0x000fe2000000003a */
[----:B------:R-:W-:Y:S01]  /*0a30*/  FFMA R53, R20, R45, R50 ;  /* 0x0000002d14357223 */ /* 0x000fe20000000032 */
[----:B------:R-:W3:Y:S01]  /*0a40*/  LDS R13, [R2.X4+0xbd0] ;  /* 0x000bd000020d7984 */ /* 0x000ee20000004800 */
[----:B------:R-:W-:Y:S01]  /*0a50*/  FFMA R20, R28, R17, R5 ;  /* 0x000000111c147223 */ /* 0x000fe20000000005 */
[-C--:B------:R-:W-:Y:S01]  /*0a60*/  FFMA R24, R24, R45.reuse, R10 ;  /* 0x0000002d18187223 */ /* 0x080fe2000000000a */
[----:B------:R-:W-:Y:S01]  /*0a70*/  FFMA R28, R28, R45, R14 ;  /* 0x0000002d1c1c7223 */ /* 0x000fe2000000000e */
[C---:B------:R-:W-:Y:S01]  /*0a80*/  FFMA R46, R32.reuse, R17, R43 ;  /* 0x00000011202e7223 */ /* 0x040fe2000000002b */
[C---:B------:R-:W-:Y:S01]  /*0a90*/  FFMA R60, R32.reuse, R47, R60 ;  /* 0x0000002f203c7223 */ /* 0x040fe2000000003c */
[----:B------:R-:W-:Y:S01]  /*0aa0*/  FFMA R62, R32, R45, R62 ;  /* 0x0000002d203e7223 */ /* 0x000fe2000000003e */
[C---:B------:R-:W-:Y:S01]  /*0ab0*/  FFMA R9, R6.reuse, R29, R16 ;  /* 0x0000001d06097223 */ /* 0x040fe20000000010 */
[----:B------:R-:W3:Y:S01]  /*0ac0*/  LDS R10, [R2.X4+0xc40] ;  /* 0x000c4000020a7984 */ /* 0x000ee20000004800 */
[C---:B------:R-:W-:Y:S01]  /*0ad0*/  FFMA R32, R6.reuse, R21, R51 ;  /* 0x0000001506207223 */ /* 0x040fe20000000033 */
[C---:B------:R-:W-:Y:S01]  /*0ae0*/  FFMA R5, R6.reuse, R25, R44 ;  /* 0x0000001906057223 */ /* 0x040fe2000000002c */
[-C--:B------:R-:W-:Y:S01]  /*0af0*/  FFMA R17, R6, R33.reuse, R54 ;  /* 0x0000002106117223 */ /* 0x080fe20000000036 */
[----:B------:R-:W3:Y:S04]  /*0b00*/  LDS R14, [R2.X4+0xcb0] ;  /* 0x000cb000020e7984 */ /* 0x000ee80000004800 */
[----:B------:R-:W3:Y:S04]  /*0b10*/  LDS R16, [R2.X4+0xd20] ;  /* 0x000d200002107984 */ /* 0x000ee80000004800 */
[----:B------:R-:W3:Y:S01]  /*0b20*/  LDS R6, [R2.X4+0xd90] ;  /* 0x000d900002067984 */ /* 0x000ee20000004800 */
[C---:B----4-:R-:W-:Y:S01]  /*0b30*/  FFMA R47, R4.reuse, R33, R46 ;  /* 0x00000021042f7223 */ /* 0x050fe2000000002e */
[-C--:B------:R-:W-:Y:S01]  /*0b40*/  FFMA R44, R4, R21.reuse, R49 ;  /* 0x00000015042c7223 */ /* 0x080fe20000000031 */
[----:B0-----:R-:W-:Y:S01]  /*0b50*/  FFMA R46, R8, R21, R19 ;  /* 0x00000015082e7223 */ /* 0x001fe20000000013 */
[C---:B------:R-:W-:Y:S01]  /*0b60*/  FFMA R43, R4.reuse, R25, R18 ;  /* 0x00000019042b7223 */ /* 0x040fe20000000012 */
[----:B------:R-:W-:Y:S01]  /*0b70*/  FFMA R45, R4, R29, R20 ;  /* 0x0000001d042d7223 */ /* 0x000fe20000000014 */
[C---:B------:R-:W-:Y:S01]  /*0b80*/  FFMA R19, R8.reuse, R25, R56 ;  /* 0x0000001908137223 */ /* 0x040fe20000000038 */
[C---:B------:R-:W-:Y:S01]  /*0b90*/  FFMA R51, R8.reuse, R29, R58 ;  /* 0x0000001d08337223 */ /* 0x040fe2000000003a */
[----:B------:R-:W-:Y:S01]  /*0ba0*/  FFMA R57, R8, R33, R60 ;  /* 0x0000002108397223 */ /* 0x000fe2000000003c */
[C---:B-----5:R-:W-:Y:S01]  /*0bb0*/  FFMA R48, R12.reuse, R21, R53 ;  /* 0x000000150c307223 */ /* 0x060fe20000000035 */
[C---:B------:R-:W-:Y:S01]  /*0bc0*/  FFMA R25, R12.reuse, R25, R24 ;  /* 0x000000190c197223 */ /* 0x040fe20000000018 */
[C---:B------:R-:W-:Y:S01]  /*0bd0*/  FFMA R21, R12.reuse, R29, R28 ;  /* 0x0000001d0c157223 */ /* 0x040fe2000000001c */
[----:B------:R-:W-:Y:S01]  /*0be0*/  FFMA R33, R12, R33, R62 ;  /* 0x000000210c217223 */ /* 0x000fe2000000003e */
[-C--:B-1----:R-:W-:Y:S01]  /*0bf0*/  FFMA R55, R15, R22.reuse, R32 ;  /* 0x000000160f377223 */ /* 0x082fe20000000020 */
[----:B--2---:R-:W-:Y:S01]  /*0c00*/  FFMA R49, R7, R22, R44 ;  /* 0x0000001607317223 */ /* 0x004fe2000000002c */
[C---:B------:R-:W-:Y:S01]  /*0c10*/  FFMA R4, R15.reuse, R26, R5 ;  /* 0x0000001a0f047223 */ /* 0x040fe20000000005 */
[C---:B------:R-:W-:Y:S01]  /*0c20*/  FFMA R8, R15.reuse, R30, R9 ;  /* 0x0000001e0f087223 */ /* 0x040fe20000000009 */
[----:B------:R-:W-:Y:S01]  /*0c30*/  FFMA R12, R15, R34, R17 ;  /* 0x000000220f0c7223 */ /* 0x000fe20000000011 */
[C---:B------:R-:W-:Y:S01]  /*0c40*/  FFMA R18, R7.reuse, R26, R43 ;  /* 0x0000001a07127223 */ /* 0x040fe2000000002b */
[C---:B------:R-:W-:Y:S01]  /*0c50*/  FFMA R20, R7.reuse, R30, R45 ;  /* 0x0000001e07147223 */ /* 0x040fe2000000002d */
[----:B------:R-:W-:Y:S01]  /*0c60*/  FFMA R24, R7, R34, R47 ;  /* 0x0000002207187223 */ /* 0x000fe2000000002f */
[C---:B---3--:R-:W-:Y:S01]  /*0c70*/  FFMA R28, R11.reuse, R26, R19 ;  /* 0x0000001a0b1c7223 */ /* 0x048fe20000000013 */
[C---:B------:R-:W-:Y:S01]  /*0c80*/  FFMA R32, R11.reuse, R30, R51 ;  /* 0x0000001e0b207223 */ /* 0x040fe20000000033 */
[C---:B------:R-:W-:Y:S01]  /*0c90*/  FFMA R44, R11.reuse, R34, R57 ;  /* 0x000000220b2c7223 */ /* 0x040fe20000000039 */
[-C--:B------:R-:W-:Y:S01]  /*0ca0*/  FFMA R29, R11, R22.reuse, R46 ;  /* 0x000000160b1d7223 */ /* 0x080fe2000000002e */
[C---:B------:R-:W-:Y:S01]  /*0cb0*/  FFMA R59, R13.reuse, R22, R48 ;  /* 0x000000160d3b7223 */ /* 0x040fe20000000030 */
[C---:B------:R-:W-:Y:S01]  /*0cc0*/  FFMA R26, R13.reuse, R26, R25 ;  /* 0x0000001a0d1a7223 */ /* 0x040fe20000000019 */
[C---:B------:R-:W-:Y:S01]  /*0cd0*/  FFMA R30, R13.reuse, R30, R21 ;  /* 0x0000001e0d1e7223 */ /* 0x040fe20000000015 */
[----:B------:R-:W-:Y:S01]  /*0ce0*/  FFMA R34, R13, R34, R33 ;  /* 0x000000220d227223 */ /* 0x000fe20000000021 */
[C---:B------:R-:W-:Y:S01]  /*0cf0*/  FFMA R51, R10.reuse, R27, R4 ;  /* 0x0000001b0a337223 */ /* 0x040fe20000000004 */
[C---:B------:R-:W-:Y:S01]  /*0d00*/  FFMA R43, R10.reuse, R31, R8 ;  /* 0x0000001f0a2b7223 */ /* 0x040fe20000000008 */
[----:B------:R-:W-:Y:S01]  /*0d10*/  FFMA R33, R10, R35, R12 ;  /* 0x000000230a217223 */ /* 0x000fe2000000000c */
[C---:B------:R-:W-:Y:S01]  /*0d20*/  FFMA R53, R14.reuse, R27, R18 ;  /* 0x0000001b0e357223 */ /* 0x040fe20000000012 */
[C---:B------:R-:W-:Y:S01]  /*0d30*/  FFMA R45, R14.reuse, R31, R20 ;  /* 0x0000001f0e2d7223 */ /* 0x040fe20000000014 */
[----:B------:R-:W-:Y:S01]  /*0d40*/  FFMA R21, R14, R35, R24 ;  /* 0x000000230e157223 */ /* 0x000fe20000000018 */
[----:B------:R-:W-:Y:S01]  /*0d50*/  FFMA R55, R10, R23, R55 ;  /* 0x000000170a377223 */ /* 0x000fe20000000037 */
[C---:B------:R-:W-:Y:S01]  /*0d60*/  FFMA R57, R16.reuse, R27, R28 ;  /* 0x0000001b10397223 */ /* 0x040fe2000000001c */
[C---:B------:R-:W-:Y:S01]  /*0d70*/  FFMA R47, R16.reuse, R31, R32 ;  /* 0x0000001f102f7223 */ /* 0x040fe20000000020 */
[----:B------:R-:W-:Y:S01]  /*0d80*/  FFMA R25, R16, R35, R44 ;  /* 0x0000002310197223 */ /* 0x000fe2000000002c */
[-C--:B------:R-:W-:Y:S01]  /*0d90*/  FFMA R49, R14, R23.reuse, R49 ;  /* 0x000000170e317223 */ /* 0x080fe20000000031 */
[-C--:B------:R-:W-:Y:S01]  /*0da0*/  FFMA R29, R16, R23.reuse, R29 ;  /* 0x00000017101d7223 */ /* 0x080fe2000000001d */
[C---:B------:R-:W-:Y:S01]  /*0db0*/  FFMA R59, R6.reuse, R23, R59 ;  /* 0x00000017063b7223 */ /* 0x040fe2000000003b */
[C---:B------:R-:W-:Y:S01]  /*0dc0*/  FFMA R27, R6.reuse, R27, R26 ;  /* 0x0000001b061b7223 */ /* 0x040fe2000000001a */
[C---:B------:R-:W-:Y:S01]  /*0dd0*/  FFMA R31, R6.reuse, R31, R30 ;  /* 0x0000001f061f7223 */ /* 0x040fe2000000001e */
[----:B------:R-:W-:Y:S01]  /*0de0*/  FFMA R35, R6, R35, R34 ;  /* 0x0000002306237223 */ /* 0x000fe20000000022 */
[----:B------:R-:W-:Y:S05]  /*0df0*/  @!P1 BRA `(.L_x_15) ;  /* 0xfffff42000009947 */ /* 0x000fea000383ffff */
[----:B------:R-:W0:Y:S01]  /*0e00*/  S2R R0, SR_CTAID.Z ;  /* 0x0000000000007919 */ /* 0x000e220000002700 */
[----:B------:R-:W-:Y:S01]  /*0e10*/  IMAD R2, R37, 0x310, R2 ;  /* 0x0000031025027824 */ /* 0x000fe200078e0202 */
[----:B0-----:R-:W-:-:S03]  /*0e20*/  LEA R5, R0, R37, 0x7 ;  /* 0x0000002500057211 */ /* 0x001fc600078e38ff */
[----:B------:R-:W-:Y:S02]  /*0e30*/  IMAD R2, R0, 0x18800, R2 ;  /* 0x0001880000027824 */ /* 0x000fe400078e0202 */
[----:B------:R-:W-:-:S04]  /*0e40*/  IMAD.WIDE R4, R5, R42, c[0x0][0x178] ;  /* 0x00005e0005047625 */ /* 0x000fc800078e022a */
[----:B------:R-:W-:Y:S01]  /*0e50*/  IMAD R39, R39, 0x70, R2 ;  /* 0x0000007027277824 */ /* 0x000fe200078e0202 */
[----:B------:R0:W2:Y:S03]  /*0e60*/  LDG.E.CONSTANT R18, [R4.64] ;  /* 0x0000000404127981 */ /* 0x0000a6000c1e9900 */
[----:B------:R-:W-:Y:S01]  /*0e70*/  IMAD.WIDE R2, R39, R42, c[0x0][0x180] ;  /* 0x0000600027027625 */ /* 0x000fe200078e022a */
[----:B------:R0:W3:Y:S04]  /*0e80*/  LDG.E.CONSTANT R12, [R4.64+0x80] ;  /* 0x00008004040c7981 */ /* 0x0000e8000c1e9900 */
[----:B------:R-:W4:Y:S04]  /*0e90*/  LDG.E.CONSTANT R20, [R2.64] ;  /* 0x0000000402147981 */ /* 0x000f28000c1e9900 */
        /* <DEDUP_REMOVED lines=16> */
[----:B------:R5:W5:Y:S01]  /*0fa0*/  LDG.E.CONSTANT R7, [R2.64+0x49950] ;  /* 0x0499500402077981 */ /* 0x000b62000c1e9900 */
[--C-:B--2---:R-:W-:Y:S01]  /*0fb0*/  FADD R55, R55, R18.reuse ;  /* 0x0000001237377221 */ /* 0x104fe20000000000 */
[----:B------:R-:W-:Y:S01]  /*0fc0*/  FADD R29, R29, R18 ;  /* 0x000000121d1d7221 */ /* 0x000fe20000000000 */
[--C-:B---3--:R-:W-:Y:S01]  /*0fd0*/  FADD R51, R51, R12.reuse ;  /* 0x0000000c33337221 */ /* 0x108fe20000000000 */
[----:B------:R-:W-:Y:S01]  /*0fe0*/  FADD R34, R57, R12 ;  /* 0x0000000c39227221 */ /* 0x000fe20000000000 */
[----:B----4-:R-:W-:Y:S01]  /*0ff0*/  FADD R20, R55, R20 ;  /* 0x0000001437147221 */ /* 0x010fe20000000000 */
[----:B-----5:R-:W-:-:S04]  /*1000*/  FADD R2, R21, R16 ;  /* 0x0000001015027221 */ /* 0x020fc80000000000 */
[----:B------:R-:W-:Y:S01]  /*1010*/  FMNMX R3, RZ, R20, !PT ;  /* 0x00000014ff037209 */ /* 0x000fe20007800000 */
[----:B------:R-:W-:Y:S01]  /*1020*/  FADD R15, R43, R14 ;  /* 0x0000000e2b0f7221 */ /* 0x000fe20000000000 */
[----:B------:R-:W-:Y:S01]  /*1030*/  IMAD.WIDE R42, R39, R42, c[0x0][0x160] ;  /* 0x00005800272a7625 */ /* 0x000fe200078e022a */
[--C-:B------:R-:W-:Y:S01]  /*1040*/  FADD R53, R53, R12.reuse ;  /* 0x0000000c35357221 */ /* 0x100fe20000000000 */
[----:B------:R-:W-:Y:S01]  /*1050*/  FADD R27, R27, R12 ;  /* 0x0000000c1b1b7221 */ /* 0x000fe20000000000 */
[----:B------:R-:W-:Y:S01]  /*1060*/  FADD R22, R51, R22 ;  /* 0x0000001633167221 */ /* 0x000fe20000000000 */
[--C-:B------:R-:W-:Y:S01]  /*1070*/  FADD R33, R33, R16.reuse ;  /* 0x0000001021217221 */ /* 0x100fe20000000000 */
[----:B------:R-:W-:Y:S01]  /*1080*/  FADD R25, R25, R16 ;  /* 0x0000001019197221 */ /* 0x000fe20000000000 */
[----:B------:R-:W-:Y:S01]  /*1090*/  FADD R2, R2, R11 ;  /* 0x0000000b02027221 */ /* 0x000fe20000000000 */
[--C-:B------:R-:W-:Y:S01]  /*10a0*/  FADD R32, R45, R14.reuse ;  /* 0x0000000e2d207221 */ /* 0x100fe20000000000 */
[----:B------:R-:W-:Y:S01]  /*10b0*/  FADD R47, R47, R14 ;  /* 0x0000000e2f2f7221 */ /* 0x000fe20000000000 */
[----:B------:R-:W-:Y:S01]  /*10c0*/  FADD R10, R29, R10 ;  /* 0x0000000a1d0a7221 */ /* 0x000fe20000000000 */
[----:B------:R-:W-:Y:S01]  /*10d0*/  FADD R12, R31, R14 ;  /* 0x0000000e1f0c7221 */ /* 0x000fe20000000000 */
[----:B------:R-:W-:Y:S01]  /*10e0*/  FADD R16, R35, R16 ;  /* 0x0000001023107221 */ /* 0x000fe20000000000 */
[----:B------:R-:W-:Y:S01]  /*10f0*/  FADD R34, R34, R9 ;  /* 0x0000000922227221 */ /* 0x000fe20000000000 */
[--C-:B------:R-:W-:Y:S01]  /*1100*/  FADD R49, R49, R18.reuse ;  /* 0x0000001231317221 */ /* 0x100fe20000000000 */
[----:B------:R-:W-:Y:S01]  /*1110*/  FADD R59, R59, R18 ;  /* 0x000000123b3b7221 */ /* 0x000fe20000000000 */
[----:B------:R0:W-:Y:S01]  /*1120*/  STG.E [R42.64], R3 ;  /* 0x000000032a007986 */ /* 0x0001e2000c101904 */
        /* <DEDUP_REMOVED lines=22> */
[----:B------:R-:W-:Y:S02]  /*1290*/  FMNMX R13, RZ, R13, !PT ;  /* 0x0000000dff0d7209 */ /* 0x000fe40007800000 */
[----:B------:R-:W-:Y:S01]  /*12a0*/  FMNMX R5, RZ, R6, !PT ;  /* 0x00000006ff057209 */ /* 0x000fe20007800000 */
[----:B------:R3:W-:Y:S01]  /*12b0*/  STG.E [R42.64+0x188e0], R11 ;  /* 0x0188e00b2a007986 */ /* 0x0007e2000c101904 */
[----:B0-----:R-:W-:-:S02]  /*12c0*/  FMNMX R15, RZ, R8, !PT ;  /* 0x00000008ff0f7209 */ /* 0x001fc40007800000 */
[----:B------:R-:W-:Y:S02]  /*12d0*/  FMNMX R7, RZ, R4, !PT ;  /* 0x00000004ff077209 */ /* 0x000fe40007800000 */
[----:B-1----:R-:W-:Y:S02]  /*12e0*/  FMNMX R3, RZ, R0, !PT ;  /* 0x00000000ff037209 */ /* 0x002fe40007800000 */
[----:B--2---:R-:W-:Y:S02]  /*12f0*/  FMNMX R9, RZ, R12, !PT ;  /* 0x0000000cff097209 */ /* 0x004fe40007800000 */
[----:B---3--:R-:W-:Y:S01]  /*1300*/  FMNMX R11, RZ, R16, !PT ;  /* 0x00000010ff0b7209 */ /* 0x008fe20007800000 */
        /* <DEDUP_REMOVED lines=12> */
.L_x_16:
        /* <DEDUP_REMOVED lines=11> */
.L_x_119:


//--------------------- .text.tvmgen_default_fused_nn_conv2d_add_1_kernel --------------------------
	.section	.text.tvmgen_default_fused_nn_conv2d_add_1_kernel,"ax",@progbits
	.sectionflags	@"SHF_BARRIERS=1"
	.sectioninfo	@"SHI_REGISTERS=71"
	.align	128
        .global         tvmgen_default_fused_nn_conv2d_add_1_kernel
        .type           tvmgen_default_fused_nn_conv2d_add_1_kernel,@function
        .size           tvmgen_default_fused_nn_conv2d_add_1_kernel,(.L_x_120 - tvmgen_default_fused_nn_conv2d_add_1_kernel)
        .other          tvmgen_default_fused_nn_conv2d_add_1_kernel,@"STO_CUDA_ENTRY STV_DEFAULT"
tvmgen_default_fused_nn_conv2d_add_1_kernel:
.text.tvmgen_default_fused_nn_conv2d_add_1_kernel:
[----:B------:R-:W-:Y:S02]  /*0000*/  MOV R1, c[0x0][0x28] ;  /* 0x00000a0000017a02 */ /* 0x000fe40000000f00 */
[----:B------:R-:W0:Y:S01]  /*0010*/  S2R R7, SR_TID.X ;  /* 0x0000000000077919 */ /* 0x000e220000002100 */
[----:B------:R-:W-:Y:S01]  /*0020*/  CS2R R40, SRZ ;  /* 0x0000000000287805 */ /* 0x000fe2000001ff00 */
[----:B------:R-:W-:Y:S01]  /*0030*/  CS2R R38, SRZ ;  /* 0x0000000000267805 */ /* 0x000fe2000001ff00 */
[----:B------:R-:W-:Y:S01]  /*0040*/  CS2R R28, SRZ ;  /* 0x00000000001c7805 */ /* 0x000fe2000001ff00 */
[----:B------:R-:W1:Y:S01]  /*0050*/  S2R R6, SR_TID.Z ;  /* 0x0000000000067919 */ /* 0x000e620000002300 */
[----:B------:R-:W-:Y:S01]  /*0060*/  CS2R R30, SRZ ;  /* 0x00000000001e7805 */ /* 0x000fe2000001ff00 */
[----:B------:R-:W-:Y:S01]  /*0070*/  CS2R R32, SRZ ;  /* 0x0000000000207805 */ /* 0x000fe2000001ff00 */
[----:B------:R-:W-:Y:S01]  /*0080*/  CS2R R34, SRZ ;  /* 0x0000000000227805 */ /* 0x000fe2000001ff00 */
[----:B------:R-:W-:Y:S01]  /*0090*/  CS2R R42, SRZ ;  /* 0x00000000002a7805 */ /* 0x000fe2000001ff00 */
[----:B------:R-:W-:Y:S01]  /*00a0*/  CS2R R36, SRZ ;  /* 0x0000000000247805 */ /* 0x000fe2000001ff00 */
[----:B------:R-:W-:-:S02]  /*00b0*/  MOV R45, RZ ;  /* 0x000000ff002d7202 */ /* 0x000fc40000000f00 */
[----:B------:R-:W-:Y:S02]  /*00c0*/  MOV R47, RZ ;  /* 0x000000ff002f7202 */ /* 0x000fe40000000f00 */
[----:B------:R-:W-:Y:S02]  /*00d0*/  MOV R49, RZ ;  /* 0x000000ff00317202 */ /* 0x000fe40000000f00 */
[----:B------:R-:W-:Y:S02]  /*00e0*/  MOV R51, RZ ;  /* 0x000000ff00337202 */ /* 0x000fe40000000f00 */
[----:B------:R-:W-:Y:S02]  /*00f0*/  MOV R53, RZ ;  /* 0x000000ff00357202 */ /* 0x000fe40000000f00 */
[----:B------:R-:W-:Y:S02]  /*0100*/  MOV R55, RZ ;  /* 0x000000ff00377202 */ /* 0x000fe40000000f00 */
[----:B------:R-:W-:-:S02]  /*0110*/  MOV R57, RZ ;  /* 0x000000ff00397202 */ /* 0x000fc40000000f00 */
[C---:B0-----:R-:W-:Y:S02]  /*0120*/  SHF.L.U32 R3, R7.reuse, 0x2, RZ ;  /* 0x0000000207037819 */ /* 0x041fe400000006ff */
[C---:B------:R-:W-:Y:S02]  /*0130*/  SHF.L.U32 R9, R7.reuse, 0x1, RZ ;  /* 0x0000000107097819 */ /* 0x040fe400000006ff */
[----:B------:R-:W-:Y:S01]  /*0140*/  ISETP.GT.AND P0, PT, R7, 0x3, PT ;  /* 0x000000030700780c */ /* 0x000fe20003f04270 */
[C---:B-1----:R-:W-:Y:S01]  /*0150*/  IMAD R3, R6.reuse, 0xe, R3 ;  /* 0x0000000e06037824 */ /* 0x042fe200078e0203 */
[----:B------:R-:W-:Y:S01]  /*0160*/  MOV R59, RZ ;  /* 0x000000ff003b7202 */ /* 0x000fe20000000f00 */
[----:B------:R-:W-:Y:S01]  /*0170*/  IMAD R9, R6, 0x7, R9 ;  /* 0x0000000706097824 */ /* 0x000fe200078e0209 */
[----:B------:R-:W-:Y:S02]  /*0180*/  MOV R61, RZ ;  /* 0x000000ff003d7202 */ /* 0x000fe40000000f00 */
[----:B------:R-:W-:-:S02]  /*0190*/  IADD3 R2, R3, 0x2, RZ ;  /* 0x0000000203027810 */ /* 0x000fc40007ffe0ff */
[C---:B------:R-:W-:Y:S02]  /*01a0*/  IADD3 R5, R3.reuse, 0x3, RZ ;  /* 0x0000000303057810 */ /* 0x040fe40007ffe0ff */
[C---:B------:R-:W-:Y:S01]  /*01b0*/  IADD3 R0, R3.reuse, 0x1, RZ ;  /* 0x0000000103007810 */ /* 0x040fe20007ffe0ff */
[----:B------:R-:W-:Y:S01]  /*01c0*/  IMAD.HI R3, R3, 0x94f2095, RZ ;  /* 0x094f209503037827 */ /* 0x000fe200078e02ff */
[----:B------:R-:W-:-:S03]  /*01d0*/  ISETP.GT.OR P0, PT, R9, 0xdb, P0 ;  /* 0x000000db0900780c */ /* 0x000fc60000704670 */
[----:B------:R-:W-:-:S04]  /*01e0*/  IMAD.HI R2, R2, 0x94f2095, RZ ;  /* 0x094f209502027827 */ /* 0x000fc800078e02ff */
[----:B------:R-:W-:Y:S01]  /*01f0*/  IMAD.HI R8, R5, 0x94f2095, RZ ;  /* 0x094f209505087827 */ /* 0x000fe200078e02ff */
[----:B------:R-:W-:-:S03]  /*0200*/  SHF.R.S32.HI R11, RZ, 0x1, R2 ;  /* 0x00000001ff0b7819 */ /* 0x000fc60000011402 */
[----:B------:R-:W-:Y:S01]  /*0210*/  IMAD.HI R4, R0, 0x94f2095, RZ ;  /* 0x094f209500047827 */ /* 0x000fe200078e02ff */
[----:B------:R-:W-:Y:S02]  /*0220*/  SHF.R.S32.HI R0, RZ, 0x1, R3 ;  /* 0x00000001ff007819 */ /* 0x000fe40000011403 */
[----:B------:R-:W-:Y:S02]  /*0230*/  SHF.R.S32.HI R13, RZ, 0x1, R8 ;  /* 0x00000001ff0d7819 */ /* 0x000fe40000011408 */
[----:B------:R-:W-:Y:S02]  /*0240*/  SHF.R.S32.HI R9, RZ, 0x1, R4 ;  /* 0x00000001ff097819 */ /* 0x000fe40000011404 */
[----:B------:R-:W-:Y:S02]  /*0250*/  LEA.HI R5, R3, R0, RZ, 0x1 ;  /* 0x0000000003057211 */ /* 0x000fe400078f08ff */
[----:B------:R-:W-:Y:S02]  /*0260*/  LEA.HI R3, R2, R11, RZ, 0x1 ;  /* 0x0000000b02037211 */ /* 0x000fe400078f08ff */
[----:B------:R-:W-:Y:S01]  /*0270*/  LEA.HI R2, R8, R13, RZ, 0x1 ;  /* 0x0000000d08027211 */ /* 0x000fe200078f08ff */
[----:B------:R-:W-:Y:S01]  /*0280*/  CS2R R10, SRZ ;  /* 0x00000000000a7805 */ /* 0x000fe2000001ff00 */
[----:B------:R-:W-:-:S02]  /*0290*/  LEA.HI R4, R4, R9, RZ, 0x1 ;  /* 0x0000000904047211 */ /* 0x000fc400078f08ff */
[----:B------:R-:W-:Y:S02]  /*02a0*/  MOV R0, RZ ;  /* 0x000000ff00007202 */ /* 0x000fe40000000f00 */
[----:B------:R-:W-:Y:S02]  /*02b0*/  MOV R8, RZ ;  /* 0x000000ff00087202 */ /* 0x000fe40000000f00 */
.L_x_18:
[C---:B------:R-:W-:Y:S01]  /*02c0*/  SHF.L.U32 R9, R7.reuse, 0x1, RZ ;  /* 0x0000000107097819 */ /* 0x040fe200000006ff */
[----:B------:R-:W0:Y:S04]  /*02d0*/  @!P0 S2R R13, SR_CTAID.Y ;  /* 0x00000000000d8919 */ /* 0x000e280000002600 */
[----:B------:R-:W-:Y:S01]  /*02e0*/  BAR.SYNC.DEFER_BLOCKING 0x0 ;  /* 0x0000000000007b1d */ /* 0x000fe20000010000 */
[----:B------:R-:W-:Y:S01]  /*02f0*/  IMAD R9, R6, 0x7, R9 ;  /* 0x0000000706097824 */ /* 0x000fe200078e0209 */
[C---:B------:R-:W-:Y:S02]  /*0300*/  ISETP.GT.AND P1, PT, R7.reuse, 0x2, PT ;  /* 0x000000020700780c */ /* 0x040fe40003f24270 */
[----:B------:R-:W-:-:S02]  /*0310*/  SHF.L.U32 R17, R7, 0x2, RZ ;  /* 0x0000000207117819 */ /* 0x000fc400000006ff */
[----:B------:R-:W-:Y:S01]  /*0320*/  ISETP.GT.OR P1, PT, R9, 0xda, P1 ;  /* 0x000000da0900780c */ /* 0x000fe20000f24670 */
[----:B------:R-:W-:Y:S01]  /*0330*/  ULDC.64 UR4, c[0x0][0x118] ;  /* 0x0000460000047ab9 */ /* 0x000fe20000000a00 */
[----:B------:R-:W1:Y:S01]  /*0340*/  S2R R9, SR_CTAID.Z ;  /* 0x0000000000097919 */ /* 0x000e620000002700 */
[----:B------:R-:W-:-:S05]  /*0350*/  IMAD R44, R6, 0xe, R17 ;  /* 0x0000000e062c7824 */ /* 0x000fca00078e0211 */
[C---:B------:R-:W-:Y:S02]  /*0360*/  IADD3 R17, R44.reuse, 0x1, RZ ;  /* 0x000000012c117810 */ /* 0x040fe40007ffe0ff */
[C---:B------:R-:W-:Y:S02]  /*0370*/  IADD3 R16, R44.reuse, 0x2, RZ ;  /* 0x000000022c107810 */ /* 0x040fe40007ffe0ff */
[----:B------:R-:W-:Y:S01]  /*0380*/  IADD3 R21, R44, 0x3, RZ ;  /* 0x000000032c157810 */ /* 0x000fe20007ffe0ff */
[----:B------:R-:W2:Y:S01]  /*0390*/  @!P1 S2R R15, SR_CTAID.Y ;  /* 0x00000000000f9919 */ /* 0x000ea20000002600 */
[----:B0-----:R-:W-:Y:S02]  /*03a0*/  @!P0 IMAD R12, R0, 0xe0, R13 ;  /* 0x000000e0000c8824 */ /* 0x001fe400078e020d */
[----:B------:R-:W-:Y:S02]  /*03b0*/  IMAD R13, R5, -0x37, R44 ;  /* 0xffffffc9050d7824 */ /* 0x000fe400078e022c */
[----:B------:R-:W-:-:S02]  /*03c0*/  @!P0 IMAD R12, R12, 0x70, RZ ;  /* 0x000000700c0c8824 */ /* 0x000fc400078e02ff */
[----:B------:R-:W-:Y:S02]  /*03d0*/  IMAD R19, R4, -0x37, R17 ;  /* 0xffffffc904137824 */ /* 0x000fe400078e0211 */
[----:B------:R-:W-:Y:S02]  /*03e0*/  IMAD R16, R3, -0x37, R16 ;  /* 0xffffffc903107824 */ /* 0x000fe400078e0210 */
[----:B------:R-:W-:Y:S01]  /*03f0*/  IMAD R18, R2, -0x37, R21 ;  /* 0xffffffc902127824 */ /* 0x000fe200078e0215 */
[----:B-1----:R-:W-:-:S04]  /*0400*/  LEA R14, R9, R6, 0x5 ;  /* 0x00000006090e7211 */ /* 0x002fc800078e28ff */
[----:B------:R-:W-:Y:S02]  /*0410*/  LEA R17, R14, R7, 0x2 ;  /* 0x000000070e117211 */ /* 0x000fe400078e10ff */
[-C--:B------:R-:W-:Y:S02]  /*0420*/  @!P0 IADD3 R14, R13, R12.reuse, RZ ;  /* 0x0000000c0d0e8210 */ /* 0x080fe40007ffe0ff */
[----:B------:R-:W-:Y:S01]  /*0430*/  @!P0 IADD3 R13, R19, R12, RZ ;  /* 0x0000000c130d8210 */ /* 0x000fe20007ffe0ff */
[----:B--2---:R-:W-:Y:S02]  /*0440*/  @!P1 IMAD R15, R0, 0xe0, R15 ;  /* 0x000000e0000f9824 */ /* 0x004fe400078e020f */
[----:B------:R-:W-:Y:S02]  /*0450*/  @!P0 IMAD R14, R5, 0xc40, R14 ;  /* 0x00000c40050e8824 */ /* 0x000fe400078e020e */
[----:B------:R-:W-:Y:S02]  /*0460*/  @!P1 IMAD R15, R15, 0x70, RZ ;  /* 0x000000700f0f9824 */ /* 0x000fe400078e02ff */
[----:B------:R-:W-:-:S03]  /*0470*/  @!P0 IMAD R13, R4, 0xc40, R13 ;  /* 0x00000c40040d8824 */ /* 0x000fc600078e020d */
[-C--:B------:R-:W-:Y:S02]  /*0480*/  @!P1 IADD3 R12, R16, R15.reuse, RZ ;  /* 0x0000000f100c9210 */ /* 0x080fe40007ffe0ff */
[----:B------:R-:W-:Y:S02]  /*0490*/  @!P1 IADD3 R15, R18, R15, RZ ;  /* 0x0000000f120f9210 */ /* 0x000fe40007ffe0ff */
[----:B------:R-:W-:Y:S01]  /*04a0*/  LEA R16, R17, R0, 0x5 ;  /* 0x0000000011107211 */ /* 0x000fe200078e28ff */
[----:B------:R-:W-:Y:S01]  /*04b0*/  @!P1 IMAD R12, R3, 0xc40, R12 ;  /* 0x00000c40030c9824 */ /* 0x000fe200078e020c */
[----:B------:R-:W-:Y:S01]  /*04c0*/  MOV R17, 0x4 ;  /* 0x0000000400117802 */ /* 0x000fe20000000f00 */
[----:B------:R-:W-:Y:S01]  /*04d0*/  @!P1 IMAD R15, R2, 0xc40, R15 ;  /* 0x00000c40020f9824 */ /* 0x000fe200078e020f */
[----:B------:R-:W-:-:S03]  /*04e0*/  SHF.L.U32 R16, R16, 0x3, RZ ;  /* 0x0000000310107819 */ /* 0x000fc600000006ff */
[----:B------:R-:W-:-:S04]  /*04f0*/  @!P0 IMAD.WIDE R66, R14, R17, c[0x0][0x168] ;  /* 0x00005a000e428625 */ /* 0x000fc800078e0211 */
[-C--:B------:R-:W-:Y:S01]  /*0500*/  @!P0 IMAD.WIDE R64, R13, R17.reuse, c[0x0][0x168] ;  /* 0x00005a000d408625 */ /* 0x080fe200078e0211 */
[----:B------:R-:W2:Y:S03]  /*0510*/  @!P0 LDG.E.CONSTANT R24, [R66.64] ;  /* 0x0000000442188981 */ /* 0x000ea6000c1e9900 */
[-C--:B------:R-:W-:Y:S01]  /*0520*/  @!P1 IMAD.WIDE R62, R12, R17.reuse, c[0x0][0x168] ;  /* 0x00005a000c3e9625 */ /* 0x080fe200078e0211 */
[----:B------:R-:W2:Y:S03]  /*0530*/  @!P0 LDG.E.CONSTANT R25, [R64.64] ;  /* 0x0000000440198981 */ /* 0x000ea6000c1e9900 */
[-C--:B------:R-:W-:Y:S01]  /*0540*/  @!P1 IMAD.WIDE R14, R15, R17.reuse, c[0x0][0x168] ;  /* 0x00005a000f0e9625 */ /* 0x080fe200078e0211 */
[----:B------:R0:W3:Y:S03]  /*0550*/  @!P1 LDG.E.CONSTANT R26, [R62.64] ;  /* 0x000000043e1a9981 */ /* 0x0000e6000c1e9900 */
[----:B------:R-:W-:Y:S01]  /*0560*/  IMAD.WIDE R12, R16, R17, c[0x0][0x170] ;  /* 0x00005c00100c7625 */ /* 0x000fe200078e0211 */
[----:B------:R-:W3:Y:S04]  /*0570*/  @!P1 LDG.E.CONSTANT R27, [R14.64] ;  /* 0x000000040e1b9981 */ /* 0x000ee8000c1e9900 */
[----:B------:R-:W4:Y:S04]  /*0580*/  LDG.E.CONSTANT R16, [R12.64] ;  /* 0x000000040c107981 */ /* 0x000f28000c1e9900 */
[----:B------:R-:W4:Y:S04]  /*0590*/  LDG.E.CONSTANT R17, [R12.64+0x4] ;  /* 0x000004040c117981 */ /* 0x000f28000c1e9900 */
[----:B------:R-:W4:Y:S04]  /*05a0*/  LDG.E.CONSTANT R18, [R12.64+0x8] ;  /* 0x000008040c127981 */ /* 0x000f28000c1e9900 */
[----:B------:R-:W4:Y:S04]  /*05b0*/  LDG.E.CONSTANT R19, [R12.64+0xc] ;  /* 0x00000c040c137981 */ /* 0x000f28000c1e9900 */
[----:B------:R-:W5:Y:S04]  /*05c0*/  LDG.E.CONSTANT R20, [R12.64+0x10] ;  /* 0x000010040c147981 */ /* 0x000f68000c1e9900 */
[----:B------:R-:W5:Y:S04]  /*05d0*/  LDG.E.CONSTANT R21, [R12.64+0x14] ;  /* 0x000014040c157981 */ /* 0x000f68000c1e9900 */
[----:B------:R-:W5:Y:S04]  /*05e0*/  LDG.E.CONSTANT R22, [R12.64+0x18] ;  /* 0x000018040c167981 */ /* 0x000f68000c1e9900 */
[----:B------:R-:W5:Y:S01]  /*05f0*/  LDG.E.CONSTANT R23, [R12.64+0x1c] ;  /* 0x00001c040c177981 */ /* 0x000f62000c1e9900 */
[----:B------:R-:W-:-:S02]  /*0600*/  SHF.L.U32 R46, R7, 0x3, RZ ;  /* 0x00000003072e7819 */ /* 0x000fc400000006ff */
[----:B0-----:R-:W-:-:S04]  /*0610*/  SHF.L.U32 R63, R6, 0x5, RZ ;  /* 0x00000005063f7819 */ /* 0x001fc800000006ff */
[----:B------:R-:W-:Y:S02]  /*0620*/  IADD3 R63, R46, R63, RZ ;  /* 0x0000003f2e3f7210 */ /* 0x000fe40007ffe0ff */
[----:B------:R-:W-:Y:S01]  /*0630*/  SHF.L.U32 R60, R6, 0x5, RZ ;  /* 0x00000005063c7819 */ /* 0x000fe200000006ff */
[----:B--2---:R-:W-:Y:S04]  /*0640*/  @!P0 STS.64 [R44.X4], R24 ;  /* 0x000000182c008388 */ /* 0x004fe80000004a00 */
[----:B---3--:R-:W-:Y:S04]  /*0650*/  @!P1 STS.64 [R44.X4+0x8], R26 ;  /* 0x0000081a2c009388 */ /* 0x008fe80000004a00 */
[----:B----4-:R-:W-:Y:S04]  /*0660*/  STS.128 [R63.X4+0x6e0], R16 ;  /* 0x0006e0103f007388 */ /* 0x010fe80000004c00 */
[----:B-----5:R-:W-:Y:S04]  /*0670*/  STS.128 [R63.X4+0x6f0], R20 ;  /* 0x0006f0143f007388 */ /* 0x020fe80000004c00 */
[----:B------:R-:W-:Y:S06]  /*0680*/  BAR.SYNC.DEFER_BLOCKING 0x0 ;  /* 0x0000000000007b1d */ /* 0x000fec0000010000 */
[----:B------:R-:W-:Y:S04]  /*0690*/  LDS R52, [R7.X8] ;  /* 0x0000000007347984 */ /* 0x000fe80000008800 */
[----:B------:R-:W0:Y:S04]  /*06a0*/  LDS.128 R12, [R60+0x6e0] ;  /* 0x0006e0003c0c7984 */ /* 0x000e280000000c00 */
[----:B------:R-:W1:Y:S04]  /*06b0*/  LDS R46, [R7.X8+0x20] ;  /* 0x00002000072e7984 */ /* 0x000e680000008800 */
[----:B------:R-:W2:Y:S04]  /*06c0*/  LDS R48, [R7.X8+0x40] ;  /* 0x0000400007307984 */ /* 0x000ea80000008800 */
[----:B------:R-:W3:Y:S04]  /*06d0*/  LDS R54, [R7.X8+0x60] ;  /* 0x0000600007367984 */ /* 0x000ee80000008800 */
[----:B------:R-:W4:Y:S04]  /*06e0*/  LDS R50, [R7.X8+0x80] ;  /* 0x0000800007327984 */ /* 0x000f280000008800 */
[----:B------:R-:W5:Y:S04]  /*06f0*/  LDS R44, [R7.X8+0xa0] ;  /* 0x0000a000072c7984 */ /* 0x000f680000008800 */
[----:B------:R-:W5:Y:S04]  /*0700*/  LDS R56, [R7.X8+0xc0] ;  /* 0x0000c00007387984 */ /* 0x000f680000008800 */
[----:B------:R-:W5:Y:S04]  /*0710*/  LDS.128 R16, [R60+0xae0] ;  /* 0x000ae0003c107984 */ /* 0x000f680000000c00 */
[----:B------:R-:W5:Y:S04]  /*0720*/  LDS.128 R20, [R60+0xee0] ;  /* 0x000ee0003c147984 */ /* 0x000f680000000c00 */
[----:B------:R1:W5:Y:S01]  /*0730*/  LDS.128 R24, [R60+0x12e0] ;  /* 0x0012e0003c187984 */ /* 0x0003620000000c00 */
[----:B0-----:R-:W-:-:S03]  /*0740*/  FFMA R40, R12, R52, R40 ;  /* 0x000000340c287223 */ /* 0x001fc60000000028 */
[----:B------:R-:W-:Y:S01]  /*0750*/  LDS R63, [R7.X8+0x19c] ;  /* 0x00019c00073f7984 */ /* 0x000fe20000008800 */
[C---:B-1----:R-:W-:Y:S01]  /*0760*/  FFMA R38, R12.reuse, R46, R38 ;  /* 0x0000002e0c267223 */ /* 0x042fe20000000026 */
[C---:B--2---:R-:W-:Y:S01]  /*0770*/  FFMA R28, R12.reuse, R48, R28 ;  /* 0x000000300c1c7223 */ /* 0x044fe2000000001c */
[C---:B---3--:R-:W-:Y:S01]  /*0780*/  FFMA R30, R12.reuse, R54, R30 ;  /* 0x000000360c1e7223 */ /* 0x048fe2000000001e */
[C---:B----4-:R-:W-:Y:S01]  /*0790*/  FFMA R32, R12.reuse, R50, R32 ;  /* 0x000000320c207223 */ /* 0x050fe20000000020 */
[C---:B-----5:R-:W-:Y:S01]  /*07a0*/  FFMA R34, R12.reuse, R44, R34 ;  /* 0x0000002c0c227223 */ /* 0x060fe20000000022 */
[----:B------:R-:W-:Y:S01]  /*07b0*/  FFMA R12, R12, R56, R42 ;  /* 0x000000380c0c7223 */ /* 0x000fe2000000002a */
[C---:B------:R-:W-:Y:S01]  /*07c0*/  FFMA R64, R16.reuse, R46, R29 ;  /* 0x0000002e10407223 */ /* 0x040fe2000000001d */
[----:B------:R-:W-:Y:S01]  /*07d0*/  FFMA R42, R16, R56, R31 ;  /* 0x00000038102a7223 */ /* 0x000fe2000000001f */
[----:B------:R-:W-:Y:S01]  /*07e0*/  FFMA R65, R52, R16, R11 ;  /* 0x0000001034417223 */ /* 0x000fe2000000000b */
[----:B------:R-:W0:Y:S01]  /*07f0*/  LDS R31, [R7.X8+0x11c] ;  /* 0x00011c00071f7984 */ /* 0x000e220000008800 */
[C---:B------:R-:W-:Y:S01]  /*0800*/  FFMA R68, R20.reuse, R48, R45 ;  /* 0x0000003014447223 */ /* 0x040fe2000000002d */
[C---:B------:R-:W-:Y:S01]  /*0810*/  FFMA R29, R20.reuse, R50, R49 ;  /* 0x00000032141d7223 */ /* 0x040fe20000000031 */
[----:B------:R-:W-:Y:S01]  /*0820*/  FFMA R60, R20, R56, R10 ;  /* 0x00000038143c7223 */ /* 0x000fe2000000000a */
[----:B------:R-:W1:Y:S01]  /*0830*/  LDS R45, [R7.X8+0xdc] ;  /* 0x0000dc00072d7984 */ /* 0x000e620000008800 */
[C---:B------:R-:W-:Y:S01]  /*0840*/  FFMA R33, R16.reuse, R48, R33 ;  /* 0x0000003010217223 */ /* 0x040fe20000000021 */
[----:B------:R-:W-:-:S02]  /*0850*/  FFMA R11, R16, R54, R35 ;  /* 0x00000036100b7223 */ /* 0x000fc40000000023 */
[----:B------:R-:W2:Y:S01]  /*0860*/  LDS R49, [R7.X8+0xfc] ;  /* 0x0000fc0007317984 */ /* 0x000ea20000008800 */
[C---:B------:R-:W-:Y:S01]  /*0870*/  FFMA R37, R16.reuse, R50, R37 ;  /* 0x0000003210257223 */ /* 0x040fe20000000025 */
[----:B------:R-:W-:Y:S02]  /*0880*/  FFMA R58, R16, R44, R39 ;  /* 0x0000002c103a7223 */ /* 0x000fe40000000027 */
[----:B------:R-:W3:Y:S01]  /*0890*/  LDS R10, [R7.X8+0x13c] ;  /* 0x00013c00070a7984 */ /* 0x000ee20000008800 */
[----:B------:R-:W-:Y:S01]  /*08a0*/  FFMA R35, R52, R20, R41 ;  /* 0x0000001434237223 */ /* 0x000fe20000000029 */
[C---:B------:R-:W-:Y:S01]  /*08b0*/  FFMA R43, R20.reuse, R46, R43 ;  /* 0x0000002e142b7223 */ /* 0x040fe2000000002b */
[C---:B------:R-:W-:Y:S01]  /*08c0*/  FFMA R47, R20.reuse, R54, R47 ;  /* 0x00000036142f7223 */ /* 0x040fe2000000002f */
[----:B------:R-:W-:Y:S01]  /*08d0*/  FFMA R16, R20, R44, R51 ;  /* 0x0000002c14107223 */ /* 0x000fe20000000033 */
[----:B------:R-:W-:Y:S01]  /*08e0*/  FFMA R53, R52, R24, R53 ;  /* 0x0000001834357223 */ /* 0x000fe20000000035 */
[----:B------:R-:W4:Y:S01]  /*08f0*/  LDS R20, [R7.X8+0x15c] ;  /* 0x00015c0007147984 */ /* 0x000f220000008800 */
[C---:B------:R-:W-:Y:S01]  /*0900*/  FFMA R39, R24.reuse, R54, R59 ;  /* 0x0000003618277223 */ /* 0x040fe2000000003b */
[C---:B------:R-:W-:Y:S01]  /*0910*/  FFMA R46, R24.reuse, R46, R55 ;  /* 0x0000002e182e7223 */ /* 0x040fe20000000037 */
[C---:B------:R-:W-:Y:S01]  /*0920*/  FFMA R62, R24.reuse, R56, R36 ;  /* 0x00000038183e7223 */ /* 0x040fe20000000024 */
[C---:B------:R-:W-:Y:S01]  /*0930*/  FFMA R48, R24.reuse, R48, R57 ;  /* 0x0000003018307223 */ /* 0x040fe20000000039 */
[C---:B------:R-:W-:Y:S01]  /*0940*/  FFMA R59, R24.reuse, R50, R61 ;  /* 0x00000032183b7223 */ /* 0x040fe2000000003d */
[----:B------:R-:W-:Y:S01]  /*0950*/  FFMA R66, R24, R44, R8 ;  /* 0x0000002c18427223 */ /* 0x000fe20000000008 */
[----:B------:R-:W5:Y:S04]  /*0960*/  LDS R41, [R7.X8+0x17c] ;  /* 0x00017c0007297984 */ /* 0x000f680000008800 */
[----:B------:R-:W5:Y:S01]  /*0970*/  LDS R50, [R7.X8+0x218] ;  /* 0x0002180007327984 */ /* 0x000f620000008800 */
[-C--:B0-----:R-:W-:Y:S01]  /*0980*/  FFMA R8, R31, R13.reuse, R28 ;  /* 0x0000000d1f087223 */ /* 0x081fe2000000001c */
[C---:B-1----:R-:W-:Y:S01]  /*0990*/  FFMA R56, R45.reuse, R13, R40 ;  /* 0x0000000d2d387223 */ /* 0x042fe20000000028 */
[C---:B------:R-:W-:Y:S01]  /*09a0*/  FFMA R40, R45.reuse, R25, R53 ;  /* 0x000000192d287223 */ /* 0x040fe20000000035 */
[----:B------:R-:W-:Y:S01]  /*09b0*/  FFMA R55, R45, R21, R35 ;  /* 0x000000152d377223 */ /* 0x000fe20000000023 */
[----:B------:R-:W0:Y:S01]  /*09c0*/  LDS R53, [R7.X8+0x1d8] ;  /* 0x0001d80007357984 */ /* 0x000e220000008800 */
[C---:B--2---:R-:W-:Y:S01]  /*09d0*/  FFMA R24, R49.reuse, R13, R38 ;  /* 0x0000000d31187223 */ /* 0x044fe20000000026 */
[C---:B------:R-:W-:Y:S01]  /*09e0*/  FFMA R57, R49.reuse, R17, R64 ;  /* 0x0000001131397223 */ /* 0x040fe20000000040 */
[C---:B------:R-:W-:Y:S01]  /*09f0*/  FFMA R51, R49.reuse, R21, R43 ;  /* 0x0000001531337223 */ /* 0x040fe2000000002b */
[----:B------:R-:W1:Y:S01]  /*0a00*/  LDS R38, [R7.X8+0x1b8] ;  /* 0x0001b80007267984 */ /* 0x000e620000008800 */
[CC--:B---3--:R-:W-:Y:S01]  /*0a10*/  FFMA R28, R10.reuse, R25.reuse, R39 ;  /* 0x000000190a1c7223 */ /* 0x0c8fe20000000027 */
[----:B------:R-:W-:Y:S01]  /*0a20*/  FFMA R49, R49, R25, R46 ;  /* 0x0000001931317223 */ /* 0x000fe2000000002e */
[C---:B------:R-:W-:Y:S01]  /*0a30*/  FFMA R36, R10.reuse, R13, R30 ;  /* 0x0000000d0a247223 */ /* 0x040fe2000000001e */
[----:B------:R-:W2:Y:S01]  /*0a40*/  LDS R39, [R7.X8+0x238] ;  /* 0x0002380007277984 */ /* 0x000ea20000008800 */
[C---:B------:R-:W-:Y:S01]  /*0a50*/  FFMA R46, R10.reuse, R17, R11 ;  /* 0x000000110a2e7223 */ /* 0x040fe2000000000b */
[----:B------:R-:W-:Y:S01]  /*0a60*/  FFMA R30, R10, R21, R47 ;  /* 0x000000150a1e7223 */ /* 0x000fe2000000002f */
[C---:B----4-:R-:W-:Y:S01]  /*0a70*/  FFMA R10, R20.reuse, R13, R32 ;  /* 0x0000000d140a7223 */ /* 0x050fe20000000020 */
[----:B------:R-:W3:Y:S01]  /*0a80*/  LDS R35, [R7.X8+0x1f8] ;  /* 0x0001f80007237984 */ /* 0x000ee20000008800 */
[C---:B------:R-:W-:Y:S01]  /*0a90*/  FFMA R54, R31.reuse, R17, R33 ;  /* 0x000000111f367223 */ /* 0x040fe20000000021 */
[C---:B------:R-:W-:Y:S01]  /*0aa0*/  FFMA R44, R31.reuse, R21, R68 ;  /* 0x000000151f2c7223 */ /* 0x040fe20000000044 */
[----:B------:R-:W-:Y:S01]  /*0ab0*/  FFMA R48, R31, R25, R48 ;  /* 0x000000191f307223 */ /* 0x000fe20000000030 */
[C---:B------:R-:W-:Y:S01]  /*0ac0*/  FFMA R32, R20.reuse, R21, R29 ;  /* 0x0000001514207223 */ /* 0x040fe2000000001d */
[----:B------:R-:W4:Y:S04]  /*0ad0*/  LDS R31, [R7.X8+0x258] ;  /* 0x00025800071f7984 */ /* 0x000f280000008800 */
[----:B------:R-:W4:Y:S01]  /*0ae0*/  LDS R29, [R7.X8+0x278] ;  /* 0x00027800071d7984 */ /* 0x000f220000008800 */
[----:B------:R-:W-:Y:S01]  /*0af0*/  FFMA R52, R45, R17, R65 ;  /* 0x000000112d347223 */ /* 0x000fe20000000041 */
[C---:B------:R-:W-:Y:S01]  /*0b00*/  FFMA R59, R20.reuse, R25, R59 ;  /* 0x00000019143b7223 */ /* 0x040fe2000000003b */
[----:B------:R-:W-:Y:S01]  /*0b10*/  FFMA R61, R20, R17, R37 ;  /* 0x00000011143d7223 */ /* 0x000fe20000000025 */
[-C--:B------:R-:W-:Y:S01]  /*0b20*/  FFMA R33, R63, R21.reuse, R60 ;  /* 0x000000153f217223 */ /* 0x080fe2000000003c */
[C---:B-----5:R-:W-:Y:S01]  /*0b30*/  FFMA R43, R41.reuse, R21, R16 ;  /* 0x00000015292b7223 */ /* 0x060fe20000000010 */
[C---:B------:R-:W-:Y:S01]  /*0b40*/  FFMA R20, R41.reuse, R13, R34 ;  /* 0x0000000d29147223 */ /* 0x040fe20000000022 */
[----:B------:R-:W-:Y:S01]  /*0b50*/  FFMA R47, R41, R17, R58 ;  /* 0x00000011292f7223 */ /* 0x000fe2000000003a */
[----:B------:R-:W-:Y:S01]  /*0b60*/  FFMA R16, R63, R13, R12 ;  /* 0x0000000d3f107223 */ /* 0x000fe2000000000c */
[----:B------:R-:W-:Y:S01]  /*0b70*/  FFMA R41, R41, R25, R66 ;  /* 0x0000001929297223 */ /* 0x000fe20000000042 */
[C---:B------:R-:W-:Y:S01]  /*0b80*/  FFMA R45, R63.reuse, R17, R42 ;  /* 0x000000113f2d7223 */ /* 0x040fe2000000002a */
[----:B------:R-:W-:Y:S01]  /*0b90*/  FFMA R37, R63, R25, R62 ;  /* 0x000000193f257223 */ /* 0x000fe2000000003e */
[----:B------:R-:W5:Y:S01]  /*0ba0*/  LDS R12, [R7.X8+0x334] ;  /* 0x00033400070c7984 */ /* 0x000f620000008800 */
[C---:B------:R-:W-:Y:S01]  /*0bb0*/  FFMA R42, R50.reuse, R14, R36 ;  /* 0x0000000e322a7223 */ /* 0x040fe20000000024 */
[----:B------:R-:W-:-:S02]  /*0bc0*/  FFMA R46, R50, R18, R46 ;  /* 0x00000012322e7223 */ /* 0x000fc4000000002e */
[----:B------:R-:W-:Y:S01]  /*0bd0*/  LDS R34, [R7.X8+0x294] ;  /* 0x0002940007227984 */ /* 0x000fe20000008800 */
[C---:B0-----:R-:W-:Y:S01]  /*0be0*/  FFMA R24, R53.reuse, R14, R24 ;  /* 0x0000000e35187223 */ /* 0x041fe20000000018 */
[C---:B------:R-:W-:Y:S01]  /*0bf0*/  FFMA R57, R53.reuse, R18, R57 ;  /* 0x0000001235397223 */ /* 0x040fe20000000039 */
[C---:B------:R-:W-:Y:S01]  /*0c00*/  FFMA R51, R53.reuse, R22, R51 ;  /* 0x0000001635337223 */ /* 0x040fe20000000033 */
[----:B------:R-:W-:Y:S01]  /*0c10*/  FFMA R53, R53, R26, R49 ;  /* 0x0000001a35357223 */ /* 0x000fe20000000031 */
[C---:B-1----:R-:W-:Y:S01]  /*0c20*/  FFMA R60, R38.reuse, R18, R52 ;  /* 0x00000012263c7223 */ /* 0x042fe20000000034 */
[----:B------:R-:W-:Y:S01]  /*0c30*/  FFMA R11, R38, R14, R56 ;  /* 0x0000000e260b7223 */ /* 0x000fe20000000038 */
[----:B------:R-:W0:Y:S01]  /*0c40*/  LDS R49, [R7.X8+0x2b4] ;  /* 0x0002b40007317984 */ /* 0x000e220000008800 */
[C---:B--2---:R-:W-:Y:S01]  /*0c50*/  FFMA R52, R39.reuse, R26, R59 ;  /* 0x0000001a27347223 */ /* 0x044fe2000000003b */
[C---:B------:R-:W-:Y:S01]  /*0c60*/  FFMA R10, R39.reuse, R14, R10 ;  /* 0x0000000e270a7223 */ /* 0x040fe2000000000a */
[C---:B------:R-:W-:Y:S01]  /*0c70*/  FFMA R61, R39.reuse, R18, R61 ;  /* 0x00000012273d7223 */ /* 0x040fe2000000003d */
[----:B------:R-:W-:Y:S01]  /*0c80*/  FFMA R32, R39, R22, R32 ;  /* 0x0000001627207223 */ /* 0x000fe20000000020 */
[C---:B---3--:R-:W-:Y:S01]  /*0c90*/  FFMA R8, R35.reuse, R14, R8 ;  /* 0x0000000e23087223 */ /* 0x048fe20000000008 */
[C---:B------:R-:W-:Y:S01]  /*0ca0*/  FFMA R54, R35.reuse, R18, R54 ;  /* 0x0000001223367223 */ /* 0x040fe20000000036 */
[C---:B------:R-:W-:Y:S01]  /*0cb0*/  FFMA R44, R35.reuse, R22, R44 ;  /* 0x00000016232c7223 */ /* 0x040fe2000000002c */
[-C--:B------:R-:W-:Y:S01]  /*0cc0*/  FFMA R48, R35, R26.reuse, R48 ;  /* 0x0000001a23307223 */ /* 0x080fe20000000030 */
[----:B------:R-:W-:Y:S01]  /*0cd0*/  SHF.L.U32 R59, R6, 0x5, RZ ;  /* 0x00000005063b7819 */ /* 0x000fe200000006ff */
[----:B------:R-:W1:Y:S01]  /*0ce0*/  LDS R35, [R7.X8+0x2d4] ;  /* 0x0002d40007237984 */ /* 0x000e620000008800 */
[C---:B------:R-:W-:Y:S01]  /*0cf0*/  FFMA R25, R38.reuse, R26, R40 ;  /* 0x0000001a26197223 */ /* 0x040fe20000000028 */
[----:B------:R-:W-:-:S02]  /*0d00*/  FFMA R55, R38, R22, R55 ;  /* 0x0000001626377223 */ /* 0x000fc40000000037 */
[----:B------:R-:W2:Y:S01]  /*0d10*/  LDS R21, [R7.X8+0x2f4] ;  /* 0x0002f40007157984 */ /* 0x000ea20000008800 */
[C---:B------:R-:W-:Y:S01]  /*0d20*/  FFMA R58, R50.reuse, R22, R30 ;  /* 0x00000016323a7223 */ /* 0x040fe2000000001e */
[C---:B----4-:R-:W-:Y:S02]  /*0d30*/  FFMA R17, R31.reuse, R14, R20 ;  /* 0x0000000e1f117223 */ /* 0x050fe40000000014 */
[----:B------:R-:W3:Y:S01]  /*0d40*/  LDS R39, [R7.X8+0x314] ;  /* 0x0003140007277984 */ /* 0x000ee20000008800 */
[----:B------:R-:W-:Y:S01]  /*0d50*/  FFMA R40, R31, R22, R43 ;  /* 0x000000161f287223 */ /* 0x000fe2000000002b */
[----:B------:R-:W-:Y:S02]  /*0d60*/  FFMA R13, R29, R14, R16 ;  /* 0x0000000e1d0d7223 */ /* 0x000fe40000000010 */
[----:B------:R-:W4:Y:S01]  /*0d70*/  LDS R56, [R7.X8+0x354] ;  /* 0x0003540007387984 */ /* 0x000f220000008800 */
[----:B------:R-:W-:Y:S01]  /*0d80*/  FFMA R50, R50, R26, R28 ;  /* 0x0000001a32327223 */ /* 0x000fe2000000001c */
[C---:B------:R-:W-:Y:S01]  /*0d90*/  FFMA R38, R31.reuse, R18, R47 ;  /* 0x000000121f267223 */ /* 0x040fe2000000002f */
[----:B------:R-:W-:Y:S01]  /*0da0*/  FFMA R20, R31, R26, R41 ;  /* 0x0000001a1f147223 */ /* 0x000fe20000000029 */
[C---:B------:R-:W-:Y:S01]  /*0db0*/  FFMA R36, R29.reuse, R18, R45 ;  /* 0x000000121d247223 */ /* 0x040fe2000000002d */
[C---:B------:R-:W-:Y:S01]  /*0dc0*/  FFMA R22, R29.reuse, R22, R33 ;  /* 0x000000161d167223 */ /* 0x040fe20000000021 */
[----:B------:R-:W-:Y:S01]  /*0dd0*/  FFMA R16, R29, R26, R37 ;  /* 0x0000001a1d107223 */ /* 0x000fe20000000025 */
[----:B------:R-:W-:Y:S04]  /*0de0*/  LDS R47, [R7.X8+0x370] ;  /* 0x00037000072f7984 */ /* 0x000fe80000008800 */
[----:B------:R-:W4:Y:S04]  /*0df0*/  LDS.128 R28, [R59+0x6f0] ;  /* 0x0006f0003b1c7984 */ /* 0x000f280000000c00 */
[----:B------:R-:W4:Y:S01]  /*0e00*/  LDS R33, [R7.X8+0x430] ;  /* 0x0004300007217984 */ /* 0x000f220000008800 */
[----:B-----5:R-:W-:Y:S01]  /*0e10*/  FFMA R26, R12, R27, R20 ;  /* 0x0000001b0c1a7223 */ /* 0x020fe20000000014 */
[C---:B0-----:R-:W-:Y:S01]  /*0e20*/  FFMA R24, R49.reuse, R15, R24 ;  /* 0x0000000f31187223 */ /* 0x041fe20000000018 */
[C---:B------:R-:W-:Y:S01]  /*0e30*/  FFMA R57, R49.reuse, R19, R57 ;  /* 0x0000001331397223 */ /* 0x040fe20000000039 */
[C---:B------:R-:W-:Y:S01]  /*0e40*/  FFMA R51, R49.reuse, R23, R51 ;  /* 0x0000001731337223 */ /* 0x040fe20000000033 */
[C---:B------:R-:W-:Y:S01]  /*0e50*/  FFMA R11, R34.reuse, R15, R11 ;  /* 0x0000000f220b7223 */ /* 0x040fe2000000000b */
[C---:B------:R-:W-:Y:S01]  /*0e60*/  FFMA R60, R34.reuse, R19, R60 ;  /* 0x00000013223c7223 */ /* 0x040fe2000000003c */
[----:B------:R-:W-:Y:S01]  /*0e70*/  FFMA R55, R34, R23, R55 ;  /* 0x0000001722377223 */ /* 0x000fe20000000037 */
[----:B------:R-:W-:Y:S01]  /*0e80*/  FFMA R49, R49, R27, R53 ;  /* 0x0000001b31317223 */ /* 0x000fe20000000035 */
[C---:B------:R-:W-:Y:S01]  /*0e90*/  FFMA R62, R12.reuse, R15, R17 ;  /* 0x0000000f0c3e7223 */ /* 0x040fe20000000011 */
[C---:B------:R-:W-:Y:S01]  /*0ea0*/  FFMA R38, R12.reuse, R19, R38 ;  /* 0x000000130c267223 */ /* 0x040fe20000000026 */
[----:B------:R-:W-:Y:S01]  /*0eb0*/  FFMA R40, R12, R23, R40 ;  /* 0x000000170c287223 */ /* 0x000fe20000000028 */
[----:B------:R-:W-:Y:S01]  /*0ec0*/  FFMA R34, R34, R27, R25 ;  /* 0x0000001b22227223 */ /* 0x000fe20000000019 */
[C---:B-1----:R-:W-:Y:S01]  /*0ed0*/  FFMA R8, R35.reuse, R15, R8 ;  /* 0x0000000f23087223 */ /* 0x042fe20000000008 */
[----:B------:R-:W-:Y:S01]  /*0ee0*/  LDS R41, [R7.X8+0x390] ;  /* 0x0003900007297984 */ /* 0x000fe20000008800 */
[----:B------:R-:W-:Y:S01]  /*0ef0*/  FFMA R54, R35, R19, R54 ;  /* 0x0000001323367223 */ /* 0x000fe20000000036 */
[----:B--2---:R-:W-:-:S02]  /*0f00*/  FFMA R42, R21, R15, R42 ;  /* 0x0000000f152a7223 */ /* 0x004fc4000000002a */
[----:B------:R-:W-:Y:S01]  /*0f10*/  LDS R43, [R7.X8+0x3b0] ;  /* 0x0003b000072b7984 */ /* 0x000fe20000008800 */
[----:B------:R-:W-:Y:S01]  /*0f20*/  FFMA R46, R21, R19, R46 ;  /* 0x00000013152e7223 */ /* 0x000fe2000000002e */
[C---:B---3--:R-:W-:Y:S02]  /*0f30*/  FFMA R10, R39.reuse, R15, R10 ;  /* 0x0000000f270a7223 */ /* 0x048fe4000000000a */
[----:B------:R-:W-:Y:S01]  /*0f40*/  LDS R45, [R7.X8+0x3d0] ;  /* 0x0003d000072d7984 */ /* 0x000fe20000008800 */
[C---:B------:R-:W-:Y:S01]  /*0f50*/  FFMA R61, R39.reuse, R19, R61 ;  /* 0x00000013273d7223 */ /* 0x040fe2000000003d */
[C---:B----4-:R-:W-:Y:S01]  /*0f60*/  FFMA R20, R56.reuse, R15, R13 ;  /* 0x0000000f38147223 */ /* 0x050fe2000000000d */
[C---:B------:R-:W-:Y:S01]  /*0f70*/  FFMA R36, R56.reuse, R19, R36 ;  /* 0x0000001338247223 */ /* 0x040fe20000000024 */
[----:B------:R-:W0:Y:S01]  /*0f80*/  LDS.128 R12, [R59+0xaf0] ;  /* 0x000af0003b0c7984 */ /* 0x000e220000000c00 */
[CC--:B------:R-:W-:Y:S01]  /*0f90*/  FFMA R53, R56.reuse, R23.reuse, R22 ;  /* 0x0000001738357223 */ /* 0x0c0fe20000000016 */
[C---:B------:R-:W-:Y:S01]  /*0fa0*/  FFMA R32, R39.reuse, R23, R32 ;  /* 0x0000001727207223 */ /* 0x040fe20000000020 */
[-C--:B------:R-:W-:Y:S01]  /*0fb0*/  FFMA R56, R56, R27.reuse, R16 ;  /* 0x0000001b38387223 */ /* 0x080fe20000000010 */
[----:B------:R-:W1:Y:S01]  /*0fc0*/  LDS R37, [R7.X8+0x3f0] ;  /* 0x0003f00007257984 */ /* 0x000e620000008800 */
[----:B------:R-:W-:-:S03]  /*0fd0*/  FFMA R39, R39, R27, R52 ;  /* 0x0000001b27277223 */ /* 0x000fc60000000034 */
[----:B------:R-:W2:Y:S01]  /*0fe0*/  LDS R25, [R7.X8+0x410] ;  /* 0x0004100007197984 */ /* 0x000ea20000008800 */
[C---:B------:R-:W-:Y:S01]  /*0ff0*/  FFMA R52, R28.reuse, R47, R11 ;  /* 0x0000002f1c347223 */ /* 0x040fe2000000000b */
[-C--:B------:R-:W-:Y:S02]  /*1000*/  FFMA R44, R35, R23.reuse, R44 ;  /* 0x00000017232c7223 */ /* 0x080fe4000000002c */
[----:B------:R-:W3:Y:S01]  /*1010*/  LDS.128 R16, [R59+0xef0] ;  /* 0x000ef0003b107984 */ /* 0x000ee20000000c00 */
[C---:B------:R-:W-:Y:S01]  /*1020*/  FFMA R58, R21.reuse, R23, R58 ;  /* 0x00000017153a7223 */ /* 0x040fe2000000003a */
[----:B------:R-:W-:Y:S01]  /*1030*/  FFMA R50, R21, R27, R50 ;  /* 0x0000001b15327223 */ /* 0x000fe20000000032 */
[----:B------:R-:W-:Y:S01]  /*1040*/  FFMA R11, R28, R33, R20 ;  /* 0x000000211c0b7223 */ /* 0x000fe20000000014 */
[----:B------:R-:W-:Y:S04]  /*1050*/  LDS R66, [R7.X8+0x4cc] ;  /* 0x0004cc0007427984 */ /* 0x000fe80000008800 */
[----:B------:R-:W4:Y:S01]  /*1060*/  LDS.128 R20, [R59+0x12f0] ;  /* 0x0012f0003b147984 */ /* 0x000f220000000c00 */
[----:B------:R-:W-:-:S03]  /*1070*/  FFMA R48, R35, R27, R48 ;  /* 0x0000001b23307223 */ /* 0x000fc60000000030 */
[----:B------:R-:W5:Y:S01]  /*1080*/  LDS R27, [R7.X8+0x46c] ;  /* 0x00046c00071b7984 */ /* 0x000f620000008800 */
[----:B0-----:R-:W-:Y:S01]  /*1090*/  FFMA R64, R47, R12, R60 ;  /* 0x0000000c2f407223 */ /* 0x001fe2000000003c */
[C---:B------:R-:W-:Y:S01]  /*10a0*/  FFMA R60, R12.reuse, R41, R57 ;  /* 0x000000290c3c7223 */ /* 0x040fe20000000039 */
[C---:B------:R-:W-:Y:S01]  /*10b0*/  FFMA R54, R12.reuse, R43, R54 ;  /* 0x0000002b0c367223 */ /* 0x040fe20000000036 */
[C---:B------:R-:W-:Y:S01]  /*10c0*/  FFMA R46, R12.reuse, R45, R46 ;  /* 0x0000002d0c2e7223 */ /* 0x040fe2000000002e */
[C---:B-1----:R-:W-:Y:S01]  /*10d0*/  FFMA R61, R12.reuse, R37, R61 ;  /* 0x000000250c3d7223 */ /* 0x042fe2000000003d */
[C---:B------:R-:W-:Y:S01]  /*10e0*/  FFMA R36, R12.reuse, R33, R36 ;  /* 0x000000210c247223 */ /* 0x040fe20000000024 */
[----:B--2---:R-:W-:Y:S01]  /*10f0*/  FFMA R38, R12, R25, R38 ;  /* 0x000000190c267223 */ /* 0x004fe20000000026 */
[C---:B---3--:R-:W-:Y:S01]  /*1100*/  FFMA R12, R16.reuse, R43, R44 ;  /* 0x0000002b100c7223 */ /* 0x048fe2000000002c */
[----:B------:R-:W-:Y:S02]  /*1110*/  FFMA R44, R16, R45, R58 ;  /* 0x0000002d102c7223 */ /* 0x000fe4000000003a */
[----:B------:R-:W0:Y:S01]  /*1120*/  LDS R58, [R7.X8+0x44c] ;  /* 0x00044c00073a7984 */ /* 0x000e220000008800 */
[----:B----4-:R-:W-:-:S03]  /*1130*/  FFMA R63, R20, R41, R49 ;  /* 0x00000029143f7223 */ /* 0x010fc60000000031 */
[----:B------:R-:W1:Y:S01]  /*1140*/  LDS R49, [R7.X8+0x48c] ;  /* 0x00048c0007317984 */ /* 0x000e620000008800 */
[C---:B------:R-:W-:Y:S01]  /*1150*/  FFMA R59, R16.reuse, R37, R32 ;  /* 0x00000025103b7223 */ /* 0x040fe20000000020 */
[----:B------:R-:W-:Y:S01]  /*1160*/  FFMA R32, R16, R33, R53 ;  /* 0x0000002110207223 */ /* 0x000fe20000000035 */
[-C--:B------:R-:W-:Y:S01]  /*1170*/  FFMA R8, R28, R43.reuse, R8 ;  /* 0x0000002b1c087223 */ /* 0x080fe20000000008 */
[C---:B------:R-:W-:Y:S01]  /*1180*/  FFMA R55, R47.reuse, R16, R55 ;  /* 0x000000102f377223 */ /* 0x040fe20000000037 */
[----:B------:R-:W-:Y:S01]  /*1190*/  FFMA R53, R47, R20, R34 ;  /* 0x000000142f357223 */ /* 0x000fe20000000022 */
[----:B------:R-:W-:Y:S01]  /*11a0*/  FFMA R57, R20, R43, R48 ;  /* 0x0000002b14397223 */ /* 0x000fe20000000030 */
[-C--:B------:R-:W-:Y:S01]  /*11b0*/  FFMA R24, R28, R41.reuse, R24 ;  /* 0x000000291c187223 */ /* 0x080fe20000000018 */
[----:B------:R-:W-:Y:S01]  /*11c0*/  FFMA R51, R16, R41, R51 ;  /* 0x0000002910337223 */ /* 0x000fe20000000033 */
[----:B------:R-:W2:Y:S01]  /*11d0*/  LDS R43, [R7.X8+0x4ac] ;  /* 0x0004ac00072b7984 */ /* 0x000ea20000008800 */
[C---:B------:R-:W-:Y:S01]  /*11e0*/  FFMA R42, R28.reuse, R45, R42 ;  /* 0x0000002d1c2a7223 */ /* 0x040fe2000000002a */
[C---:B------:R-:W-:Y:S01]  /*11f0*/  FFMA R10, R28.reuse, R37, R10 ;  /* 0x000000251c0a7223 */ /* 0x040fe2000000000a */
[----:B------:R-:W-:Y:S01]  /*1200*/  FFMA R35, R28, R25, R62 ;  /* 0x000000191c237223 */ /* 0x000fe2000000003e */
[----:B------:R-:W3:Y:S01]  /*1210*/  LDS R48, [R7.X8+0x4ec] ;  /* 0x0004ec0007307984 */ /* 0x000ee20000008800 */
[----:B------:R-:W-:Y:S01]  /*1220*/  FFMA R34, R20, R33, R56 ;  /* 0x0000002114227223 */ /* 0x000fe20000000038 */
[----:B------:R-:W-:Y:S01]  /*1230*/  FFMA R40, R16, R25, R40 ;  /* 0x0000001910287223 */ /* 0x000fe20000000028 */
[C---:B------:R-:W-:Y:S01]  /*1240*/  FFMA R16, R20.reuse, R45, R50 ;  /* 0x0000002d14107223 */ /* 0x040fe20000000032 */
[----:B------:R-:W4:Y:S01]  /*1250*/  LDS R28, [R7.X8+0x50c] ;  /* 0x00050c00071c7984 */ /* 0x000f220000008800 */
[C---:B------:R-:W-:Y:S01]  /*1260*/  FFMA R68, R20.reuse, R37, R39 ;  /* 0x0000002514447223 */ /* 0x040fe20000000027 */
[----:B------:R-:W-:Y:S01]  /*1270*/  FFMA R62, R20, R25, R26 ;  /* 0x00000019143e7223 */ /* 0x000fe2000000001a */
[C---:B-----5:R-:W-:Y:S01]  /*1280*/  FFMA R24, R27.reuse, R29, R24 ;  /* 0x0000001d1b187223 */ /* 0x060fe20000000018 */
[C---:B------:R-:W-:Y:S01]  /*1290*/  FFMA R60, R27.reuse, R13, R60 ;  /* 0x0000000d1b3c7223 */ /* 0x040fe2000000003c */
[C---:B------:R-:W-:Y:S01]  /*12a0*/  FFMA R56, R27.reuse, R21, R63 ;  /* 0x000000151b387223 */ /* 0x040fe2000000003f */
[----:B------:R-:W5:Y:S04]  /*12b0*/  LDS R20, [R7.X8+0x548] ;  /* 0x0005480007147984 */ /* 0x000f680000008800 */
[----:B------:R-:W-:Y:S04]  /*12c0*/  LDS R26, [R7.X8+0x528] ;  /* 0x00052800071a7984 */ /* 0x000fe80000008800 */
[----:B------:R-:W-:Y:S01]  /*12d0*/  LDS R37, [R7.X8+0x5c8] ;  /* 0x0005c80007257984 */ /* 0x000fe20000008800 */
[C---:B0-----:R-:W-:Y:S01]  /*12e0*/  FFMA R47, R58.reuse, R29, R52 ;  /* 0x0000001d3a2f7223 */ /* 0x041fe20000000034 */
[C---:B------:R-:W-:Y:S01]  /*12f0*/  FFMA R33, R58.reuse, R13, R64 ;  /* 0x0000000d3a217223 */ /* 0x040fe20000000040 */
[C---:B------:R-:W-:Y:S01]  /*1300*/  FFMA R41, R58.reuse, R17, R55 ;  /* 0x000000113a297223 */ /* 0x040fe20000000037 */
[----:B------:R-:W-:Y:S01]  /*1310*/  FFMA R53, R58, R21, R53 ;  /* 0x000000153a357223 */ /* 0x000fe20000000035 */
[----:B------:R-:W-:Y:S01]  /*1320*/  FFMA R58, R27, R17, R51 ;  /* 0x000000111b3a7223 */ /* 0x000fe20000000033 */
[----:B-1----:R-:W-:-:S02]  /*1330*/  FFMA R27, R49, R29, R8 ;  /* 0x0000001d311b7223 */ /* 0x002fc40000000008 */
[----:B------:R-:W0:Y:S01]  /*1340*/  LDS R8, [R7.X8+0x568] ;  /* 0x0005680007087984 */ /* 0x000e220000008800 */
[C---:B------:R-:W-:Y:S01]  /*1350*/  FFMA R54, R49.reuse, R13, R54 ;  /* 0x0000000d31367223 */ /* 0x040fe20000000036 */
[C---:B------:R-:W-:Y:S01]  /*1360*/  FFMA R52, R49.reuse, R17, R12 ;  /* 0x0000001131347223 */ /* 0x040fe2000000000c */
[----:B------:R-:W-:Y:S01]  /*1370*/  FFMA R50, R49, R21, R57 ;  /* 0x0000001531327223 */ /* 0x000fe20000000039 */
[-C--:B------:R-:W-:Y:S01]  /*1380*/  FFMA R12, R66, R29.reuse, R10 ;  /* 0x0000001d420c7223 */ /* 0x080fe2000000000a */
[----:B------:R-:W-:Y:S01]  /*1390*/  LDS R57, [R7.X8+0x5a8] ;  /* 0x0005a80007397984 */ /* 0x000fe20000008800 */
[C---:B--2---:R-:W-:Y:S01]  /*13a0*/  FFMA R25, R43.reuse, R29, R42 ;  /* 0x0000001d2b197223 */ /* 0x044fe2000000002a */
[C---:B------:R-:W-:Y:S02]  /*13b0*/  FFMA R42, R43.reuse, R21, R16 ;  /* 0x000000152b2a7223 */ /* 0x040fe40000000010 */
[----:B------:R-:W1:Y:S01]  /*13c0*/  LDS R16, [R7.X8+0x588] ;  /* 0x0005880007107984 */ /* 0x000e620000008800 */
[C---:B---3--:R-:W-:Y:S01]  /*13d0*/  FFMA R49, R48.reuse, R17, R40 ;  /* 0x0000001130317223 */ /* 0x048fe20000000028 */
[C---:B------:R-:W-:Y:S01]  /*13e0*/  FFMA R46, R43.reuse, R13, R46 ;  /* 0x0000000d2b2e7223 */ /* 0x040fe2000000002e */
[----:B------:R-:W-:Y:S01]  /*13f0*/  FFMA R44, R43, R17, R44 ;  /* 0x000000112b2c7223 */ /* 0x000fe2000000002c */
[-C--:B------:R-:W-:Y:S01]  /*1400*/  FFMA R10, R48, R29.reuse, R35 ;  /* 0x0000001d300a7223 */ /* 0x080fe20000000023 */
[----:B----4-:R-:W-:Y:S01]  /*1410*/  FFMA R40, R28, R29, R11 ;  /* 0x0000001d1c287223 */ /* 0x010fe2000000000b */
[-C--:B------:R-:W-:Y:S01]  /*1420*/  FFMA R51, R48, R13.reuse, R38 ;  /* 0x0000000d30337223 */ /* 0x080fe20000000026 */
[----:B------:R-:W2:Y:S01]  /*1430*/  LDS R11, [R7.X8+0x5e8] ;  /* 0x0005e800070b7984 */ /* 0x000ea20000008800 */
[C---:B------:R-:W-:Y:S01]  /*1440*/  FFMA R39, R28.reuse, R13, R36 ;  /* 0x0000000d1c277223 */ /* 0x040fe20000000024 */
[C---:B------:R-:W-:Y:S01]  /*1450*/  FFMA R43, R28.reuse, R17, R32 ;  /* 0x000000111c2b7223 */ /* 0x040fe20000000020 */
[-C--:B------:R-:W-:Y:S01]  /*1460*/  FFMA R45, R28, R21.reuse, R34 ;  /* 0x000000151c2d7223 */ /* 0x080fe20000000022 */
[----:B------:R-:W3:Y:S01]  /*1470*/  LDS R38, [R7.X8+0x604] ;  /* 0x0006040007267984 */ /* 0x000ee20000008800 */
[C---:B-----5:R-:W-:Y:S01]  /*1480*/  FFMA R29, R20.reuse, R30, R24 ;  /* 0x0000001e141d7223 */ /* 0x060fe20000000018 */
[C---:B------:R-:W-:Y:S01]  /*1490*/  FFMA R60, R20.reuse, R14, R60 ;  /* 0x0000000e143c7223 */ /* 0x040fe2000000003c */
[C---:B------:R-:W-:Y:S01]  /*14a0*/  FFMA R58, R20.reuse, R18, R58 ;  /* 0x00000012143a7223 */ /* 0x040fe2000000003a */
[----:B------:R-:W-:Y:S01]  /*14b0*/  FFMA R56, R20, R22, R56 ;  /* 0x0000001614387223 */ /* 0x000fe20000000038 */
[----:B------:R-:W4:Y:S01]  /*14c0*/  LDS R28, [R7.X8+0x624] ;  /* 0x00062400071c7984 */ /* 0x000f220000008800 */
[----:B------:R-:W-:-:S03]  /*14d0*/  FFMA R35, R48, R21, R62 ;  /* 0x0000001530237223 */ /* 0x000fc6000000003e */
[----:B------:R-:W5:Y:S04]  /*14e0*/  LDS R20, [R7.X8+0x684] ;  /* 0x0006840007147984 */ /* 0x000f680000008800 */
[----:B------:R-:W3:Y:S04]  /*14f0*/  LDS R32, [R7.X8+0x664] ;  /* 0x0006640007207984 */ /* 0x000ee80000008800 */
[----:B------:R-:W-:Y:S01]  /*1500*/  LDS R48, [R7.X8+0x644] ;  /* 0x0006440007307984 */ /* 0x000fe20000008800 */
[C---:B0-----:R-:W-:Y:S01]  /*1510*/  FFMA R27, R8.reuse, R30, R27 ;  /* 0x0000001e081b7223 */ /* 0x041fe2000000001b */
[C---:B------:R-:W-:Y:S01]  /*1520*/  FFMA R54, R8.reuse, R14, R54 ;  /* 0x0000000e08367223 */ /* 0x040fe20000000036 */
[C---:B------:R-:W-:Y:S01]  /*1530*/  FFMA R52, R8.reuse, R18, R52 ;  /* 0x0000001208347223 */ /* 0x040fe20000000034 */
[----:B------:R-:W-:Y:S01]  /*1540*/  FFMA R50, R8, R22, R50 ;  /* 0x0000001608327223 */ /* 0x000fe20000000032 */
[----:B------:R-:W-:Y:S04]  /*1550*/  LDS R36, [R7.X8+0x6c4] ;  /* 0x0006c40007247984 */ /* 0x000fe80000008800 */
[----:B------:R-:W0:Y:S01]  /*1560*/  LDS R8, [R7.X8+0x6a4] ;  /* 0x0006a40007087984 */ /* 0x000e220000008800 */
[----:B------:R-:W-:Y:S01]  /*1570*/  IADD3 R0, R0, 0x1, RZ ;  /* 0x0000000100007810 */ /* 0x000fe20007ffe0ff */
[----:B------:R-:W-:-:S03]  /*1580*/  FFMA R61, R66, R13, R61 ;  /* 0x0000000d423d7223 */ /* 0x000fc6000000003d */
[----:B------:R-:W-:Y:S01]  /*1590*/  ISETP.GE.U32.AND P1, PT, R0, 0x20, PT ;  /* 0x000000200000780c */ /* 0x000fe20003f26070 */
[C---:B------:R-:W-:Y:S01]  /*15a0*/  FFMA R59, R66.reuse, R17, R59 ;  /* 0x00000011423b7223 */ /* 0x040fe2000000003b */
[----:B------:R-:W-:Y:S01]  /*15b0*/  FFMA R55, R66, R21, R68 ;  /* 0x0000001542377223 */ /* 0x000fe20000000044 */
[C---:B------:R-:W-:Y:S01]  /*15c0*/  FFMA R47, R26.reuse, R30, R47 ;  /* 0x0000001e1a2f7223 */ /* 0x040fe2000000002f */
[C---:B------:R-:W-:Y:S01]  /*15d0*/  FFMA R33, R26.reuse, R14, R33 ;  /* 0x0000000e1a217223 */ /* 0x040fe20000000021 */
[C---:B------:R-:W-:Y:S01]  /*15e0*/  FFMA R41, R26.reuse, R18, R41 ;  /* 0x000000121a297223 */ /* 0x040fe20000000029 */
[----:B------:R-:W-:Y:S01]  /*15f0*/  FFMA R53, R26, R22, R53 ;  /* 0x000000161a357223 */ /* 0x000fe20000000035 */
[C---:B-1----:R-:W-:Y:S01]  /*1600*/  FFMA R25, R16.reuse, R30, R25 ;  /* 0x0000001e10197223 */ /* 0x042fe20000000019 */
[C---:B------:R-:W-:Y:S01]  /*1610*/  FFMA R46, R16.reuse, R14, R46 ;  /* 0x0000000e102e7223 */ /* 0x040fe2000000002e */
[C---:B------:R-:W-:Y:S01]  /*1620*/  FFMA R44, R16.reuse, R18, R44 ;  /* 0x00000012102c7223 */ /* 0x040fe2000000002c */
[----:B------:R-:W-:Y:S01]  /*1630*/  FFMA R42, R16, R22, R42 ;  /* 0x00000016102a7223 */ /* 0x000fe2000000002a */
[C---:B------:R-:W-:Y:S01]  /*1640*/  FFMA R21, R57.reuse, R30, R12 ;  /* 0x0000001e39157223 */ /* 0x040fe2000000000c */
[----:B------:R-:W-:Y:S01]  /*1650*/  FFMA R34, R57, R14, R61 ;  /* 0x0000000e39227223 */ /* 0x000fe2000000003d */
[----:B------:R-:W-:Y:S01]  /*1660*/  FFMA R17, R37, R30, R10 ;  /* 0x0000001e25117223 */ /* 0x000fe2000000000a */
        /* <DEDUP_REMOVED lines=13> */
[----:B----4-:R-:W-:Y:S01]  /*1740*/  FFMA R38, R28, R31, R29 ;  /* 0x0000001f1c267223 */ /* 0x010fe2000000001d */
[-C--:B-----5:R-:W-:Y:S01]  /*1750*/  FFMA R37, R20, R15.reuse, R34 ;  /* 0x0000000f14257223 */ /* 0x0a0fe20000000022 */
[C---:B------:R-:W-:Y:S01]  /*1760*/  FFMA R29, R28.reuse, R15, R60 ;  /* 0x0000000f1c1d7223 */ /* 0x040fe2000000003c */
[C---:B------:R-:W-:Y:S01]  /*1770*/  FFMA R43, R28.reuse, R19, R58 ;  /* 0x000000131c2b7223 */ /* 0x040fe2000000003a */
[----:B------:R-:W-:Y:S01]  /*1780*/  FFMA R55, R28, R23, R56 ;  /* 0x000000171c377223 */ /* 0x000fe20000000038 */
[C---:B------:R-:W-:Y:S01]  /*1790*/  FFMA R30, R32.reuse, R31, R25 ;  /* 0x0000001f201e7223 */ /* 0x040fe20000000019 */
[C---:B------:R-:W-:Y:S01]  /*17a0*/  FFMA R35, R32.reuse, R15, R46 ;  /* 0x0000000f20237223 */ /* 0x040fe2000000002e */
[C---:B------:R-:W-:Y:S01]  /*17b0*/  FFMA R47, R32.reuse, R19, R44 ;  /* 0x00000013202f7223 */ /* 0x040fe2000000002c */
[----:B------:R-:W-:Y:S01]  /*17c0*/  FFMA R59, R32, R23, R42 ;  /* 0x00000017203b7223 */ /* 0x000fe2000000002a */
[C---:B0-----:R-:W-:Y:S01]  /*17d0*/  FFMA R34, R8.reuse, R31, R17 ;  /* 0x0000001f08227223 */ /* 0x041fe20000000011 */
[C---:B------:R-:W-:Y:S01]  /*17e0*/  FFMA R39, R8.reuse, R15, R16 ;  /* 0x0000000f08277223 */ /* 0x040fe20000000010 */
[----:B------:R-:W-:Y:S01]  /*17f0*/  FFMA R51, R8, R19, R12 ;  /* 0x0000001308337223 */ /* 0x000fe2000000000c */
[-C--:B------:R-:W-:Y:S01]  /*1800*/  FFMA R28, R48, R31.reuse, R27 ;  /* 0x0000001f301c7223 */ /* 0x080fe2000000001b */
[----:B------:R-:W-:Y:S01]  /*1810*/  FFMA R32, R20, R31, R21 ;  /* 0x0000001f14207223 */ /* 0x000fe20000000015 */
[----:B------:R-:W-:Y:S01]  /*1820*/  FFMA R8, R8, R23, R10 ;  /* 0x0000001708087223 */ /* 0x000fe2000000000a */
[C---:B------:R-:W-:Y:S01]  /*1830*/  FFMA R42, R36.reuse, R31, R13 ;  /* 0x0000001f242a7223 */ /* 0x040fe2000000000d */
[C---:B------:R-:W-:Y:S01]  /*1840*/  FFMA R31, R36.reuse, R15, R14 ;  /* 0x0000000f241f7223 */ /* 0x040fe2000000000e */
[----:B------:R-:W-:Y:S01]  /*1850*/  FFMA R10, R36, R19, R18 ;  /* 0x00000013240a7223 */ /* 0x000fe20000000012 */
[C---:B------:R-:W-:Y:S01]  /*1860*/  FFMA R33, R48.reuse, R15, R54 ;  /* 0x0000000f30217223 */ /* 0x040fe20000000036 */
[C---:B------:R-:W-:Y:S01]  /*1870*/  FFMA R45, R48.reuse, R19, R52 ;  /* 0x00000013302d7223 */ /* 0x040fe20000000034 */
[----:B------:R-:W-:Y:S01]  /*1880*/  FFMA R57, R48, R23, R50 ;  /* 0x0000001730397223 */ /* 0x000fe20000000032 */
[C---:B------:R-:W-:Y:S01]  /*1890*/  FFMA R49, R20.reuse, R19, R26 ;  /* 0x0000001314317223 */ /* 0x040fe2000000001a */
[-C--:B------:R-:W-:Y:S01]  /*18a0*/  FFMA R61, R20, R23.reuse, R24 ;  /* 0x00000017143d7223 */ /* 0x080fe20000000018 */
[----:B------:R-:W-:Y:S01]  /*18b0*/  FFMA R36, R36, R23, R22 ;  /* 0x0000001724247223 */ /* 0x000fe20000000016 */
[----:B------:R-:W-:Y:S01]  /*18c0*/  @P1 CALL.REL.NOINC `(.L_x_17) ;  /* 0x0000001000001944 */ /* 0x000fe20003c00000 */
[----:B------:R-:W-:Y:S05]  /*18d0*/  BRA `(.L_x_18) ;  /* 0xffffe9e000007947 */ /* 0x000fea000383ffff */
.L_x_17:
[----:B------:R-:W-:Y:S01]  /*18e0*/  LEA R2, R9, R6, 0x7 ;  /* 0x0000000609027211 */ /* 0x000fe200078e38ff */
[----:B------:R-:W-:Y:S01]  /*18f0*/  ULDC.64 UR4, c[0x0][0x118] ;  /* 0x0000460000047ab9 */ /* 0x000fe20000000a00 */
[----:B------:R-:W-:-:S05]  /*1900*/  MOV R15, 0x4 ;  /* 0x00000004000f7802 */ /* 0x000fca0000000f00 */
[----:B------:R-:W-:-:S05]  /*1910*/  IMAD.WIDE R2, R2, R15, c[0x0][0x178] ;  /* 0x00005e0002027625 */ /* 0x000fca00078e020f */
[----:B------:R-:W2:Y:S04]  /*1920*/  LDG.E.CONSTANT R13, [R2.64] ;  /* 0x00000004020d7981 */ /* 0x000ea8000c1e9900 */
[----:B------:R0:W3:Y:S04]  /*1930*/  LDG.E.CONSTANT R14, [R2.64+0x80] ;  /* 0x00008004020e7981 */ /* 0x0000e8000c1e9900 */
[----:B------:R0:W4:Y:S04]  /*1940*/  LDG.E.CONSTANT R12, [R2.64+0x100] ;  /* 0x00010004020c7981 */ /* 0x000128000c1e9900 */
[----:B------:R0:W5:Y:S01]  /*1950*/  LDG.E.CONSTANT R0, [R2.64+0x180] ;  /* 0x0001800402007981 */ /* 0x000162000c1e9900 */
[----:B------:R-:W-:-:S03]  /*1960*/  IMAD R6, R6, 0x310, R7 ;  /* 0x0000031006067824 */ /* 0x000fc600078e0207 */
[----:B------:R-:W1:Y:S01]  /*1970*/  S2R R5, SR_CTAID.Y ;  /* 0x0000000000057919 */ /* 0x000e620000002600 */
[----:B------:R-:W-:-:S04]  /*1980*/  IMAD R6, R9, 0x18800, R6 ;  /* 0x0001880009067824 */ /* 0x000fc800078e0206 */
[----:B-1----:R-:W-:-:S04]  /*1990*/  IMAD R4, R5, 0x1c, R6 ;  /* 0x0000001c05047824 */ /* 0x002fc800078e0206 */
[----:B------:R-:W-:Y:S01]  /*19a0*/  IMAD.WIDE R4, R4, R15, c[0x0][0x160] ;  /* 0x0000580004047625 */ /* 0x000fe200078e020f */
[--C-:B--2---:R-:W-:Y:S01]  /*19b0*/  FADD R7, R40, R13.reuse ;  /* 0x0000000d28077221 */ /* 0x104fe20000000000 */
[--C-:B------:R-:W-:Y:S01]  /*19c0*/  FADD R9, R38, R13.reuse ;  /* 0x0000000d26097221 */ /* 0x100fe20000000000 */
[--C-:B0-----:R-:W-:Y:S01]  /*19d0*/  FADD R3, R34, R13.reuse ;  /* 0x0000000d22037221 */ /* 0x101fe20000000000 */
[--C-:B------:R-:W-:Y:S01]  /*19e0*/  FADD R15, R28, R13.reuse ;  /* 0x0000000d1c0f7221 */ /* 0x100fe20000000000 */
[--C-:B------:R-:W-:Y:S01]  /*19f0*/  FADD R17, R30, R13.reuse ;  /* 0x0000000d1e117221 */ /* 0x100fe20000000000 */
[--C-:B------:R-:W-:Y:S01]  /*1a00*/  FADD R19, R32, R13.reuse ;  /* 0x0000000d20137221 */ /* 0x100fe20000000000 */
[----:B------:R0:W-:Y:S01]  /*1a10*/  STG.E [R4.64], R7 ;  /* 0x0000000704007986 */ /* 0x0001e2000c101904 */
[----:B------:R-:W-:Y:S01]  /*1a20*/  FADD R13, R42, R13 ;  /* 0x0000000d2a0d7221 */ /* 0x000fe20000000000 */
[--C-:B---3--:R-:W-:Y:S01]  /*1a30*/  FADD R11, R11, R14.reuse ;  /* 0x0000000e0b0b7221 */ /* 0x108fe20000000000 */
[--C-:B------:R-:W-:Y:S01]  /*1a40*/  FADD R29, R29, R14.reuse ;  /* 0x0000000e1d1d7221 */ /* 0x100fe20000000000 */
[----:B------:R-:W-:Y:S01]  /*1a50*/  STG.E [R4.64+0x10], R9 ;  /* 0x0000100904007986 */ /* 0x000fe2000c101904 */
[--C-:B------:R-:W-:Y:S01]  /*1a60*/  FADD R33, R33, R14.reuse ;  /* 0x0000000e21217221 */ /* 0x100fe20000000000 */
[--C-:B------:R-:W-:Y:S01]  /*1a70*/  FADD R35, R35, R14.reuse ;  /* 0x0000000e23237221 */ /* 0x100fe20000000000 */
[--C-:B------:R-:W-:Y:S01]  /*1a80*/  FADD R37, R37, R14.reuse ;  /* 0x0000000e25257221 */ /* 0x100fe20000000000 */
[----:B------:R1:W-:Y:S01]  /*1a90*/  STG.E [R4.64+0x50], R3 ;  /* 0x0000500304007986 */ /* 0x0003e2000c101904 */
[--C-:B------:R-:W-:Y:S01]  /*1aa0*/  FADD R39, R39, R14.reuse ;  /* 0x0000000e27277221 */ /* 0x100fe20000000000 */
[----:B------:R-:W-:Y:S01]  /*1ab0*/  FADD R31, R31, R14 ;  /* 0x0000000e1f1f7221 */ /* 0x000fe20000000000 */
[--C-:B----4-:R-:W-:Y:S01]  /*1ac0*/  FADD R41, R41, R12.reuse ;  /* 0x0000000c29297221 */ /* 0x110fe20000000000 */
[--C-:B------:R-:W-:Y:S01]  /*1ad0*/  FADD R43, R43, R12.reuse ;  /* 0x0000000c2b2b7221 */ /* 0x100fe20000000000 */
[--C-:B------:R-:W-:Y:S01]  /*1ae0*/  FADD R45, R45, R12.reuse ;  /* 0x0000000c2d2d7221 */ /* 0x100fe20000000000 */
[--C-:B------:R-:W-:Y:S01]  /*1af0*/  FADD R47, R47, R12.reuse ;  /* 0x0000000c2f2f7221 */ /* 0x100fe20000000000 */
[--C-:B------:R-:W-:Y:S01]  /*1b00*/  FADD R49, R49, R12.reuse ;  /* 0x0000000c31317221 */ /* 0x100fe20000000000 */
[--C-:B------:R-:W-:Y:S01]  /*1b10*/  FADD R51, R51, R12.reuse ;  /* 0x0000000c33337221 */ /* 0x100fe20000000000 */
[----:B0-----:R-:W-:Y:S01]  /*1b20*/  FADD R7, R10, R12 ;  /* 0x0000000c0a077221 */ /* 0x001fe20000000000 */
[--C-:B-----5:R-:W-:Y:S01]  /*1b30*/  FADD R53, R53, R0.reuse ;  /* 0x0000000035357221 */ /* 0x120fe20000000000 */
[--C-:B------:R-:W-:Y:S01]  /*1b40*/  FADD R55, R55, R0.reuse ;  /* 0x0000000037377221 */ /* 0x100fe20000000000 */
[--C-:B------:R-:W-:Y:S01]  /*1b50*/  FADD R57, R57, R0.reuse ;  /* 0x0000000039397221 */ /* 0x100fe20000000000 */
[--C-:B------:R-:W-:Y:S01]  /*1b60*/  FADD R59, R59, R0.reuse ;  /* 0x000000003b3b7221 */ /* 0x100fe20000000000 */
[--C-:B------:R-:W-:Y:S01]  /*1b70*/  FADD R61, R61, R0.reuse ;  /* 0x000000003d3d7221 */ /* 0x100fe20000000000 */
[--C-:B-1----:R-:W-:Y:S01]  /*1b80*/  FADD R3, R8, R0.reuse ;  /* 0x0000000008037221 */ /* 0x102fe20000000000 */
[----:B------:R-:W-:Y:S01]  /*1b90*/  FADD R9, R36, R0 ;  /* 0x0000000024097221 */ /* 0x000fe20000000000 */
        /* <DEDUP_REMOVED lines=26> */
.L_x_19:
        /* <DEDUP_REMOVED lines=12> */
.L_x_120:


//--------------------- .text.tvmgen_default_fused_nn_contrib_conv2d_winograd_without_weight_transform_add_nn_relu_3_kernel --------------------------
	.section	.text.tvmgen_default_fused_nn_contrib_conv2d_winograd_without_weight_transform_add_nn_relu_3_kernel,"ax",@progbits
	.sectioninfo	@"SHI_REGISTERS=28"
	.align	128
        .global         tvmgen_default_fused_nn_contrib_conv2d_winograd_without_weight_transform_add_nn_relu_3_kernel
        .type           tvmgen_default_fused_nn_contrib_conv2d_winograd_without_weight_transform_add_nn_relu_3_kernel,@function
        .size           tvmgen_default_fused_nn_contrib_conv2d_winograd_without_weight_transform_add_nn_relu_3_kernel,(.L_x_121 - tvmgen_default_fused_nn_contrib_conv2d_winograd_without_weight_transform_add_nn_relu_3_kernel)
        .other          tvmgen_default_fused_nn_contrib_conv2d_winograd_without_weight_transform_add_nn_relu_3_kernel,@"STO_CUDA_ENTRY STV_DEFAULT"
tvmgen_default_fused_nn_contrib_conv2d_winograd_without_weight_transform_add_nn_relu_3_kernel:
.text.tvmgen_default_fused_nn_contrib_conv2d_winograd_without_weight_transform_add_nn_relu_3_kernel:
[----:B------:R-:W-:Y:S02]  /*0000*/  MOV R1, c[0x0][0x28] ;  /* 0x00000a0000017a02 */ /* 0x000fe40000000f00 */
[----:B------:R-:W0:Y:S01]  /*0010*/  S2R R21, SR_TID.X ;  /* 0x0000000000157919 */ /* 0x000e220000002100 */
[----:B------:R-:W-:Y:S01]  /*0020*/  MOV R23, 0x4 ;  /* 0x0000000400177802 */ /* 0x000fe20000000f00 */
[----:B------:R-:W-:Y:S01]  /*0030*/  ULDC.64 UR4, c[0x0][0x118] ;  /* 0x0000460000047ab9 */ /* 0x000fe20000000a00 */
[----:B------:R-:W-:Y:S01]  /*0040*/  MOV R20, RZ ;  /* 0x000000ff00147202 */ /* 0x000fe20000000f00 */
[----:B------:R-:W1:Y:S01]  /*0050*/  S2R R22, SR_CTAID.X ;  /* 0x0000000000167919 */ /* 0x000e620000002500 */
[----:B------:R-:W-:Y:S01]  /*0060*/  CS2R R16, SRZ ;  /* 0x0000000000107805 */ /* 0x000fe2000001ff00 */
[----:B------:R-:W-:Y:S01]  /*0070*/  CS2R R18, SRZ ;  /* 0x0000000000127805 */ /* 0x000fe2000001ff00 */
[----:B0-----:R-:W-:Y:S02]  /*0080*/  SHF.R.S32.HI R0, RZ, 0x4, R21 ;  /* 0x00000004ff007819 */ /* 0x001fe40000011415 */
[----:B------:R-:W-:Y:S02]  /*0090*/  LOP3.LUT R5, R21, 0xc, RZ, 0xc0, !PT ;  /* 0x0000000c15057812 */ /* 0x000fe400078ec0ff */
[----:B-1----:R-:W-:-:S02]  /*00a0*/  LEA R4, R22, R0, 0x3 ;  /* 0x0000000016047211 */ /* 0x002fc400078e18ff */
[C---:B------:R-:W-:Y:S02]  /*00b0*/  SHF.L.U32 R0, R21.reuse, 0x1, RZ ;  /* 0x0000000115007819 */ /* 0x040fe400000006ff */
[C---:B------:R-:W-:Y:S01]  /*00c0*/  LOP3.LUT P2, RZ, R21.reuse, 0xc, RZ, 0xc0, !PT ;  /* 0x0000000c15ff7812 */ /* 0x040fe2000784c0ff */
[----:B------:R-:W-:Y:S01]  /*00d0*/  IMAD R4, R4, 0x31, RZ ;  /* 0x0000003104047824 */ /* 0x000fe200078e02ff */
[----:B------:R-:W-:Y:S02]  /*00e0*/  LOP3.LUT R3, R0, 0x6, RZ, 0xc0, !PT ;  /* 0x0000000600037812 */ /* 0x000fe400078ec0ff */
[----:B------:R-:W-:Y:S02]  /*00f0*/  SHF.R.U32.HI R0, RZ, 0x2, R5 ;  /* 0x00000002ff007819 */ /* 0x000fe40000011605 */
[----:B------:R-:W-:Y:S02]  /*0100*/  IADD3 R3, R4, -0x8, R3 ;  /* 0xfffffff804037810 */ /* 0x000fe40007ffe003 */
[----:B------:R-:W-:-:S02]  /*0110*/  LOP3.LUT P3, RZ, R21, 0x3, RZ, 0xc0, !PT ;  /* 0x0000000315ff7812 */ /* 0x000fc4000786c0ff */
[----:B------:R-:W-:Y:S01]  /*0120*/  LOP3.LUT R2, R21, 0x3, RZ, 0xc0, !PT ;  /* 0x0000000315027812 */ /* 0x000fe200078ec0ff */
[----:B------:R-:W-:Y:S01]  /*0130*/  IMAD R3, R0, 0xe, R3 ;  /* 0x0000000e00037824 */ /* 0x000fe200078e0203 */
[----:B------:R-:W-:Y:S02]  /*0140*/  PLOP3.LUT P1, PT, P2, P3, PT, 0x2a, 0x0 ;  /* 0x000000000000781c */ /* 0x000fe40001726572 */
[----:B------:R-:W-:Y:S02]  /*0150*/  IADD3 R2, R2, 0x1, RZ ;  /* 0x0000000102027810 */ /* 0x000fe40007ffe0ff */
[----:B------:R-:W-:Y:S02]  /*0160*/  IADD3 R3, R3, 0x8, RZ ;  /* 0x0000000803037810 */ /* 0x000fe40007ffe0ff */
[----:B------:R-:W-:Y:S02]  /*0170*/  ISETP.NE.AND P0, PT, R5, RZ, PT ;  /* 0x000000ff0500720c */ /* 0x000fe40003f05270 */
[----:B------:R-:W-:Y:S01]  /*0180*/  IADD3 R5, R0, 0x1, RZ ;  /* 0x0000000100057810 */ /* 0x000fe20007ffe0ff */
[----:B------:R-:W-:Y:S01]  /*0190*/  IMAD.WIDE R14, R3, R23, c[0x0][0x168] ;  /* 0x00005a00030e7625 */ /* 0x000fe200078e0217 */
[----:B------:R-:W-:-:S02]  /*01a0*/  ISETP.GT.U32.AND P5, PT, R2, 0x3, PT ;  /* 0x000000030200780c */ /* 0x000fc40003fa4070 */
[----:B------:R-:W-:Y:S02]  /*01b0*/  ISETP.LT.U32.AND P0, PT, R2, 0x4, P0 ;  /* 0x000000040200780c */ /* 0x000fe40000701070 */
[C---:B------:R-:W-:Y:S01]  /*01c0*/  ISETP.GT.U32.OR P6, PT, R5.reuse, 0x3, !P3 ;  /* 0x000000030500780c */ /* 0x040fe20005fc4470 */
[----:B------:R-:W2:Y:S01]  /*01d0*/  @!P1 LDG.E.CONSTANT R3, [R14.64+-0x20] ;  /* 0xffffe0040e039981 */ /* 0x000ea2000c1e9900 */
[----:B------:R-:W-:Y:S02]  /*01e0*/  MOV R0, RZ ;  /* 0x000000ff00007202 */ /* 0x000fe40000000f00 */
[----:B------:R-:W-:Y:S01]  /*01f0*/  LOP3.LUT P4, RZ, R5, 0x4, R2, 0xc8, !PT ;  /* 0x0000000405ff7812 */ /* 0x000fe2000788c802 */
[----:B------:R-:W3:Y:S01]  /*0200*/  @P3 LDG.E.CONSTANT R20, [R14.64+-0x4] ;  /* 0xfffffc040e143981 */ /* 0x000ee2000c1e9900 */
[----:B------:R-:W-:-:S03]  /*0210*/  CS2R R12, SRZ ;  /* 0x00000000000c7805 */ /* 0x000fc6000001ff00 */
[----:B------:R-:W4:Y:S01]  /*0220*/  @P2 LDG.E.CONSTANT R17, [R14.64+-0x1c] ;  /* 0xffffe4040e112981 */ /* 0x000f22000c1e9900 */
[----:B------:R-:W-:Y:S01]  /*0230*/  ISETP.GT.U32.AND P2, PT, R5, 0x3, PT ;  /* 0x000000030500780c */ /* 0x000fe20003f44070 */
[----:B------:R-:W-:Y:S02]  /*0240*/  CS2R R8, SRZ ;  /* 0x0000000000087805 */ /* 0x000fe4000001ff00 */
[----:B------:R-:W5:Y:S01]  /*0250*/  @!P5 LDG.E.CONSTANT R0, [R14.64+0x4] ;  /* 0x000004040e00d981 */ /* 0x000f62000c1e9900 */
[----:B------:R-:W-:-:S03]  /*0260*/  CS2R R10, SRZ ;  /* 0x00000000000a7805 */ /* 0x000fc6000001ff00 */
[----:B------:R-:W5:Y:S04]  /*0270*/  @P0 LDG.E.CONSTANT R19, [R14.64+-0x18] ;  /* 0xffffe8040e130981 */ /* 0x000f68000c1e9900 */
[----:B------:R-:W5:Y:S04]  /*0280*/  @!P6 LDG.E.CONSTANT R13, [R14.64+0x18] ;  /* 0x000018040e0de981 */ /* 0x000f68000c1e9900 */
[----:B------:R0:W5:Y:S01]  /*0290*/  @!P4 LDG.E.CONSTANT R9, [R14.64+0x20] ;  /* 0x000020040e09c981 */ /* 0x000162000c1e9900 */
[----:B------:R-:W-:-:S03]  /*02a0*/  MOV R5, RZ ;  /* 0x000000ff00057202 */ /* 0x000fc60000000f00 */
[----:B------:R0:W5:Y:S01]  /*02b0*/  @P0 LDG.E.CONSTANT R16, [R14.64+-0x14] ;  /* 0xffffec040e100981 */ /* 0x000162000c1e9900 */
[----:B------:R-:W-:-:S03]  /*02c0*/  CS2R R6, SRZ ;  /* 0x0000000000067805 */ /* 0x000fc6000001ff00 */
[----:B------:R0:W5:Y:S04]  /*02d0*/  @!P2 LDG.E.CONSTANT R11, [R14.64+0x1c] ;  /* 0x00001c040e0ba981 */ /* 0x000168000c1e9900 */
[----:B------:R0:W5:Y:S04]  /*02e0*/  LDG.E.CONSTANT R4, [R14.64] ;  /* 0x000000040e047981 */ /* 0x000168000c1e9900 */
[----:B------:R0:W5:Y:S04]  /*02f0*/  @!P6 LDG.E.CONSTANT R12, [R14.64+0x34] ;  /* 0x000034040e0ce981 */ /* 0x000168000c1e9900 */
[----:B------:R0:W5:Y:S04]  /*0300*/  @!P4 LDG.E.CONSTANT R5, [R14.64+0x24] ;  /* 0x000024040e05c981 */ /* 0x000168000c1e9900 */
[----:B------:R0:W5:Y:S04]  /*0310*/  @!P5 LDG.E.CONSTANT R7, [R14.64+0x8] ;  /* 0x000008040e07d981 */ /* 0x000168000c1e9900 */
[----:B------:R0:W5:Y:S04]  /*0320*/  @!P2 LDG.E.CONSTANT R6, [R14.64+0x38] ;  /* 0x000038040e06a981 */ /* 0x000168000c1e9900 */
[----:B------:R0:W5:Y:S04]  /*0330*/  @!P4 LDG.E.CONSTANT R10, [R14.64+0x3c] ;  /* 0x00003c040e0ac981 */ /* 0x000168000c1e9900 */
[----:B------:R0:W5:Y:S01]  /*0340*/  @!P4 LDG.E.CONSTANT R8, [R14.64+0x40] ;  /* 0x000040040e08c981 */ /* 0x000162000c1e9900 */
[----:B------:R-:W-:Y:S01]  /*0350*/  LEA R2, R22, R21, 0x7 ;  /* 0x0000001516027211 */ /* 0x000fe200078e38ff */
[----:B--2---:R-:W-:-:S04]  /*0360*/  @!P1 FADD R18, RZ, R3 ;  /* 0x00000003ff129221 */ /* 0x004fc80000000000 */
[----:B------:R-:W-:Y:S01]  /*0370*/  IMAD.WIDE R2, R2, R23, c[0x0][0x160] ;  /* 0x0000580002027625 */ /* 0x000fe200078e0217 */
[----:B---3--:R-:W-:Y:S01]  /*0380*/  FADD R23, RZ, -R20 ;  /* 0x80000014ff177221 */ /* 0x008fe20000000000 */
[--C-:B----4-:R-:W-:Y:S01]  /*0390*/  FADD R21, RZ, -R17.reuse ;  /* 0x80000011ff157221 */ /* 0x110fe20000000000 */
[----:B------:R-:W-:Y:S02]  /*03a0*/  FADD R22, RZ, R17 ;  /* 0x00000011ff167221 */ /* 0x000fe40000000000 */
[----:B-----5:R-:W-:Y:S01]  /*03b0*/  FADD R23, R23, R0 ;  /* 0x0000000017177221 */ /* 0x020fe20000000000 */
[----:B------:R-:W-:Y:S01]  /*03c0*/  FADD R17, RZ, R20 ;  /* 0x00000014ff117221 */ /* 0x000fe20000000000 */
[----:B------:R-:W-:Y:S01]  /*03d0*/  FADD R18, -R19, R18 ;  /* 0x0000001213127221 */ /* 0x000fe20000000100 */
[----:B------:R-:W-:Y:S01]  /*03e0*/  FADD R22, R22, R19 ;  /* 0x0000001316167221 */ /* 0x000fe20000000000 */
[----:B------:R-:W-:Y:S01]  /*03f0*/  FADD R20, R23, R13 ;  /* 0x0000000d17147221 */ /* 0x000fe20000000000 */
[----:B0-----:R-:W-:Y:S01]  /*0400*/  FADD R14, R21, R19 ;  /* 0x00000013150e7221 */ /* 0x001fe20000000000 */
[----:B------:R-:W-:-:S02]  /*0410*/  FADD R18, R18, -R13 ;  /* 0x8000000d12127221 */ /* 0x000fc40000000000 */
[--C-:B------:R-:W-:Y:S01]  /*0420*/  FADD R19, R20, -R9.reuse ;  /* 0x8000000914137221 */ /* 0x100fe20000000000 */
[----:B------:R-:W-:Y:S01]  /*0430*/  FADD R24, R17, -R0 ;  /* 0x8000000011187221 */ /* 0x000fe20000000000 */
[----:B------:R-:W-:Y:S01]  /*0440*/  FADD R15, R18, R9 ;  /* 0x00000009120f7221 */ /* 0x000fe20000000000 */
[----:B------:R-:W-:Y:S02]  /*0450*/  FADD R16, R21, R16 ;  /* 0x0000001015107221 */ /* 0x000fe40000000000 */
[----:B------:R0:W-:Y:S01]  /*0460*/  STG.E [R2.64+0x20000], R19 ;  /* 0x0200001302007986 */ /* 0x0001e2000c101904 */
[--C-:B------:R-:W-:Y:S01]  /*0470*/  FADD R22, R22, -R11.reuse ;  /* 0x8000000b16167221 */ /* 0x100fe20000000000 */
[--C-:B------:R-:W-:Y:S01]  /*0480*/  FADD R14, R14, R11.reuse ;  /* 0x0000000b0e0e7221 */ /* 0x100fe20000000000 */
[----:B------:R-:W-:Y:S01]  /*0490*/  FADD R16, R16, R11 ;  /* 0x0000000b10107221 */ /* 0x000fe20000000000 */
[--C-:B------:R-:W-:Y:S01]  /*04a0*/  FADD R21, RZ, -R4.reuse ;  /* 0x80000004ff157221 */ /* 0x100fe20000000000 */
[----:B------:R-:W-:Y:S01]  /*04b0*/  FADD R17, R22, -R9 ;  /* 0x8000000916117221 */ /* 0x000fe20000000000 */
[----:B------:R-:W-:Y:S01]  /*04c0*/  FADD R24, R24, R13 ;  /* 0x0000000d18187221 */ /* 0x000fe20000000000 */
[----:B0-----:R-:W-:Y:S01]  /*04d0*/  FADD R19, RZ, R4 ;  /* 0x00000004ff137221 */ /* 0x001fe20000000000 */
[----:B------:R0:W-:Y:S01]  /*04e0*/  STG.E [R2.64], R15 ;  /* 0x0000000f02007986 */ /* 0x0001e2000c101904 */
[----:B------:R-:W-:Y:S01]  /*04f0*/  FADD R13, R14, -R9 ;  /* 0x800000090e0d7221 */ /* 0x000fe20000000000 */
[----:B------:R-:W-:Y:S01]  /*0500*/  FADD R23, R23, R12 ;  /* 0x0000000c17177221 */ /* 0x000fe20000000000 */
[--C-:B------:R-:W-:Y:S01]  /*0510*/  FADD R4, R19, -R0.reuse ;  /* 0x8000000013047221 */ /* 0x100fe20000000000 */
[C-C-:B------:R-:W-:Y:S01]  /*0520*/  FADD R14, R21.reuse, R0.reuse ;  /* 0x00000000150e7221 */ /* 0x140fe20000000000 */
[C-C-:B------:R-:W-:Y:S01]  /*0530*/  FADD R12, R21.reuse, -R0.reuse ;  /* 0x80000000150c7221 */ /* 0x140fe20000000000 */
[----:B------:R1:W-:Y:S01]  /*0540*/  STG.E [R2.64+0x10000], R17 ;  /* 0x0100001102007986 */ /* 0x0003e2000c101904 */
[----:B------:R-:W-:Y:S01]  /*0550*/  FADD R18, R21, R7 ;  /* 0x0000000715127221 */ /* 0x000fe20000000000 */
[----:B0-----:R-:W-:Y:S01]  /*0560*/  FADD R15, R16, -R5 ;  /* 0x80000005100f7221 */ /* 0x001fe20000000000 */
[C---:B------:R-:W-:Y:S01]  /*0570*/  FADD R16, R19.reuse, R0 ;  /* 0x0000000013107221 */ /* 0x040fe20000000000 */
[----:B------:R-:W-:Y:S01]  /*0580*/  FADD R19, R19, -R7 ;  /* 0x8000000713137221 */ /* 0x000fe20000000000 */
[--C-:B------:R-:W-:Y:S01]  /*0590*/  FADD R0, R4, -R11.reuse ;  /* 0x8000000b04007221 */ /* 0x100fe20000000000 */
[--C-:B------:R-:W-:Y:S01]  /*05a0*/  FADD R14, R14, -R11.reuse ;  /* 0x8000000b0e0e7221 */ /* 0x100fe20000000000 */
[--C-:B------:R-:W-:Y:S01]  /*05b0*/  FADD R16, R16, R11.reuse ;  /* 0x0000000b10107221 */ /* 0x100fe20000000000 */
[--C-:B-1----:R-:W-:Y:S01]  /*05c0*/  FADD R17, R4, -R6.reuse ;  /* 0x8000000604117221 */ /* 0x102fe20000000000 */
[C-C-:B------:R-:W-:Y:S01]  /*05d0*/  FADD R4, R12.reuse, R11.reuse ;  /* 0x0000000b0c047221 */ /* 0x140fe20000000000 */
[--C-:B------:R-:W-:Y:S01]  /*05e0*/  FADD R21, R12, R6.reuse ;  /* 0x000000060c157221 */ /* 0x100fe20000000000 */
[C-C-:B------:R-:W-:Y:S01]  /*05f0*/  FADD R12, R19.reuse, -R11.reuse ;  /* 0x8000000b130c7221 */ /* 0x140fe20000000000 */
[----:B------:R-:W-:Y:S01]  /*0600*/  FADD R18, R18, -R11 ;  /* 0x8000000b12127221 */ /* 0x000fe20000000000 */
[----:B------:R-:W-:Y:S01]  /*0610*/  FADD R19, R19, -R6 ;  /* 0x8000000613137221 */ /* 0x000fe20000000000 */
[----:B------:R0:W-:Y:S01]  /*0620*/  STG.E [R2.64+0x8000], R13 ;  /* 0x0080000d02007986 */ /* 0x0001e2000c101904 */
[--C-:B------:R-:W-:Y:S01]  /*0630*/  FADD R25, R24, -R9.reuse ;  /* 0x8000000918197221 */ /* 0x100fe20000000000 */
[--C-:B------:R-:W-:Y:S01]  /*0640*/  FADD R7, R0, R9.reuse ;  /* 0x0000000900077221 */ /* 0x100fe20000000000 */
[--C-:B------:R-:W-:Y:S01]  /*0650*/  FADD R11, R4, R9.reuse ;  /* 0x00000009040b7221 */ /* 0x100fe20000000000 */
[----:B------:R1:W-:Y:S01]  /*0660*/  STG.E [R2.64+0x18000], R15 ;  /* 0x0180000f02007986 */ /* 0x0003e2000c101904 */
[--C-:B------:R-:W-:Y:S01]  /*0670*/  FADD R23, R23, -R10.reuse ;  /* 0x8000000a17177221 */ /* 0x100fe20000000000 */
[--C-:B------:R-:W-:Y:S01]  /*0680*/  FADD R17, R17, R10.reuse ;  /* 0x0000000a11117221 */ /* 0x100fe20000000000 */
[----:B------:R-:W-:Y:S01]  /*0690*/  FADD R21, R21, R10 ;  /* 0x0000000a15157221 */ /* 0x000fe20000000000 */
[----:B------:R-:W-:Y:S01]  /*06a0*/  FADD R19, R19, R8 ;  /* 0x0000000813137221 */ /* 0x000fe20000000000 */
[--C-:B0-----:R-:W-:Y:S01]  /*06b0*/  FADD R13, R14, R9.reuse ;  /* 0x000000090e0d7221 */ /* 0x101fe20000000000 */
[----:B-1----:R-:W-:Y:S01]  /*06c0*/  FADD R15, R16, R9 ;  /* 0x00000009100f7221 */ /* 0x002fe20000000000 */
[--C-:B------:R-:W-:Y:S01]  /*06d0*/  FADD R9, R12, R5.reuse ;  /* 0x000000050c097221 */ /* 0x100fe20000000000 */
        /* <DEDUP_REMOVED lines=13> */
.L_x_20:
        /* <DEDUP_REMOVED lines=13> */
.L_x_121:


//--------------------- .text.tvmgen_default_fused_nn_conv2d_add_nn_relu_11_kernel --------------------------
	.section	.text.tvmgen_default_fused_nn_conv2d_add_nn_relu_11_kernel,"ax",@progbits
	.sectionflags	@"SHF_BARRIERS=1"
	.sectioninfo	@"SHI_REGISTERS=40"
	.align	128
        .global         tvmgen_default_fused_nn_conv2d_add_nn_relu_11_kernel
        .type           tvmgen_default_fused_nn_conv2d_add_nn_relu_11_kernel,@function
        .size           tvmgen_default_fused_nn_conv2d_add_nn_relu_11_kernel,(.L_x_122 - tvmgen_default_fused_nn_conv2d_add_nn_relu_11_kernel)
        .other          tvmgen_default_fused_nn_conv2d_add_nn_relu_11_kernel,@"STO_CUDA_ENTRY STV_DEFAULT"
tvmgen_default_fused_nn_conv2d_add_nn_relu_11_kernel:
.text.tvmgen_default_fused_nn_conv2d_add_nn_relu_11_kernel:
[----:B------:R-:W-:Y:S02]  /*0000*/  MOV R1, c[0x0][0x28] ;  /* 0x00000a0000017a02 */ /* 0x000fe40000000f00 */
[----:B------:R-:W0:Y:S01]  /*0010*/  S2R R4, SR_TID.X ;  /* 0x0000000000047919 */ /* 0x000e220000002100 */
[----:B------:R-:W-:Y:S01]  /*0020*/  MOV R20, RZ ;  /* 0x000000ff00147202 */ /* 0x000fe20000000f00 */
[----:B------:R-:W-:Y:S01]  /*0030*/  ULDC.64 UR4, c[0x0][0x118] ;  /* 0x0000460000047ab9 */ /* 0x000fe20000000a00 */
[----:B------:R-:W-:Y:S01]  /*0040*/  MOV R10, 0x4 ;  /* 0x00000004000a7802 */ /* 0x000fe20000000f00 */
[----:B------:R-:W1:Y:S01]  /*0050*/  S2R R5, SR_TID.Z ;  /* 0x0000000000057919 */ /* 0x000e620000002300 */
[----:B------:R-:W-:Y:S01]  /*0060*/  MOV R17, RZ ;  /* 0x000000ff00117202 */ /* 0x000fe20000000f00 */
[----:B------:R-:W-:Y:S02]  /*0070*/  ULDC.64 UR6, c[0x0][0x170] ;  /* 0x00005c0000067ab9 */ /* 0x000fe40000000a00 */
[----:B------:R-:W2:Y:S04]  /*0080*/  S2R R3, SR_CTAID.Y ;  /* 0x0000000000037919 */ /* 0x000ea80000002600 */
[----:B------:R-:W3:Y:S01]  /*0090*/  S2R R2, SR_CTAID.Z ;  /* 0x0000000000027919 */ /* 0x000ee20000002700 */
[----:B0-----:R-:W-:-:S02]  /*00a0*/  ISETP.GE.AND P0, PT, R4, 0x5, PT ;  /* 0x000000050400780c */ /* 0x001fc40003f06270 */
[----:B-1----:R-:W-:Y:S02]  /*00b0*/  LEA R21, R5, R4, 0x2 ;  /* 0x0000000405157211 */ /* 0x002fe400078e10ff */
[----:B------:R-:W-:-:S03]  /*00c0*/  LEA.HI.SX32 R9, R4, R5, 0x1e ;  /* 0x0000000504097211 */ /* 0x000fc600078ff2ff */
[----:B------:R-:W-:Y:S01]  /*00d0*/  IMAD.HI R0, R21, -0x6db6db6d, R20 ;  /* 0x9249249315007827 */ /* 0x000fe200078e0214 */
[----:B------:R-:W-:Y:S02]  /*00e0*/  LEA R20, R4, R4, 0x1 ;  /* 0x0000000404147211 */ /* 0x000fe400078e08ff */
[----:B------:R-:W-:Y:S02]  /*00f0*/  ISETP.GE.AND P1, PT, R9, 0x1c, PT ;  /* 0x0000001c0900780c */ /* 0x000fe40003f26270 */
[----:B------:R-:W-:Y:S02]  /*0100*/  SHF.R.U32.HI R7, RZ, 0x1f, R0 ;  /* 0x0000001fff077819 */ /* 0x000fe40000011600 */
[----:B------:R-:W-:Y:S02]  /*0110*/  IADD3 R6, R20, 0x2, RZ ;  /* 0x0000000214067810 */ /* 0x000fe40007ffe0ff */
[----:B------:R-:W-:Y:S02]  /*0120*/  LEA.HI.SX32 R0, R0, R7, 0x1e ;  /* 0x0000000700007211 */ /* 0x000fe400078ff2ff */
[----:B------:R-:W-:-:S02]  /*0130*/  LEA.HI.SX32 R11, R20, R5, 0x1c ;  /* 0x00000005140b7211 */ /* 0x000fc400078fe2ff */
[-C--:B---3--:R-:W-:Y:S01]  /*0140*/  LEA R9, R2, R5.reuse, 0x5 ;  /* 0x0000000502097211 */ /* 0x088fe200078e28ff */
[----:B------:R-:W-:Y:S01]  /*0150*/  IMAD R7, R0, -0x7, R21 ;  /* 0xfffffff900077824 */ /* 0x000fe200078e0215 */
[----:B------:R-:W-:Y:S02]  /*0160*/  ISETP.GE.AND P2, PT, R11, 0x20, PT ;  /* 0x000000200b00780c */ /* 0x000fe40003f46270 */
[----:B------:R-:W-:Y:S01]  /*0170*/  ISETP.LT.AND P1, PT, R4, 0x4, !P1 ;  /* 0x000000040400780c */ /* 0x000fe20004f21270 */
[----:B------:R-:W-:Y:S01]  /*0180*/  IMAD R8, R0, 0x31, R7 ;  /* 0x0000003100087824 */ /* 0x000fe200078e0207 */
[----:B------:R-:W-:Y:S02]  /*0190*/  IADD3 R0, R20, 0x1, RZ ;  /* 0x0000000114007810 */ /* 0x000fe40007ffe0ff */
[----:B------:R-:W-:Y:S01]  /*01a0*/  ISETP.LT.AND P2, PT, R4, 0x6, !P2 ;  /* 0x000000060400780c */ /* 0x000fe20005741270 */
[----:B--2---:R-:W-:Y:S01]  /*01b0*/  IMAD R7, R3, 0x7, R8 ;  /* 0x0000000703077824 */ /* 0x004fe200078e0208 */
[----:B------:R-:W-:-:S02]  /*01c0*/  LEA.HI.SX32 R8, R6, R5, 0x1c ;  /* 0x0000000506087211 */ /* 0x000fc400078fe2ff */
[----:B------:R-:W-:Y:S01]  /*01d0*/  LEA.HI.SX32 R0, R0, R5, 0x1c ;  /* 0x0000000500007211 */ /* 0x000fe200078fe2ff */
[----:B------:R-:W-:-:S03]  /*01e0*/  IMAD.WIDE R6, R7, R10, c[0x0][0x168] ;  /* 0x00005a0007067625 */ /* 0x000fc600078e020a */
[----:B------:R-:W-:Y:S02]  /*01f0*/  ISETP.LT.AND P3, PT, R0, 0x20, !P0 ;  /* 0x000000200000780c */ /* 0x000fe40004761270 */
[----:B------:R-:W-:Y:S02]  /*0200*/  MOV R22, R6 ;  /* 0x0000000600167202 */ /* 0x000fe40000000f00 */
[----:B------:R-:W-:Y:S02]  /*0210*/  MOV R23, R7 ;  /* 0x0000000700177202 */ /* 0x000fe40000000f00 */
[----:B------:R-:W-:Y:S02]  /*0220*/  LEA R6, R9, R20, 0xb ;  /* 0x0000001409067211 */ /* 0x000fe400078e58ff */
[----:B------:R-:W-:Y:S02]  /*0230*/  ISETP.LT.AND P0, PT, R8, 0x20, !P0 ;  /* 0x000000200800780c */ /* 0x000fe40004701270 */
[----:B------:R-:W-:-:S02]  /*0240*/  MOV R0, RZ ;  /* 0x000000ff00007202 */ /* 0x000fc40000000f00 */
[C---:B------:R-:W-:Y:S02]  /*0250*/  LEA R7, R5.reuse, 0x1c0, 0x6 ;  /* 0x000001c005077811 */ /* 0x040fe400078e30ff */
[----:B------:R-:W-:Y:S02]  /*0260*/  LEA R20, R5, R20, 0x4 ;  /* 0x0000001405147211 */ /* 0x000fe400078e20ff */
.L_x_21:
[----:B------:R-:W-:Y:S01]  /*0270*/  MOV R12, UR6 ;  /* 0x00000006000c7c02 */ /* 0x000fe20008000f00 */
[----:B------:R0:W2:Y:S01]  /*0280*/  @P1 LDG.E.CONSTANT R14, [R22.64] ;  /* 0x00000004160e1981 */ /* 0x0000a2000c1e9900 */
[----:B------:R-:W-:-:S03]  /*0290*/  MOV R13, UR7 ;  /* 0x00000007000d7c02 */ /* 0x000fc60008000f00 */
[----:B------:R0:W3:Y:S02]  /*02a0*/  @P1 LDG.E.CONSTANT R36, [R22.64+0xc40] ;  /* 0x000c400416241981 */ /* 0x0000e4000c1e9900 */
[----:B------:R-:W-:Y:S02]  /*02b0*/  IMAD.WIDE R12, R6, 0x4, R12 ;  /* 0x00000004060c7825 */ /* 0x000fe400078e020c */
[----:B------:R-:W-:Y:S06]  /*02c0*/  BAR.SYNC.DEFER_BLOCKING 0x0 ;  /* 0x0000000000007b1d */ /* 0x000fec0000010000 */
[----:B------:R-:W4:Y:S04]  /*02d0*/  @P2 LDG.E.CONSTANT R19, [R12.64] ;  /* 0x000000040c132981 */ /* 0x000f28000c1e9900 */
[----:B------:R-:W5:Y:S04]  /*02e0*/  @P3 LDG.E.CONSTANT R27, [R12.64+0x4] ;  /* 0x000004040c1b3981 */ /* 0x000f68000c1e9900 */
[----:B------:R-:W3:Y:S04]  /*02f0*/  @P0 LDG.E.CONSTANT R33, [R12.64+0x8] ;  /* 0x000008040c210981 */ /* 0x000ee8000c1e9900 */
[----:B------:R1:W3:Y:S04]  /*0300*/  @P2 LDG.E.CONSTANT R35, [R12.64+0x40] ;  /* 0x000040040c232981 */ /* 0x0002e8000c1e9900 */
[----:B------:R1:W3:Y:S04]  /*0310*/  @P3 LDG.E.CONSTANT R37, [R12.64+0x44] ;  /* 0x000044040c253981 */ /* 0x0002e8000c1e9900 */
[----:B------:R1:W3:Y:S01]  /*0320*/  @P0 LDG.E.CONSTANT R34, [R12.64+0x48] ;  /* 0x000048040c220981 */ /* 0x0002e2000c1e9900 */
[----:B------:R-:W-:-:S04]  /*0330*/  IADD3 R0, R0, 0x2, RZ ;  /* 0x0000000200007810 */ /* 0x000fc80007ffe0ff */
[----:B------:R-:W-:Y:S01]  /*0340*/  ISETP.NE.AND P4, PT, R0, 0x80, PT ;  /* 0x000000800000780c */ /* 0x000fe20003f85270 */
[----:B------:R-:W-:Y:S01]  /*0350*/  UIADD3 UR6, UP0, UR6, 0x80, URZ ;  /* 0x0000008006067890 */ /* 0x000fe2000ff1e03f */
[----:B0-----:R-:W-:-:S03]  /*0360*/  IADD3 R22, P5, R22, 0x1880, RZ ;  /* 0x0000188016167810 */ /* 0x001fc60007fbe0ff */
[----:B------:R-:W-:Y:S01]  /*0370*/  UIADD3.X UR7, URZ, UR7, URZ, UP0, !UPT ;  /* 0x000000073f077290 */ /* 0x000fe200087fe43f */
[----:B--2---:R-:W-:Y:S04]  /*0380*/  @P1 STS [R21.X4], R14 ;  /* 0x0000000e15001388 */ /* 0x004fe80000004800 */
[----:B----4-:R-:W-:Y:S04]  /*0390*/  @P2 STS [R20.X4+0x1c0], R19 ;  /* 0x0001c01314002388 */ /* 0x010fe80000004800 */
[----:B-----5:R-:W-:Y:S04]  /*03a0*/  @P3 STS [R20.X4+0x1c4], R27 ;  /* 0x0001c41b14003388 */ /* 0x020fe80000004800 */
[----:B---3--:R-:W-:Y:S04]  /*03b0*/  @P0 STS [R20.X4+0x1c8], R33 ;  /* 0x0001c82114000388 */ /* 0x008fe80000004800 */
[----:B------:R-:W-:Y:S06]  /*03c0*/  BAR.SYNC.DEFER_BLOCKING 0x0 ;  /* 0x0000000000007b1d */ /* 0x000fec0000010000 */
[----:B------:R-:W-:Y:S04]  /*03d0*/  LDS R16, [R4.X4] ;  /* 0x0000000004107984 */ /* 0x000fe80000004800 */
[----:B------:R-:W0:Y:S04]  /*03e0*/  LDS.128 R8, [R7] ;  /* 0x0000000007087984 */ /* 0x000e280000000c00 */
[----:B------:R-:W2:Y:S04]  /*03f0*/  LDS R18, [R4.X4+0x1c] ;  /* 0x00001c0004127984 */ /* 0x000ea80000004800 */
[----:B------:R-:W3:Y:S04]  /*0400*/  LDS R25, [R4.X4+0x38] ;  /* 0x0000380004197984 */ /* 0x000ee80000004800 */
[----:B------:R-:W4:Y:S04]  /*0410*/  LDS R30, [R4.X4+0x54] ;  /* 0x00005400041e7984 */ /* 0x000f280000004800 */
[----:B------:R-:W-:Y:S04]  /*0420*/  LDS R31, [R4.X4+0x70] ;  /* 0x00007000041f7984 */ /* 0x000fe80000004800 */
[----:B-1----:R-:W1:Y:S04]  /*0430*/  LDS.128 R12, [R7+0x10] ;  /* 0x00001000070c7984 */ /* 0x002e680000000c00 */
[----:B------:R-:W5:Y:S04]  /*0440*/  LDS R28, [R4.X4+0x8c] ;  /* 0x00008c00041c7984 */ /* 0x000f680000004800 */
[----:B------:R-:W5:Y:S04]  /*0450*/  LDS R29, [R4.X4+0xa8] ;  /* 0x0000a800041d7984 */ /* 0x000f680000004800 */
[----:B------:R-:W5:Y:S04]  /*0460*/  LDS R26, [R4.X4+0xc4] ;  /* 0x0000c400041a7984 */ /* 0x000f680000004800 */
[----:B------:R-:W-:Y:S01]  /*0470*/  LDS R27, [R4.X4+0xe0] ;  /* 0x0000e000041b7984 */ /* 0x000fe20000004800 */
[----:B0-----:R-:W-:-:S03]  /*0480*/  FFMA R8, R8, R16, R17 ;  /* 0x0000001008087223 */ /* 0x001fc60000000011 */
[----:B------:R-:W-:Y:S01]  /*0490*/  LDS R24, [R4.X4+0xfc] ;  /* 0x0000fc0004187984 */ /* 0x000fe20000004800 */
[----:B--2---:R-:W-:-:S03]  /*04a0*/  FFMA R8, R18, R9, R8 ;  /* 0x0000000912087223 */ /* 0x004fc60000000008 */
[----:B------:R-:W-:Y:S01]  /*04b0*/  LDS R32, [R4.X4+0x134] ;  /* 0x0001340004207984 */ /* 0x000fe20000004800 */
[----:B---3--:R-:W-:-:S03]  /*04c0*/  FFMA R25, R25, R10, R8 ;  /* 0x0000000a19197223 */ /* 0x008fc60000000008 */
[----:B------:R-:W0:Y:S01]  /*04d0*/  LDS.128 R16, [R7+0x20] ;  /* 0x0000200007107984 */ /* 0x000e220000000c00 */
[----:B----4-:R-:W-:-:S03]  /*04e0*/  FFMA R11, R30, R11, R25 ;  /* 0x0000000b1e0b7223 */ /* 0x010fc60000000019 */
[----:B------:R-:W-:Y:S04]  /*04f0*/  LDS R33, [R4.X4+0x150] ;  /* 0x0001500004217984 */ /* 0x000fe80000004800 */
[----:B------:R-:W2:Y:S01]  /*0500*/  LDS R25, [R4.X4+0x118] ;  /* 0x0001180004197984 */ /* 0x000ea20000004800 */
[----:B-1----:R-:W-:-:S03]  /*0510*/  FFMA R11, R12, R31, R11 ;  /* 0x0000001f0c0b7223 */ /* 0x002fc6000000000b */
[----:B------:R-:W-:Y:S01]  /*0520*/  LDS R30, [R4.X4+0x1a4] ;  /* 0x0001a400041e7984 */ /* 0x000fe20000004800 */
[----:B-----5:R-:W-:-:S03]  /*0530*/  FFMA R28, R28, R13, R11 ;  /* 0x0000000d1c1c7223 */ /* 0x020fc6000000000b */
[----:B------:R-:W1:Y:S01]  /*0540*/  LDS.128 R8, [R7+0x30] ;  /* 0x0000300007087984 */ /* 0x000e620000000c00 */
[----:B------:R-:W-:-:S03]  /*0550*/  FFMA R29, R29, R14, R28 ;  /* 0x0000000e1d1d7223 */ /* 0x000fc6000000001c */
[----:B------:R-:W3:Y:S01]  /*0560*/  LDS R28, [R4.X4+0x16c] ;  /* 0x00016c00041c7984 */ /* 0x000ee20000004800 */
[----:B------:R-:W-:-:S03]  /*0570*/  FFMA R15, R26, R15, R29 ;  /* 0x0000000f1a0f7223 */ /* 0x000fc6000000001d */
[----:B------:R-:W4:Y:S04]  /*0580*/  LDS R29, [R4.X4+0x188] ;  /* 0x00018800041d7984 */ /* 0x000f280000004800 */
[----:B------:R-:W-:Y:S06]  /*0590*/  BAR.SYNC.DEFER_BLOCKING 0x0 ;  /* 0x0000000000007b1d */ /* 0x000fec0000010000 */
[----:B------:R-:W-:Y:S04]  /*05a0*/  @P1 STS [R21.X4], R36 ;  /* 0x0000002415001388 */ /* 0x000fe80000004800 */
[----:B------:R-:W-:Y:S04]  /*05b0*/  @P2 STS [R20.X4+0x1c0], R35 ;  /* 0x0001c02314002388 */ /* 0x000fe80000004800 */
[----:B------:R-:W-:Y:S04]  /*05c0*/  @P3 STS [R20.X4+0x1c4], R37 ;  /* 0x0001c42514003388 */ /* 0x000fe80000004800 */
[----:B------:R-:W-:Y:S04]  /*05d0*/  @P0 STS [R20.X4+0x1c8], R34 ;  /* 0x0001c82214000388 */ /* 0x000fe80000004800 */
[----:B------:R-:W-:Y:S01]  /*05e0*/  BAR.SYNC.DEFER_BLOCKING 0x0 ;  /* 0x0000000000007b1d */ /* 0x000fe20000010000 */
[----:B0-----:R-:W-:-:S04]  /*05f0*/  FFMA R27, R16, R27, R15 ;  /* 0x0000001b101b7223 */ /* 0x001fc8000000000f */
[----:B------:R-:W-:-:S04]  /*0600*/  FFMA R24, R24, R17, R27 ;  /* 0x0000001118187223 */ /* 0x000fc8000000001b */
[----:B--2---:R-:W-:Y:S01]  /*0610*/  FFMA R25, R25, R18, R24 ;  /* 0x0000001219197223 */ /* 0x004fe20000000018 */
[----:B------:R-:W-:Y:S04]  /*0620*/  LDS R31, [R4.X4] ;  /* 0x00000000041f7984 */ /* 0x000fe80000004800 */
[----:B------:R-:W0:Y:S04]  /*0630*/  LDS.128 R12, [R7] ;  /* 0x00000000070c7984 */ /* 0x000e280000000c00 */
[----:B------:R-:W2:Y:S01]  /*0640*/  LDS R26, [R4.X4+0x1c] ;  /* 0x00001c00041a7984 */ /* 0x000ea20000004800 */
[----:B------:R-:W-:-:S03]  /*0650*/  FFMA R19, R32, R19, R25 ;  /* 0x0000001320137223 */ /* 0x000fc60000000019 */
[----:B------:R-:W5:Y:S01]  /*0660*/  LDS R27, [R4.X4+0x38] ;  /* 0x00003800041b7984 */ /* 0x000f620000004800 */
[----:B-1----:R-:W-:-:S03]  /*0670*/  FFMA R33, R8, R33, R19 ;  /* 0x0000002108217223 */ /* 0x002fc60000000013 */
[----:B------:R-:W1:Y:S04]  /*0680*/  LDS R32, [R4.X4+0x54] ;  /* 0x0000540004207984 */ /* 0x000e680000004800 */
[----:B------:R-:W-:Y:S04]  /*0690*/  LDS R25, [R4.X4+0x70] ;  /* 0x0000700004197984 */ /* 0x000fe80000004800 */
[----:B------:R-:W1:Y:S01]  /*06a0*/  LDS.128 R16, [R7+0x10] ;  /* 0x0000100007107984 */ /* 0x000e620000000c00 */
[----:B---3--:R-:W-:-:S03]  /*06b0*/  FFMA R28, R28, R9, R33 ;  /* 0x000000091c1c7223 */ /* 0x008fc60000000021 */
[----:B------:R-:W3:Y:S01]  /*06c0*/  LDS R24, [R4.X4+0x8c] ;  /* 0x00008c0004187984 */ /* 0x000ee20000004800 */
[----:B----4-:R-:W-:-:S03]  /*06d0*/  FFMA R9, R29, R10, R28 ;  /* 0x0000000a1d097223 */ /* 0x010fc6000000001c */
[----:B------:R-:W4:Y:S01]  /*06e0*/  LDS R29, [R4.X4+0xa8] ;  /* 0x0000a800041d7984 */ /* 0x000f220000004800 */
[----:B------:R-:W-:-:S03]  /*06f0*/  FFMA R9, R30, R11, R9 ;  /* 0x0000000b1e097223 */ /* 0x000fc60000000009 */
[----:B------:R-:W4:Y:S04]  /*0700*/  LDS R28, [R4.X4+0xc4] ;  /* 0x0000c400041c7984 */ /* 0x000f280000004800 */
[----:B------:R-:W-:Y:S01]  /*0710*/  LDS R30, [R4.X4+0xfc] ;  /* 0x0000fc00041e7984 */ /* 0x000fe20000004800 */
[----:B0-----:R-:W-:-:S03]  /*0720*/  FFMA R33, R12, R31, R9 ;  /* 0x0000001f0c217223 */ /* 0x001fc60000000009 */
[----:B------:R-:W-:Y:S04]  /*0730*/  LDS R31, [R4.X4+0xe0] ;  /* 0x0000e000041f7984 */ /* 0x000fe80000004800 */
[----:B------:R-:W0:Y:S01]  /*0740*/  LDS.128 R8, [R7+0x20] ;  /* 0x0000200007087984 */ /* 0x000e220000000c00 */
[----:B--2---:R-:W-:-:S03]  /*0750*/  FFMA R26, R26, R13, R33 ;  /* 0x0000000d1a1a7223 */ /* 0x004fc60000000021 */
[----:B------:R-:W2:Y:S01]  /*0760*/  LDS R33, [R4.X4+0x118] ;  /* 0x0001180004217984 */ /* 0x000ea20000004800 */
[----:B-----5:R-:W-:-:S03]  /*0770*/  FFMA R27, R27, R14, R26 ;  /* 0x0000000e1b1b7223 */ /* 0x020fc6000000001a */
[----:B------:R-:W5:Y:S01]  /*0780*/  LDS R26, [R4.X4+0x134] ;  /* 0x00013400041a7984 */ /* 0x000f620000004800 */
[----:B-1----:R-:W-:-:S03]  /*0790*/  FFMA R35, R32, R15, R27 ;  /* 0x0000000f20237223 */ /* 0x002fc6000000001b */
[----:B------:R-:W-:Y:S04]  /*07a0*/  LDS R27, [R4.X4+0x150] ;  /* 0x00015000041b7984 */ /* 0x000fe80000004800 */
[----:B------:R-:W1:Y:S01]  /*07b0*/  LDS.128 R12, [R7+0x30] ;  /* 0x00003000070c7984 */ /* 0x000e620000000c00 */
[----:B------:R-:W-:-:S03]  /*07c0*/  FFMA R25, R16, R25, R35 ;  /* 0x0000001910197223 */ /* 0x000fc60000000023 */
[----:B------:R-:W1:Y:S01]  /*07d0*/  LDS R16, [R4.X4+0x16c] ;  /* 0x00016c0004107984 */ /* 0x000e620000004800 */
[----:B---3--:R-:W-:-:S03]  /*07e0*/  FFMA R32, R24, R17, R25 ;  /* 0x0000001118207223 */ /* 0x008fc60000000019 */
[----:B------:R-:W3:Y:S04]  /*07f0*/  LDS R17, [R4.X4+0x188] ;  /* 0x0001880004117984 */ /* 0x000ee80000004800 */
[----:B------:R-:W3:Y:S01]  /*0800*/  LDS R24, [R4.X4+0x1a4] ;  /* 0x0001a40004187984 */ /* 0x000ee20000004800 */
[----:B----4-:R-:W-:-:S04]  /*0810*/  FFMA R29, R29, R18, R32 ;  /* 0x000000121d1d7223 */ /* 0x010fc80000000020 */
[----:B------:R-:W-:-:S04]  /*0820*/  FFMA R19, R28, R19, R29 ;  /* 0x000000131c137223 */ /* 0x000fc8000000001d */
[----:B0-----:R-:W-:-:S04]  /*0830*/  FFMA R19, R8, R31, R19 ;  /* 0x0000001f08137223 */ /* 0x001fc80000000013 */
[----:B------:R-:W-:-:S04]  /*0840*/  FFMA R30, R30, R9, R19 ;  /* 0x000000091e1e7223 */ /* 0x000fc80000000013 */
[----:B--2---:R-:W-:-:S04]  /*0850*/  FFMA R33, R33, R10, R30 ;  /* 0x0000000a21217223 */ /* 0x004fc8000000001e */
[----:B-----5:R-:W-:-:S04]  /*0860*/  FFMA R11, R26, R11, R33 ;  /* 0x0000000b1a0b7223 */ /* 0x020fc80000000021 */
[----:B-1----:R-:W-:-:S04]  /*0870*/  FFMA R11, R12, R27, R11 ;  /* 0x0000001b0c0b7223 */ /* 0x002fc8000000000b */
[----:B------:R-:W-:-:S04]  /*0880*/  FFMA R16, R16, R13, R11 ;  /* 0x0000000d10107223 */ /* 0x000fc8000000000b */
[----:B---3--:R-:W-:Y:S01]  /*0890*/  FFMA R17, R17, R14, R16 ;  /* 0x0000000e11117223 */ /* 0x008fe20000000010 */
[----:B------:R-:W-:-:S03]  /*08a0*/  IADD3.X R23, RZ, R23, RZ, P5, !PT ;  /* 0x00000017ff177210 */ /* 0x000fc60002ffe4ff */
[----:B------:R-:W-:Y:S01]  /*08b0*/  FFMA R17, R24, R15, R17 ;  /* 0x0000000f18117223 */ /* 0x000fe20000000011 */
[----:B------:R-:W-:Y:S05]  /*08c0*/  @P4 BRA `(.L_x_21) ;  /* 0xfffff9a000004947 */ /* 0x000fea000383ffff */
[----:B------:R-:W-:Y:S02]  /*08d0*/  LEA R6, R2, R5, 0x5 ;  /* 0x0000000502067211 */ /* 0x000fe400078e28ff */
[----:B------:R-:W-:-:S05]  /*08e0*/  MOV R9, 0x4 ;  /* 0x0000000400097802 */ /* 0x000fca0000000f00 */
[----:B------:R-:W-:-:S06]  /*08f0*/  IMAD.WIDE R6, R6, R9, c[0x0][0x178] ;  /* 0x00005e0006067625 */ /* 0x000fcc00078e0209 */
[----:B------:R-:W2:Y:S01]  /*0900*/  LDG.E.CONSTANT R6, [R6.64] ;  /* 0x0000000406067981 */ /* 0x000ea2000c1e9900 */
[----:B------:R-:W-:-:S04]  /*0910*/  IMAD R5, R5, 0x31, R4 ;  /* 0x0000003105057824 */ /* 0x000fc800078e0204 */
[----:B------:R-:W-:-:S04]  /*0920*/  IMAD R2, R2, 0x620, R5 ;  /* 0x0000062002027824 */ /* 0x000fc800078e0205 */
[----:B------:R-:W-:-:S04]  /*0930*/  IMAD R2, R3, 0x7, R2 ;  /* 0x0000000703027824 */ /* 0x000fc800078e0202 */
[----:B------:R-:W-:Y:S01]  /*0940*/  IMAD.WIDE R2, R2, R9, c[0x0][0x160] ;  /* 0x0000580002027625 */ /* 0x000fe200078e0209 */
[----:B--2---:R-:W-:-:S05]  /*0950*/  FADD R17, R17, R6 ;  /* 0x0000000611117221 */ /* 0x004fca0000000000 */
[----:B------:R-:W-:-:S05]  /*0960*/  FMNMX R17, RZ, R17, !PT ;  /* 0x00000011ff117209 */ /* 0x000fca0007800000 */
[----:B------:R-:W-:Y:S01]  /*0970*/  STG.E [R2.64], R17 ;  /* 0x0000001102007986 */ /* 0x000fe2000c101904 */
[----:B------:R-:W-:Y:S05]  /*0980*/  EXIT ;  /* 0x000000000000794d */ /* 0x000fea0003800000 */
.L_x_22:
        /* <DEDUP_REMOVED lines=15> */
.L_x_122:


//--------------------- .text.tvmgen_default_fused_nn_conv2d_add_nn_relu_7_kernel --------------------------
	.section	.text.tvmgen_default_fused_nn_conv2d_add_nn_relu_7_kernel,"ax",@progbits
	.sectionflags	@"SHF_BARRIERS=1"
	.sectioninfo	@"SHI_REGISTERS=128"
	.align	128
        .global         tvmgen_default_fused_nn_conv2d_add_nn_relu_7_kernel
        .type           tvmgen_default_fused_nn_conv2d_add_nn_relu_7_kernel,@function
        .size           tvmgen_default_fused_nn_conv2d_add_nn_relu_7_kernel,(.L_x_123 - tvmgen_default_fused_nn_conv2d_add_nn_relu_7_kernel)
        .other          tvmgen_default_fused_nn_conv2d_add_nn_relu_7_kernel,@"STO_CUDA_ENTRY STV_DEFAULT"
tvmgen_default_fused_nn_conv2d_add_nn_relu_7_kernel:
.text.tvmgen_default_fused_nn_conv2d_add_nn_relu_7_kernel:
[----:B------:R-:W-:Y:S02]  /*0000*/  MOV R1, c[0x0][0x28] ;  /* 0x00000a0000017a02 */ /* 0x000fe40000000f00 */
[----:B------:R-:W0:Y:S01]  /*0010*/  S2R R23, SR_TID.Y ;  /* 0x0000000000177919 */ /* 0x000e220000002200 */
[----:B------:R-:W-:Y:S01]  /*0020*/  MOV R8, RZ ;  /* 0x000000ff00087202 */ /* 0x000fe20000000f00 */
[----:B------:R-:W-:Y:S01]  /*0030*/  CS2R R36, SRZ ;  /* 0x0000000000247805 */ /* 0x000fe2000001ff00 */
[----:B------:R-:W-:Y:S01]  /*0040*/  MOV R12, RZ ;  /* 0x000000ff000c7202 */ /* 0x000fe20000000f00 */
[----:B------:R-:W1:Y:S01]  /*0050*/  S2R R0, SR_TID.Z ;  /* 0x0000000000007919 */ /* 0x000e620000002300 */
[----:B------:R-:W-:Y:S01]  /*0060*/  MOV R6, RZ ;  /* 0x000000ff00067202 */ /* 0x000fe20000000f00 */
[----:B------:R-:W-:Y:S01]  /*0070*/  CS2R R38, SRZ ;  /* 0x0000000000267805 */ /* 0x000fe2000001ff00 */
[----:B------:R-:W-:Y:S01]  /*0080*/  MOV R94, c[0x0][0x170] ;  /* 0x00005c00005e7a02 */ /* 0x000fe20000000f00 */
[----:B------:R-:W2:Y:S01]  /*0090*/  S2R R21, SR_CTAID.Z ;  /* 0x0000000000157919 */ /* 0x000ea20000002700 */
[----:B------:R-:W-:Y:S01]  /*00a0*/  MOV R95, c[0x0][0x174] ;  /* 0x00005d00005f7a02 */ /* 0x000fe20000000f00 */
[----:B------:R-:W-:Y:S01]  /*00b0*/  CS2R R40, SRZ ;  /* 0x0000000000287805 */ /* 0x000fe2000001ff00 */
[----:B------:R-:W-:Y:S01]  /*00c0*/  MOV R107, RZ ;  /* 0x000000ff006b7202 */ /* 0x000fe20000000f00 */
[----:B------:R-:W3:Y:S01]  /*00d0*/  S2R R20, SR_CTAID.X ;  /* 0x0000000000147919 */ /* 0x000ee20000002500 */
[----:B------:R-:W-:Y:S01]  /*00e0*/  MOV R123, RZ ;  /* 0x000000ff007b7202 */ /* 0x000fe20000000f00 */
[----:B------:R-:W-:Y:S01]  /*00f0*/  CS2R R30, SRZ ;  /* 0x00000000001e7805 */ /* 0x000fe2000001ff00 */
[----:B------:R-:W-:Y:S01]  /*0100*/  MOV R83, RZ ;  /* 0x000000ff00537202 */ /* 0x000fe20000000f00 */
[----:B------:R-:W-:Y:S01]  /*0110*/  CS2R R34, SRZ ;  /* 0x0000000000227805 */ /* 0x000fe2000001ff00 */
[----:B------:R-:W-:Y:S01]  /*0120*/  MOV R53, RZ ;  /* 0x000000ff00357202 */ /* 0x000fe20000000f00 */
[----:B------:R-:W-:Y:S01]  /*0130*/  CS2R R62, SRZ ;  /* 0x00000000003e7805 */ /* 0x000fe2000001ff00 */
[----:B------:R-:W-:Y:S01]  /*0140*/  MOV R65, RZ ;  /* 0x000000ff00417202 */ /* 0x000fe20000000f00 */
[----:B------:R-:W-:Y:S01]  /*0150*/  ULDC.64 UR4, c[0x0][0x118] ;  /* 0x0000460000047ab9 */ /* 0x000fe20000000a00 */
[----:B------:R-:W-:-:S02]  /*0160*/  MOV R115, RZ ;  /* 0x000000ff00737202 */ /* 0x000fc40000000f00 */
[----:B------:R-:W-:Y:S01]  /*0170*/  MOV R93, RZ ;  /* 0x000000ff005d7202 */ /* 0x000fe20000000f00 */
[C---:B0-----:R-:W-:Y:S01]  /*0180*/  IMAD.HI R3, R23.reuse, 0x2aaaaaab, RZ ;  /* 0x2aaaaaab17037827 */ /* 0x041fe200078e02ff */
[C---:B------:R-:W-:Y:S02]  /*0190*/  SHF.L.U32 R14, R23.reuse, 0x1, RZ ;  /* 0x00000001170e7819 */ /* 0x040fe400000006ff */
[----:B------:R-:W-:Y:S02]  /*01a0*/  SHF.L.U32 R2, R23, 0x2, RZ ;  /* 0x0000000217027819 */ /* 0x000fe400000006ff */
[----:B------:R-:W-:Y:S01]  /*01b0*/  LEA.HI R5, R3, R3, RZ, 0x1 ;  /* 0x0000000303057211 */ /* 0x000fe200078f08ff */
[----:B------:R-:W-:Y:S01]  /*01c0*/  IMAD.HI R4, R14, 0x55555556, RZ ;  /* 0x555555560e047827 */ /* 0x000fe200078e02ff */
[----:B------:R-:W-:Y:S02]  /*01d0*/  MOV R75, RZ ;  /* 0x000000ff004b7202 */ /* 0x000fe40000000f00 */
[----:B-1----:R-:W-:Y:S01]  /*01e0*/  IADD3 R5, R5, R0, RZ ;  /* 0x0000000005057210 */ /* 0x002fe20007ffe0ff */
[----:B------:R-:W-:Y:S01]  /*01f0*/  IMAD R3, R0, 0x1c, R2 ;  /* 0x0000001c00037824 */ /* 0x000fe200078e0202 */
[----:B------:R-:W-:Y:S01]  /*0200*/  LEA.HI R19, R4, R4, RZ, 0x1 ;  /* 0x0000000404137211 */ /* 0x000fe200078f08ff */
[----:B--2---:R-:W-:Y:S01]  /*0210*/  IMAD R21, R21, 0x24000, RZ ;  /* 0x0002400015157824 */ /* 0x004fe200078e02ff */
[----:B------:R-:W-:Y:S01]  /*0220*/  ISETP.GE.AND P0, PT, R5, 0x10, PT ;  /* 0x000000100500780c */ /* 0x000fe20003f06270 */
[----:B------:R-:W-:Y:S01]  /*0230*/  IMAD R5, R23, 0x6, RZ ;  /* 0x0000000617057824 */ /* 0x000fe200078e02ff */
[C---:B------:R-:W-:Y:S01]  /*0240*/  IADD3 R9, R3.reuse, 0x1, RZ ;  /* 0x0000000103097810 */ /* 0x040fe20007ffe0ff */
[----:B------:R-:W-:Y:S01]  /*0250*/  IMAD R7, R0, -0xf, R3 ;  /* 0xfffffff100077824 */ /* 0x000fe200078e0203 */
[----:B------:R-:W-:-:S02]  /*0260*/  IADD3 R13, R3, 0x3, RZ ;  /* 0x00000003030d7810 */ /* 0x000fc40007ffe0ff */
[----:B------:R-:W-:Y:S01]  /*0270*/  IADD3 R15, -R2, 0x1, R5 ;  /* 0x00000001020f7810 */ /* 0x000fe20007ffe105 */
[----:B------:R-:W-:Y:S01]  /*0280*/  IMAD R2, R19, -0x3, R14 ;  /* 0xfffffffd13027824 */ /* 0x000fe200078e020e */
[----:B------:R-:W-:Y:S01]  /*0290*/  IADD3 R11, R3, 0x2, RZ ;  /* 0x00000002030b7810 */ /* 0x000fe20007ffe0ff */
[----:B------:R-:W-:Y:S01]  /*02a0*/  IMAD.HI R8, R9, -0x77777777, R8 ;  /* 0x8888888909087827 */ /* 0x000fe200078e0208 */
[----:B------:R-:W-:Y:S02]  /*02b0*/  ISETP.LT.AND P0, PT, R23, 0x6, !P0 ;  /* 0x000000061700780c */ /* 0x000fe40004701270 */
[----:B------:R-:W-:Y:S01]  /*02c0*/  LOP3.LUT R18, R11, 0xffff, RZ, 0xc0, !PT ;  /* 0x0000ffff0b127812 */ /* 0x000fe200078ec0ff */
[----:B------:R-:W-:Y:S01]  /*02d0*/  IMAD.HI R10, R15, 0x55555556, RZ ;  /* 0x555555560f0a7827 */ /* 0x000fe200078e02ff */
[----:B------:R-:W-:Y:S02]  /*02e0*/  MOV R45, RZ ;  /* 0x000000ff002d7202 */ /* 0x000fe40000000f00 */
[----:B------:R-:W-:Y:S01]  /*02f0*/  MOV R101, RZ ;  /* 0x000000ff00657202 */ /* 0x000fe20000000f00 */
[----:B------:R-:W-:Y:S01]  /*0300*/  IMAD.HI R12, R13, -0x77777777, R12 ;  /* 0x888888890d0c7827 */ /* 0x000fe200078e020c */
[----:B------:R-:W-:-:S02]  /*0310*/  LEA.HI R16, R10, R10, RZ, 0x1 ;  /* 0x0000000a0a107211 */ /* 0x000fc400078f08ff */
[----:B------:R-:W-:Y:S01]  /*0320*/  MOV R10, RZ ;  /* 0x000000ff000a7202 */ /* 0x000fe20000000f00 */
[----:B------:R-:W-:Y:S01]  /*0330*/  IMAD R17, R2, 0x3, R21 ;  /* 0x0000000302117824 */ /* 0x000fe200078e0215 */
[----:B------:R-:W-:Y:S01]  /*0340*/  MOV R105, RZ ;  /* 0x000000ff00697202 */ /* 0x000fe20000000f00 */
[----:B------:R-:W-:Y:S01]  /*0350*/  IMAD R2, R16, -0x3, R15 ;  /* 0xfffffffd10027824 */ /* 0x000fe200078e020f */
[----:B------:R-:W-:Y:S01]  /*0360*/  SHF.R.U32.HI R15, RZ, 0x1f, R8 ;  /* 0x0000001fff0f7819 */ /* 0x000fe20000011608 */
[----:B------:R-:W-:Y:S01]  /*0370*/  IMAD.HI R4, R7, -0x77777777, R6 ;  /* 0x8888888907047827 */ /* 0x000fe200078e0206 */
[----:B------:R-:W-:Y:S02]  /*0380*/  MOV R121, RZ ;  /* 0x000000ff00797202 */ /* 0x000fe40000000f00 */
[----:B------:R-:W-:Y:S01]  /*0390*/  LEA.HI.SX32 R8, R8, R15, 0x1d ;  /* 0x0000000f08087211 */ /* 0x000fe200078feaff */
[----:B------:R-:W-:Y:S01]  /*03a0*/  IMAD.HI R6, R11, -0x77777777, R10 ;  /* 0x888888890b067827 */ /* 0x000fe200078e020a */
[----:B------:R-:W-:-:S02]  /*03b0*/  SHF.R.U32.HI R15, RZ, 0x1f, R4 ;  /* 0x0000001fff0f7819 */ /* 0x000fc40000011604 */
[----:B------:R-:W-:Y:S01]  /*03c0*/  MOV R81, RZ ;  /* 0x000000ff00517202 */ /* 0x000fe20000000f00 */
[----:B------:R-:W-:Y:S01]  /*03d0*/  IMAD R10, R0, 0x2400, R17 ;  /* 0x00002400000a7824 */ /* 0x000fe200078e0211 */
[----:B------:R-:W-:Y:S01]  /*03e0*/  SHF.R.U32.HI R17, RZ, 0x1f, R12 ;  /* 0x0000001fff117819 */ /* 0x000fe2000001160c */
[----:B------:R-:W-:Y:S01]  /*03f0*/  IMAD R21, R2, 0x3, R21 ;  /* 0x0000000302157824 */ /* 0x000fe200078e0215 */
[----:B------:R-:W-:Y:S01]  /*0400*/  LEA.HI.SX32 R15, R4, R15, 0x1d ;  /* 0x0000000f040f7211 */ /* 0x000fe200078feaff */
[----:B------:R-:W-:Y:S01]  /*0410*/  IMAD R2, R19, 0x900, R10 ;  /* 0x0000090013027824 */ /* 0x000fe200078e020a */
[----:B------:R-:W-:Y:S01]  /*0420*/  LEA.HI.SX32 R12, R12, R17, 0x1d ;  /* 0x000000110c0c7211 */ /* 0x000fe200078feaff */
[----:B------:R-:W-:Y:S01]  /*0430*/  IMAD R9, R8, -0xf, R9 ;  /* 0xfffffff108097824 */ /* 0x000fe200078e0209 */
[----:B------:R-:W-:Y:S01]  /*0440*/  SHF.R.U32.HI R17, RZ, 0x1f, R6 ;  /* 0x0000001fff117819 */ /* 0x000fe20000011606 */
[----:B------:R-:W-:Y:S01]  /*0450*/  IMAD R15, R15, -0xf, R7 ;  /* 0xfffffff10f0f7824 */ /* 0x000fe200078e0207 */
[----:B------:R-:W-:Y:S01]  /*0460*/  LOP3.LUT R10, R3, 0xffff, RZ, 0xc0, !PT ;  /* 0x0000ffff030a7812 */ /* 0x000fe200078ec0ff */
[----:B------:R-:W-:Y:S01]  /*0470*/  IMAD R7, R18, 0x8889, RZ ;  /* 0x0000888912077824 */ /* 0x000fe200078e02ff */
[----:B------:R-:W-:Y:S01]  /*0480*/  LEA.HI.SX32 R17, R6, R17, 0x1d ;  /* 0x0000001106117211 */ /* 0x000fe200078feaff */
[----:B------:R-:W-:Y:S01]  /*0490*/  IMAD R13, R12, -0xf, R13 ;  /* 0xfffffff10c0d7824 */ /* 0x000fe200078e020d */
[----:B------:R-:W-:Y:S01]  /*04a0*/  MOV R19, RZ ;  /* 0x000000ff00137202 */ /* 0x000fe20000000f00 */
[----:B------:R-:W-:Y:S01]  /*04b0*/  IMAD R6, R10, 0x8889, RZ ;  /* 0x000088890a067824 */ /* 0x000fe200078e02ff */
[----:B------:R-:W-:Y:S01]  /*04c0*/  SHF.R.U32.HI R10, RZ, 0x13, R7 ;  /* 0x00000013ff0a7819 */ /* 0x000fe20000011607 */
[----:B------:R-:W-:Y:S01]  /*04d0*/  IMAD R17, R17, -0xf, R11 ;  /* 0xfffffff111117824 */ /* 0x000fe200078e020b */
[----:B------:R-:W-:Y:S01]  /*04e0*/  MOV R33, RZ ;  /* 0x000000ff00217202 */ /* 0x000fe20000000f00 */
[----:B------:R-:W-:Y:S01]  /*04f0*/  IMAD R8, R8, 0x1c, R9 ;  /* 0x0000001c08087824 */ /* 0x000fe200078e0209 */
[----:B------:R-:W-:Y:S01]  /*0500*/  SHF.R.U32.HI R6, RZ, 0x13, R6 ;  /* 0x00000013ff067819 */ /* 0x000fe20000011606 */
[C---:B---3--:R-:W-:Y:S01]  /*0510*/  IMAD R7, R20.reuse, 0xe, R17 ;  /* 0x0000000e14077824 */ /* 0x048fe200078e0211 */
[----:B------:R-:W-:Y:S01]  /*0520*/  MOV R61, RZ ;  /* 0x000000ff003d7202 */ /* 0x000fe20000000f00 */
[----:B------:R-:W-:Y:S01]  /*0530*/  IMAD R9, R20, 0xe, R9 ;  /* 0x0000000e14097824 */ /* 0x000fe200078e0209 */
[----:B------:R-:W-:Y:S01]  /*0540*/  MOV R113, RZ ;  /* 0x000000ff00717202 */ /* 0x000fe20000000f00 */
[----:B------:R-:W-:Y:S01]  /*0550*/  IMAD R6, R6, 0x1c, R15 ;  /* 0x0000001c06067824 */ /* 0x000fe200078e020f */
[----:B------:R-:W-:Y:S01]  /*0560*/  ISETP.GE.AND P1, PT, R7, 0x1, PT ;  /* 0x000000010700780c */ /* 0x000fe20003f26270 */
[----:B------:R-:W-:Y:S01]  /*0570*/  IMAD R10, R10, 0x1c, R17 ;  /* 0x0000001c0a0a7824 */ /* 0x000fe200078e0211 */
[----:B------:R-:W-:Y:S01]  /*0580*/  IADD3 R7, -R14, 0x7, RZ ;  /* 0x000000070e077810 */ /* 0x000fe20007ffe1ff */
[----:B------:R-:W-:Y:S01]  /*0590*/  IMAD R12, R12, 0x1c, R13 ;  /* 0x0000001c0c0c7824 */ /* 0x000fe200078e020d */
[----:B------:R-:W-:Y:S01]  /*05a0*/  ISETP.GE.AND P2, PT, R9, 0x1, PT ;  /* 0x000000010900780c */ /* 0x000fe20003f46270 */
[----:B------:R-:W-:Y:S01]  /*05b0*/  IMAD R6, R20, 0xe, R6 ;  /* 0x0000000e14067824 */ /* 0x000fe200078e0206 */
[----:B------:R-:W-:Y:S01]  /*05c0*/  MOV R89, RZ ;  /* 0x000000ff00597202 */ /* 0x000fe20000000f00 */
[C---:B------:R-:W-:Y:S01]  /*05d0*/  IMAD R7, R0.reuse, -0xe, R7 ;  /* 0xfffffff200077824 */ /* 0x040fe200078e0207 */
[----:B------:R-:W-:Y:S01]  /*05e0*/  MOV R71, RZ ;  /* 0x000000ff00477202 */ /* 0x000fe20000000f00 */
[----:B------:R-:W-:Y:S01]  /*05f0*/  IMAD R21, R0, 0x2400, R21 ;  /* 0x0000240000157824 */ /* 0x000fe200078e0215 */
[----:B------:R-:W-:Y:S01]  /*0600*/  MOV R43, RZ ;  /* 0x000000ff002b7202 */ /* 0x000fe20000000f00 */
[C---:B------:R-:W-:Y:S01]  /*0610*/  IMAD R13, R20.reuse, 0xe, R13 ;  /* 0x0000000e140d7824 */ /* 0x040fe200078e020d */
[----:B------:R-:W-:Y:S01]  /*0620*/  ISETP.GT.OR P2, PT, R7, -0x1, !P2 ;  /* 0xffffffff0700780c */ /* 0x000fe20005744670 */
[C---:B------:R-:W-:Y:S01]  /*0630*/  IMAD R8, R20.reuse, 0xe, R8 ;  /* 0x0000000e14087824 */ /* 0x040fe200078e0208 */
[----:B------:R-:W-:Y:S01]  /*0640*/  MOV R57, RZ ;  /* 0x000000ff00397202 */ /* 0x000fe20000000f00 */
[C---:B------:R-:W-:Y:S01]  /*0650*/  IMAD R10, R20.reuse, 0xe, R10 ;  /* 0x0000000e140a7824 */ /* 0x040fe200078e020a */
[----:B------:R-:W-:Y:S01]  /*0660*/  ISETP.GE.AND P4, PT, R13, 0x1, PT ;  /* 0x000000010d00780c */ /* 0x000fe20003f86270 */
[----:B------:R-:W-:Y:S01]  /*0670*/  IMAD R9, R20, 0xe, R12 ;  /* 0x0000000e14097824 */ /* 0x000fe200078e020c */
[----:B------:R-:W-:Y:S01]  /*0680*/  IADD3 R12, R6, -0x1d, RZ ;  /* 0xffffffe3060c7810 */ /* 0x000fe20007ffe0ff */
[----:B------:R-:W-:Y:S01]  /*0690*/  IMAD R4, R16, 0x900, R21 ;  /* 0x0000090010047824 */ /* 0x000fe200078e0215 */
[----:B------:R-:W-:Y:S01]  /*06a0*/  MOV R16, 0x4 ;  /* 0x0000000400107802 */ /* 0x000fe20000000f00 */
[----:B------:R-:W-:Y:S01]  /*06b0*/  IMAD R6, R0, 0x7, R23 ;  /* 0x0000000700067824 */ /* 0x000fe200078e0217 */
[----:B------:R-:W-:Y:S01]  /*06c0*/  IADD3 R8, R8, -0x1d, RZ ;  /* 0xffffffe308087810 */ /* 0x000fe20007ffe0ff */
[----:B------:R-:W-:Y:S01]  /*06d0*/  IMAD R15, R20, 0xe, R15 ;  /* 0x0000000e140f7824 */ /* 0x000fe200078e020f */
[----:B------:R-:W-:Y:S01]  /*06e0*/  IADD3 R7, R10, -0x1d, RZ ;  /* 0xffffffe30a077810 */ /* 0x000fe20007ffe0ff */
[----:B------:R-:W-:Y:S01]  /*06f0*/  IMAD.WIDE R12, R12, R16, c[0x0][0x168] ;  /* 0x00005a000c0c7625 */ /* 0x000fe200078e0210 */
[----:B------:R-:W-:-:S02]  /*0700*/  IADD3 R9, R9, -0x1d, RZ ;  /* 0xffffffe309097810 */ /* 0x000fc40007ffe0ff */
[----:B------:R-:W-:Y:S01]  /*0710*/  ISETP.LT.OR P4, PT, R6, 0x3, !P4 ;  /* 0x000000030600780c */ /* 0x000fe20006781670 */
[-C--:B------:R-:W-:Y:S01]  /*0720*/  IMAD.WIDE R10, R8, R16.reuse, c[0x0][0x168] ;  /* 0x00005a00080a7625 */ /* 0x080fe200078e0210 */
[----:B------:R-:W-:Y:S02]  /*0730*/  ISETP.GE.AND P3, PT, R15, 0x1, PT ;  /* 0x000000010f00780c */ /* 0x000fe40003f66270 */
[----:B------:R-:W-:Y:S01]  /*0740*/  MOV R15, R13 ;  /* 0x0000000d000f7202 */ /* 0x000fe20000000f00 */
[-C--:B------:R-:W-:Y:S01]  /*0750*/  IMAD.WIDE R6, R7, R16.reuse, c[0x0][0x168] ;  /* 0x00005a0007067625 */ /* 0x080fe200078e0210 */
[----:B------:R-:W-:Y:S02]  /*0760*/  MOV R99, RZ ;  /* 0x000000ff00637202 */ /* 0x000fe40000000f00 */
[----:B------:R-:W-:Y:S01]  /*0770*/  MOV R67, RZ ;  /* 0x000000ff00437202 */ /* 0x000fe20000000f00 */
[----:B------:R-:W-:Y:S01]  /*0780*/  IMAD.WIDE R16, R9, R16, c[0x0][0x168] ;  /* 0x00005a0009107625 */ /* 0x000fe200078e0210 */
[----:B------:R-:W-:-:S02]  /*0790*/  MOV R9, R7 ;  /* 0x0000000700097202 */ /* 0x000fc40000000f00 */
[----:B------:R-:W-:Y:S02]  /*07a0*/  MOV R7, RZ ;  /* 0x000000ff00077202 */ /* 0x000fe40000000f00 */
[----:B------:R-:W-:Y:S02]  /*07b0*/  MOV R8, R16 ;  /* 0x0000001000087202 */ /* 0x000fe40000000f00 */
[----:B------:R-:W-:Y:S02]  /*07c0*/  MOV R119, RZ ;  /* 0x000000ff00777202 */ /* 0x000fe40000000f00 */
[----:B------:R-:W-:Y:S02]  /*07d0*/  MOV R85, RZ ;  /* 0x000000ff00557202 */ /* 0x000fe40000000f00 */
        /* <DEDUP_REMOVED lines=16> */
[C---:B------:R-:W-:Y:S02]  /*08e0*/  ISETP.LT.OR P3, PT, R3.reuse, 0x10, !P3 ;  /* 0x000000100300780c */ /* 0x040fe40005f61670 */
[----:B------:R-:W-:Y:S02]  /*08f0*/  ISETP.LT.OR P1, PT, R3, 0xe, !P1 ;  /* 0x0000000e0300780c */ /* 0x000fe40004f21670 */
[----:B------:R-:W-:Y:S02]  /*0900*/  MOV R77, RZ ;  /* 0x000000ff004d7202 */ /* 0x000fe40000000f00 */
[----:B------:R-:W-:-:S02]  /*0910*/  MOV R49, RZ ;  /* 0x000000ff00317202 */ /* 0x000fc40000000f00 */
[----:B------:R-:W-:Y:S02]  /*0920*/  MOV R103, RZ ;  /* 0x000000ff00677202 */ /* 0x000fe40000000f00 */
.L_x_40:
[----:B------:R-:W-:Y:S01]  /*0930*/  BAR.SYNC.DEFER_BLOCKING 0x0 ;  /* 0x0000000000007b1d */ /* 0x000fe20000010000 */
[----:B------:R-:W-:-:S05]  /*0940*/  ISETP.GT.AND P5, PT, R3, 0x1b2, PT ;  /* 0x000001b20300780c */ /* 0x000fca0003fa4270 */
[----:B------:R-:W-:Y:S08]  /*0950*/  BSSY B0, `(.L_x_23) ;  /* 0x0000009000007945 */ /* 0x000ff00003800000 */
[----:B------:R-:W-:Y:S05]  /*0960*/  @P5 BRA `(.L_x_24) ;  /* 0x0000007000005947 */ /* 0x000fea0003800000 */
[----:B------:R-:W-:Y:S01]  /*0970*/  BSSY B1, `(.L_x_25) ;  /* 0x0000005000017945 */ /* 0x000fe20003800000 */
[----:B------:R-:W-:Y:S01]  /*0980*/  MOV R14, RZ ;  /* 0x000000ff000e7202 */ /* 0x000fe20000000f00 */
[----:B------:R-:W-:Y:S05]  /*0990*/  @P3 BRA `(.L_x_26) ;  /* 0x0000002000003947 */ /* 0x000fea0003800000 */
[----:B------:R-:W-:-:S05]  /*09a0*/  MOV R13, R15 ;  /* 0x0000000f000d7202 */ /* 0x000fca0000000f00 */
[----:B------:R0:W5:Y:S02]  /*09b0*/  LDG.E.CONSTANT R14, [R12.64] ;  /* 0x000000040c0e7981 */ /* 0x000164000c1e9900 */
.L_x_26:
[----:B------:R-:W-:Y:S05]  /*09c0*/  BSYNC B1 ;  /* 0x0000000000017941 */ /* 0x000fea0003800000 */
.L_x_25:
[----:B-----5:R1:W-:Y:S02]  /*09d0*/  STS [R3.X4], R14 ;  /* 0x0000000e03007388 */ /* 0x0203e40000004800 */
.L_x_24:
[----:B------:R-:W-:Y:S05]  /*09e0*/  BSYNC B0 ;  /* 0x0000000000007941 */ /* 0x000fea0003800000 */
.L_x_23:
[----:B0-----:R-:W0:Y:S01]  /*09f0*/  S2R R13, SR_TID.Y ;  /* 0x00000000000d7919 */ /* 0x001e220000002200 */
[----:B------:R-:W-:Y:S01]  /*0a00*/  BSSY B0, `(.L_x_27) ;  /* 0x000000b000007945 */ /* 0x000fe20003800000 */
[----:B0-----:R-:W-:-:S05]  /*0a10*/  IMAD R16, R0, 0x7, R13 ;  /* 0x0000000700107824 */ /* 0x001fca00078e020d */
[----:B-1----:R-:W-:-:S04]  /*0a20*/  SHF.L.U32 R14, R16, 0x1, RZ ;  /* 0x00000001100e7819 */ /* 0x002fc800000006ff */
[----:B------:R-:W-:-:S13]  /*0a30*/  ISETP.GT.AND P5, PT, R14, 0xd8, PT ;  /* 0x000000d80e00780c */ /* 0x000fda0003fa4270 */
[----:B------:R-:W-:Y:S05]  /*0a40*/  @P5 BRA `(.L_x_28) ;  /* 0x0000006000005947 */ /* 0x000fea0003800000 */
[----:B------:R-:W-:Y:S01]  /*0a50*/  BSSY B1, `(.L_x_29) ;  /* 0x0000004000017945 */ /* 0x000fe20003800000 */
[----:B------:R-:W-:Y:S01]  /*0a60*/  MOV R14, RZ ;  /* 0x000000ff000e7202 */ /* 0x000fe20000000f00 */
[----:B------:R-:W-:Y:S05]  /*0a70*/  @P2 BRA `(.L_x_30) ;  /* 0x0000001000002947 */ /* 0x000fea0003800000 */
[----:B------:R0:W5:Y:S02]  /*0a80*/  LDG.E.CONSTANT R14, [R10.64] ;  /* 0x000000040a0e7981 */ /* 0x000164000c1e9900 */
.L_x_30:
[----:B------:R-:W-:Y:S05]  /*0a90*/  BSYNC B1 ;  /* 0x0000000000017941 */ /* 0x000fea0003800000 */
.L_x_29:
[----:B-----5:R1:W-:Y:S02]  /*0aa0*/  STS [R3.X4+0x4], R14 ;  /* 0x0000040e03007388 */ /* 0x0203e40000004800 */
.L_x_28:
[----:B------:R-:W-:Y:S05]  /*0ab0*/  BSYNC B0 ;  /* 0x0000000000007941 */ /* 0x000fea0003800000 */
.L_x_27:
[----:B------:R-:W-:Y:S01]  /*0ac0*/  ISETP.GT.AND P5, PT, R3, 0x1b0, PT ;  /* 0x000001b00300780c */ /* 0x000fe20003fa4270 */
[----:B------:R-:W-:-:S12]  /*0ad0*/  BSSY B0, `(.L_x_31) ;  /* 0x000000a000007945 */ /* 0x000fd80003800000 */
[----:B------:R-:W-:Y:S05]  /*0ae0*/  @P5 BRA `(.L_x_32) ;  /* 0x0000008000005947 */ /* 0x000fea0003800000 */
[----:B------:R-:W-:Y:S01]  /*0af0*/  BSSY B1, `(.L_x_33) ;  /* 0x0000006000017945 */ /* 0x000fe20003800000 */
[----:B-1----:R-:W-:Y:S01]  /*0b00*/  MOV R14, RZ ;  /* 0x000000ff000e7202 */ /* 0x002fe20000000f00 */
[----:B------:R-:W-:Y:S05]  /*0b10*/  @P1 BRA `(.L_x_34) ;  /* 0x0000003000001947 */ /* 0x000fea0003800000 */
[----:B------:R-:W-:Y:S02]  /*0b20*/  MOV R22, R6 ;  /* 0x0000000600167202 */ /* 0x000fe40000000f00 */
[----:B------:R-:W-:-:S05]  /*0b30*/  MOV R23, R9 ;  /* 0x0000000900177202 */ /* 0x000fca0000000f00 */
[----:B------:R1:W5:Y:S02]  /*0b40*/  LDG.E.CONSTANT R14, [R22.64] ;  /* 0x00000004160e7981 */ /* 0x000364000c1e9900 */
.L_x_34:
[----:B------:R-:W-:Y:S05]  /*0b50*/  BSYNC B1 ;  /* 0x0000000000017941 */ /* 0x000fea0003800000 */
.L_x_33:
[----:B-----5:R2:W-:Y:S02]  /*0b60*/  STS [R3.X4+0x8], R14 ;  /* 0x0000080e03007388 */ /* 0x0205e40000004800 */
.L_x_32:
[----:B------:R-:W-:Y:S05]  /*0b70*/  BSYNC B0 ;  /* 0x0000000000007941 */ /* 0x000fea0003800000 */
.L_x_31:
[----:B------:R-:W-:Y:S01]  /*0b80*/  ISETP.GT.AND P5, PT, R16, 0x6b, PT ;  /* 0x0000006b1000780c */ /* 0x000fe20003fa4270 */
[----:B------:R-:W-:-:S12]  /*0b90*/  BSSY B0, `(.L_x_35) ;  /* 0x0000009000007945 */ /* 0x000fd80003800000 */
[----:B------:R-:W-:Y:S05]  /*0ba0*/  @P5 BRA `(.L_x_36) ;  /* 0x0000007000005947 */ /* 0x000fea0003800000 */
[----:B------:R-:W-:Y:S01]  /*0bb0*/  BSSY B1, `(.L_x_37) ;  /* 0x0000005000017945 */ /* 0x000fe20003800000 */
[----:B-12---:R-:W-:Y:S01]  /*0bc0*/  MOV R14, RZ ;  /* 0x000000ff000e7202 */ /* 0x006fe20000000f00 */
[----:B------:R-:W-:Y:S05]  /*0bd0*/  @P4 BRA `(.L_x_38) ;  /* 0x0000002000004947 */ /* 0x000fea0003800000 */
[----:B------:R-:W-:-:S05]  /*0be0*/  MOV R16, R8 ;  /* 0x0000000800107202 */ /* 0x000fca0000000f00 */
[----:B------:R1:W5:Y:S02]  /*0bf0*/  LDG.E.CONSTANT R14, [R16.64] ;  /* 0x00000004100e7981 */ /* 0x000364000c1e9900 */
.L_x_38:
[----:B------:R-:W-:Y:S05]  /*0c00*/  BSYNC B1 ;  /* 0x0000000000017941 */ /* 0x000fea0003800000 */
.L_x_37:
[----:B-----5:R2:W-:Y:S02]  /*0c10*/  STS [R3.X4+0xc], R14 ;  /* 0x00000c0e03007388 */ /* 0x0205e40000004800 */
.L_x_36:
[----:B------:R-:W-:Y:S05]  /*0c20*/  BSYNC B0 ;  /* 0x0000000000007941 */ /* 0x000fea0003800000 */
.L_x_35:
[----:B------:R-:W-:-:S04]  /*0c30*/  @P0 IMAD.WIDE R26, R2, 0x4, R94 ;  /* 0x00000004021a0825 */ /* 0x000fc800078e025e */
[----:B-1----:R-:W-:Y:S01]  /*0c40*/  @P0 IMAD.WIDE R22, R4, 0x4, R94 ;  /* 0x0000000404160825 */ /* 0x002fe200078e025e */
[----:B--2---:R1:W2:Y:S04]  /*0c50*/  @P0 LDG.E.CONSTANT R14, [R26.64] ;  /* 0x000000041a0e0981 */ /* 0x0042a8000c1e9900 */
[----:B------:R1:W3:Y:S04]  /*0c60*/  @P0 LDG.E.CONSTANT R24, [R26.64+0x4] ;  /* 0x000004041a180981 */ /* 0x0002e8000c1e9900 */
[----:B------:R1:W3:Y:S04]  /*0c70*/  @P0 LDG.E.CONSTANT R25, [R26.64+0x8] ;  /* 0x000008041a190981 */ /* 0x0002e8000c1e9900 */
[----:B------:R-:W4:Y:S04]  /*0c80*/  @P0 LDG.E.CONSTANT R18, [R22.64+0x8] ;  /* 0x0000080416120981 */ /* 0x000f28000c1e9900 */
[----:B-1----:R-:W5:Y:S04]  /*0c90*/  @P0 LDG.E.CONSTANT R26, [R22.64] ;  /* 0x00000004161a0981 */ /* 0x002f68000c1e9900 */
[----:B------:R-:W5:Y:S01]  /*0ca0*/  @P0 LDG.E.CONSTANT R27, [R22.64+0x4] ;  /* 0x00000404161b0981 */ /* 0x000f62000c1e9900 */
[C---:B------:R-:W-:Y:S01]  /*0cb0*/  @P0 IMAD R16, R0.reuse, 0x24, R5 ;  /* 0x0000002400100824 */ /* 0x040fe200078e0205 */
[----:B------:R-:W-:Y:S01]  /*0cc0*/  WARPSYNC 0xffffffff ;  /* 0xffffffff00007948 */ /* 0x000fe20003800000 */
[----:B------:R-:W-:-:S02]  /*0cd0*/  IMAD R68, R0, 0x24, RZ ;  /* 0x0000002400447824 */ /* 0x000fc400078e02ff */
[----:B------:R-:W-:Y:S01]  /*0ce0*/  IMAD R13, R13, 0x78, RZ ;  /* 0x000000780d0d7824 */ /* 0x000fe200078e02ff */
[----:B--2---:R-:W-:Y:S04]  /*0cf0*/  @P0 STS [R16.X4+0x6cc], R14 ;  /* 0x0006cc0e10000388 */ /* 0x004fe80000004800 */
[----:B---3--:R-:W-:Y:S04]  /*0d00*/  @P0 STS.64 [R16.X4+0x6d0], R24 ;  /* 0x0006d01810000388 */ /* 0x008fe80000004a00 */
[----:B----4-:R-:W-:Y:S04]  /*0d10*/  @P0 STS [R16.X4+0x6e0], R18 ;  /* 0x0006e01210000388 */ /* 0x010fe80000004800 */
[----:B-----5:R-:W-:Y:S04]  /*0d20*/  @P0 STS.64 [R16.X4+0x6d8], R26 ;  /* 0x0006d81a10000388 */ /* 0x020fe80000004a00 */
[----:B------:R-:W-:Y:S06]  /*0d30*/  BAR.SYNC.DEFER_BLOCKING 0x0 ;  /* 0x0000000000007b1d */ /* 0x000fec0000010000 */
[----:B------:R-:W-:Y:S04]  /*0d40*/  LDS R46, [R68+0x6cc] ;  /* 0x0006cc00442e7984 */ /* 0x000fe80000000800 */
[----:B------:R-:W1:Y:S04]  /*0d50*/  LDS.64 R22, [R13] ;  /* 0x000000000d167984 */ /* 0x000e680000000a00 */
[----:B------:R-:W2:Y:S04]  /*0d60*/  LDS R44, [R68+0x90c] ;  /* 0x00090c00442c7984 */ /* 0x000ea80000000800 */
[----:B------:R-:W3:Y:S04]  /*0d70*/  LDS R42, [R68+0xb4c] ;  /* 0x000b4c00442a7984 */ /* 0x000ee80000000800 */
[----:B------:R-:W4:Y:S04]  /*0d80*/  LDS R32, [R68+0xd8c] ;  /* 0x000d8c0044207984 */ /* 0x000f280000000800 */
[----:B------:R-:W5:Y:S04]  /*0d90*/  LDS.64 R24, [R13+0x348] ;  /* 0x000348000d187984 */ /* 0x000f680000000a00 */
[----:B------:R-:W0:Y:S04]  /*0da0*/  LDS R28, [R68+0x6d0] ;  /* 0x0006d000441c7984 */ /* 0x000e280000000800 */
[----:B------:R-:W0:Y:S04]  /*0db0*/  LDS R14, [R68+0x910] ;  /* 0x00091000440e7984 */ /* 0x000e280000000800 */
[----:B------:R-:W0:Y:S04]  /*0dc0*/  LDS R20, [R68+0xb50] ;  /* 0x000b500044147984 */ /* 0x000e280000000800 */
[----:B------:R-:W0:Y:S04]  /*0dd0*/  LDS R16, [R68+0xd90] ;  /* 0x000d900044107984 */ /* 0x000e280000000800 */
[----:B------:R-:W0:Y:S01]  /*0de0*/  LDS.64 R26, [R13+0x8] ;  /* 0x000008000d1a7984 */ /* 0x000e220000000a00 */
[----:B-1----:R-:W-:-:S03]  /*0df0*/  FFMA R107, R46, R22, R107 ;  /* 0x000000162e6b7223 */ /* 0x002fc6000000006b */
[----:B------:R-:W-:Y:S01]  /*0e00*/  LDS R60, [R68+0x6d4] ;  /* 0x0006d400443c7984 */ /* 0x000fe20000000800 */
[----:B--2---:R-:W-:-:S03]  /*0e10*/  FFMA R105, R22, R44, R105 ;  /* 0x0000002c16697223 */ /* 0x004fc60000000069 */
[----:B------:R-:W-:Y:S01]  /*0e20*/  LDS R58, [R68+0x914] ;  /* 0x00091400443a7984 */ /* 0x000fe20000000800 */
[----:B---3--:R-:W-:-:S03]  /*0e30*/  FFMA R67, R22, R42, R67 ;  /* 0x0000002a16437223 */ /* 0x008fc60000000043 */
[----:B------:R-:W-:Y:S01]  /*0e40*/  LDS R88, [R68+0xb60] ;  /* 0x000b600044587984 */ /* 0x000fe20000000800 */
[----:B----4-:R-:W-:-:S03]  /*0e50*/  FFMA R22, R22, R32, R109 ;  /* 0x0000002016167223 */ /* 0x010fc6000000006d */
[----:B------:R-:W-:Y:S01]  /*0e60*/  LDS R86, [R68+0xda0] ;  /* 0x000da00044567984 */ /* 0x000fe20000000800 */
[-C--:B-----5:R-:W-:Y:S01]  /*0e70*/  FFMA R109, R46, R24.reuse, R115 ;  /* 0x000000182e6d7223 */ /* 0x0a0fe20000000073 */
[-C--:B------:R-:W-:Y:S01]  /*0e80*/  FFMA R113, R44, R24.reuse, R113 ;  /* 0x000000182c717223 */ /* 0x080fe20000000071 */
[-C--:B------:R-:W-:Y:S01]  /*0e90*/  FFMA R115, R42, R24.reuse, R111 ;  /* 0x000000182a737223 */ /* 0x080fe2000000006f */
[----:B------:R-:W-:Y:S01]  /*0ea0*/  FFMA R117, R32, R24, R117 ;  /* 0x0000001820757223 */ /* 0x000fe20000000075 */
[C---:B0-----:R-:W-:Y:S01]  /*0eb0*/  FFMA R111, R28.reuse, R23, R107 ;  /* 0x000000171c6f7223 */ /* 0x041fe2000000006b */
[----:B------:R-:W-:Y:S01]  /*0ec0*/  FFMA R109, R28, R25, R109 ;  /* 0x000000191c6d7223 */ /* 0x000fe2000000006d */
[C---:B------:R-:W-:Y:S01]  /*0ed0*/  FFMA R105, R14.reuse, R23, R105 ;  /* 0x000000170e697223 */ /* 0x040fe20000000069 */
[----:B------:R-:W-:Y:S01]  /*0ee0*/  FFMA R107, R14, R25, R113 ;  /* 0x000000190e6b7223 */ /* 0x000fe20000000071 */
[C---:B------:R-:W-:Y:S01]  /*0ef0*/  FFMA R64, R20.reuse, R23, R67 ;  /* 0x0000001714407223 */ /* 0x040fe20000000043 */
[----:B------:R-:W-:Y:S01]  /*0f00*/  FFMA R50, R20, R25, R115 ;  /* 0x0000001914327223 */ /* 0x000fe20000000073 */
[----:B------:R-:W-:Y:S01]  /*0f10*/  LDS R67, [R68+0xb54] ;  /* 0x000b540044437984 */ /* 0x000fe20000000800 */
[C---:B------:R-:W-:Y:S01]  /*0f20*/  FFMA R24, R16.reuse, R23, R22 ;  /* 0x0000001710187223 */ /* 0x040fe20000000016 */
[----:B------:R-:W-:-:S02]  /*0f30*/  FFMA R48, R16, R25, R117 ;  /* 0x0000001910307223 */ /* 0x000fc40000000075 */
[----:B------:R-:W0:Y:S01]  /*0f40*/  LDS.64 R22, [R13+0x350] ;  /* 0x000350000d167984 */ /* 0x000e220000000a00 */
[-C--:B------:R-:W-:Y:S01]  /*0f50*/  FFMA R117, R46, R26.reuse, R123 ;  /* 0x0000001a2e757223 */ /* 0x080fe2000000007b */
[-C--:B------:R-:W-:Y:S01]  /*0f60*/  FFMA R121, R44, R26.reuse, R121 ;  /* 0x0000001a2c797223 */ /* 0x080fe20000000079 */
[-C--:B------:R-:W-:Y:S01]  /*0f70*/  FFMA R119, R42, R26.reuse, R119 ;  /* 0x0000001a2a777223 */ /* 0x080fe20000000077 */
[----:B------:R-:W-:Y:S01]  /*0f80*/  FFMA R25, R32, R26, R125 ;  /* 0x0000001a20197223 */ /* 0x000fe2000000007d */
[-C--:B------:R-:W-:Y:S01]  /*0f90*/  FFMA R117, R28, R27.reuse, R117 ;  /* 0x0000001b1c757223 */ /* 0x080fe20000000075 */
[-C--:B------:R-:W-:Y:S01]  /*0fa0*/  FFMA R125, R14, R27.reuse, R121 ;  /* 0x0000001b0e7d7223 */ /* 0x080fe20000000079 */
[-C--:B------:R-:W-:Y:S01]  /*0fb0*/  FFMA R56, R20, R27.reuse, R119 ;  /* 0x0000001b14387223 */ /* 0x080fe20000000077 */
[----:B------:R-:W-:Y:S02]  /*0fc0*/  FFMA R54, R16, R27, R25 ;  /* 0x0000001b10367223 */ /* 0x000fe40000000019 */
[----:B------:R-:W1:Y:S01]  /*0fd0*/  LDS R27, [R68+0xd94] ;  /* 0x000d9400441b7984 */ /* 0x000e620000000800 */
[-C--:B0-----:R-:W-:Y:S01]  /*0fe0*/  FFMA R25, R32, R22.reuse, R34 ;  /* 0x0000001620197223 */ /* 0x081fe20000000022 */
[----:B------:R-:W-:Y:S01]  /*0ff0*/  FFMA R121, R46, R22, R93 ;  /* 0x000000162e797223 */ /* 0x000fe2000000005d */
[----:B------:R-:W-:-:S02]  /*1000*/  FFMA R93, R26, R60, R111 ;  /* 0x0000003c1a5d7223 */ /* 0x000fc4000000006f */
[----:B------:R-:W-:Y:S01]  /*1010*/  FFMA R52, R16, R23, R25 ;  /* 0x0000001710347223 */ /* 0x000fe20000000019 */
[----:B-1----:R-:W-:Y:S02]  /*1020*/  FFMA R111, R26, R27, R24 ;  /* 0x0000001b1a6f7223 */ /* 0x002fe40000000018 */
[----:B------:R-:W0:Y:S01]  /*1030*/  LDS.64 R24, [R13+0x10] ;  /* 0x000010000d187984 */ /* 0x000e220000000a00 */
[-C--:B------:R-:W-:Y:S01]  /*1040*/  FFMA R91, R42, R22.reuse, R91 ;  /* 0x000000162a5b7223 */ /* 0x080fe2000000005b */
[----:B------:R-:W-:Y:S01]  /*1050*/  FFMA R119, R44, R22, R89 ;  /* 0x000000162c777223 */ /* 0x000fe20000000059 */
[-C--:B------:R-:W-:Y:S02]  /*1060*/  FFMA R121, R28, R23.reuse, R121 ;  /* 0x000000171c797223 */ /* 0x080fe40000000079 */
[-C--:B------:R-:W-:Y:S01]  /*1070*/  FFMA R18, R20, R23.reuse, R91 ;  /* 0x0000001714127223 */ /* 0x080fe2000000005b */
[----:B------:R-:W-:Y:S01]  /*1080*/  FFMA R91, R26, R58, R105 ;  /* 0x0000003a1a5b7223 */ /* 0x000fe20000000069 */
[----:B------:R-:W-:Y:S01]  /*1090*/  FFMA R119, R14, R23, R119 ;  /* 0x000000170e777223 */ /* 0x000fe20000000077 */
[-C--:B------:R-:W-:Y:S01]  /*10a0*/  FFMA R89, R26, R67.reuse, R64 ;  /* 0x000000431a597223 */ /* 0x080fe20000000040 */
[C---:B------:R-:W-:Y:S01]  /*10b0*/  FFMA R109, R22.reuse, R60, R109 ;  /* 0x0000003c166d7223 */ /* 0x040fe2000000006d */
[C---:B------:R-:W-:Y:S01]  /*10c0*/  FFMA R107, R22.reuse, R58, R107 ;  /* 0x0000003a166b7223 */ /* 0x040fe2000000006b */
[C---:B------:R-:W-:Y:S01]  /*10d0*/  FFMA R105, R22.reuse, R67, R50 ;  /* 0x0000004316697223 */ /* 0x040fe20000000032 */
[----:B------:R-:W-:-:S02]  /*10e0*/  FFMA R48, R22, R27, R48 ;  /* 0x0000001b16307223 */ /* 0x000fc40000000030 */
[----:B------:R-:W1:Y:S01]  /*10f0*/  LDS.64 R22, [R13+0x358] ;  /* 0x000358000d167984 */ /* 0x000e620000000a00 */
[-C--:B0-----:R-:W-:Y:S01]  /*1100*/  FFMA R115, R46, R24.reuse, R83 ;  /* 0x000000182e737223 */ /* 0x081fe20000000053 */
[-C--:B------:R-:W-:Y:S01]  /*1110*/  FFMA R113, R44, R24.reuse, R81 ;  /* 0x000000182c717223 */ /* 0x080fe20000000051 */
[-C--:B------:R-:W-:Y:S01]  /*1120*/  FFMA R85, R42, R24.reuse, R85 ;  /* 0x000000182a557223 */ /* 0x080fe20000000055 */
[----:B------:R-:W-:Y:S01]  /*1130*/  FFMA R87, R32, R24, R87 ;  /* 0x0000001820577223 */ /* 0x000fe20000000057 */
[-C--:B------:R-:W-:Y:S01]  /*1140*/  FFMA R115, R28, R25.reuse, R115 ;  /* 0x000000191c737223 */ /* 0x080fe20000000073 */
[-C--:B------:R-:W-:Y:S01]  /*1150*/  FFMA R113, R14, R25.reuse, R113 ;  /* 0x000000190e717223 */ /* 0x080fe20000000071 */
[-C--:B------:R-:W-:Y:S01]  /*1160*/  FFMA R26, R20, R25.reuse, R85 ;  /* 0x00000019141a7223 */ /* 0x080fe20000000055 */
[----:B------:R-:W-:Y:S01]  /*1170*/  FFMA R50, R16, R25, R87 ;  /* 0x0000001910327223 */ /* 0x000fe20000000057 */
[C---:B------:R-:W-:Y:S01]  /*1180*/  FFMA R34, R24.reuse, R60, R117 ;  /* 0x0000003c18227223 */ /* 0x040fe20000000075 */
[C---:B------:R-:W-:Y:S01]  /*1190*/  FFMA R125, R24.reuse, R58, R125 ;  /* 0x0000003a187d7223 */ /* 0x040fe2000000007d */
[C---:B------:R-:W-:Y:S01]  /*11a0*/  FFMA R123, R24.reuse, R67, R56 ;  /* 0x00000043187b7223 */ /* 0x040fe20000000038 */
[----:B------:R-:W-:-:S02]  /*11b0*/  FFMA R54, R24, R27, R54 ;  /* 0x0000001b18367223 */ /* 0x000fc40000000036 */
[----:B------:R-:W0:Y:S01]  /*11c0*/  LDS.64 R24, [R13+0x18] ;  /* 0x000018000d187984 */ /* 0x000e220000000a00 */
[----:B-1----:R-:W-:Y:S01]  /*11d0*/  FFMA R85, R46, R22, R75 ;  /* 0x000000162e557223 */ /* 0x002fe2000000004b */
[----:B------:R-:W-:Y:S01]  /*11e0*/  FFMA R117, R22, R67, R18 ;  /* 0x0000004316757223 */ /* 0x000fe20000000012 */
[-C--:B0-----:R-:W-:Y:S01]  /*11f0*/  FFMA R75, R44, R24.reuse, R19 ;  /* 0x000000182c4b7223 */ /* 0x081fe20000000013 */
[----:B------:R-:W-:-:S04]  /*1200*/  FFMA R19, R32, R24, R38 ;  /* 0x0000001820137223 */ /* 0x000fc80000000026 */
[----:B------:R-:W-:Y:S02]  /*1210*/  FFMA R38, R16, R25, R19 ;  /* 0x0000001910267223 */ /* 0x000fe40000000013 */
[----:B------:R-:W0:Y:S01]  /*1220*/  LDS.64 R18, [R13+0x360] ;  /* 0x000360000d127984 */ /* 0x000e220000000a00 */
        /* <DEDUP_REMOVED lines=9> */
[----:B------:R-:W-:Y:S01]  /*12c0*/  FFMA R52, R22, R27, R52 ;  /* 0x0000001b16347223 */ /* 0x000fe20000000034 */
[----:B0-----:R-:W-:-:S04]  /*12d0*/  FFMA R23, R32, R18, R62 ;  /* 0x0000001220177223 */ /* 0x001fc8000000003e */
[----:B------:R-:W-:Y:S02]  /*12e0*/  FFMA R62, R16, R19, R23 ;  /* 0x00000013103e7223 */ /* 0x000fe40000000017 */
[----:B------:R-:W0:Y:S01]  /*12f0*/  LDS.64 R22, [R13+0x20] ;  /* 0x000020000d167984 */ /* 0x000e220000000a00 */
[-C--:B------:R-:W-:Y:S01]  /*1300*/  FFMA R21, R42, R24.reuse, R21 ;  /* 0x000000182a157223 */ /* 0x080fe20000000015 */
[C---:B------:R-:W-:Y:S01]  /*1310*/  FFMA R77, R46.reuse, R24, R36 ;  /* 0x000000182e4d7223 */ /* 0x040fe20000000024 */
[-C--:B------:R-:W-:Y:S01]  /*1320*/  FFMA R71, R46, R18.reuse, R40 ;  /* 0x000000122e477223 */ /* 0x080fe20000000028 */
[-C--:B------:R-:W-:Y:S01]  /*1330*/  FFMA R29, R42, R18.reuse, R29 ;  /* 0x000000122a1d7223 */ /* 0x080fe2000000001d */
[----:B------:R-:W-:Y:S01]  /*1340*/  FFMA R36, R20, R25, R21 ;  /* 0x0000001914247223 */ /* 0x000fe20000000015 */
[----:B------:R-:W-:Y:S01]  /*1350*/  FFMA R21, R44, R18, R63 ;  /* 0x000000122c157223 */ /* 0x000fe2000000003f */
[----:B------:R-:W-:Y:S01]  /*1360*/  FFMA R87, R24, R67, R26 ;  /* 0x0000004318577223 */ /* 0x000fe2000000001a */
[-C--:B------:R-:W-:Y:S01]  /*1370*/  FFMA R71, R28, R19.reuse, R71 ;  /* 0x000000131c477223 */ /* 0x080fe20000000047 */
[-C--:B------:R-:W-:Y:S01]  /*1380*/  FFMA R26, R20, R19.reuse, R29 ;  /* 0x00000013141a7223 */ /* 0x080fe2000000001d */
[----:B------:R-:W-:Y:S01]  /*1390*/  FFMA R21, R14, R19, R21 ;  /* 0x000000130e157223 */ /* 0x000fe20000000015 */
[C---:B------:R-:W-:Y:S01]  /*13a0*/  FFMA R40, R18.reuse, R27, R56 ;  /* 0x0000001b12287223 */ /* 0x040fe20000000038 */
[C---:B------:R-:W-:Y:S01]  /*13b0*/  FFMA R85, R18.reuse, R60, R85 ;  /* 0x0000003c12557223 */ /* 0x040fe20000000055 */
[C---:B------:R-:W-:Y:S01]  /*13c0*/  FFMA R83, R18.reuse, R58, R83 ;  /* 0x0000003a12537223 */ /* 0x040fe20000000053 */
[----:B------:R-:W-:Y:S01]  /*13d0*/  FFMA R81, R18, R67, R64 ;  /* 0x0000004312517223 */ /* 0x000fe20000000040 */
[-C--:B------:R-:W-:Y:S01]  /*13e0*/  FFMA R77, R28, R25.reuse, R77 ;  /* 0x000000191c4d7223 */ /* 0x080fe2000000004d */
[----:B------:R-:W-:Y:S01]  /*13f0*/  FFMA R75, R14, R25, R75 ;  /* 0x000000190e4b7223 */ /* 0x000fe2000000004b */
[C---:B------:R-:W-:Y:S01]  /*1400*/  FFMA R115, R24.reuse, R60, R115 ;  /* 0x0000003c18737223 */ /* 0x040fe20000000073 */
[C---:B------:R-:W-:Y:S01]  /*1410*/  FFMA R113, R24.reuse, R58, R113 ;  /* 0x0000003a18717223 */ /* 0x040fe20000000071 */
[----:B------:R-:W-:Y:S01]  /*1420*/  FFMA R50, R24, R27, R50 ;  /* 0x0000001b18327223 */ /* 0x000fe20000000032 */
[----:B------:R-:W-:Y:S01]  /*1430*/  LDS R63, [R68+0x91c] ;  /* 0x00091c00443f7984 */ /* 0x000fe20000000800 */
[----:B0-----:R-:W-:-:S04]  /*1440*/  FFMA R19, R32, R22, R41 ;  /* 0x0000001620137223 */ /* 0x001fc80000000029 */
[-C--:B------:R-:W-:Y:S02]  /*1450*/  FFMA R56, R16, R23.reuse, R19 ;  /* 0x0000001710387223 */ /* 0x080fe40000000013 */
[----:B------:R-:W0:Y:S01]  /*1460*/  LDS.64 R18, [R13+0x368] ;  /* 0x000368000d127984 */ /* 0x000e220000000a00 */
[-C--:B------:R-:W-:Y:S01]  /*1470*/  FFMA R39, R46, R22.reuse, R39 ;  /* 0x000000162e277223 */ /* 0x080fe20000000027 */
[-C--:B------:R-:W-:Y:S01]  /*1480*/  FFMA R35, R44, R22.reuse, R35 ;  /* 0x000000162c237223 */ /* 0x080fe20000000023 */
[----:B------:R-:W-:Y:S01]  /*1490*/  FFMA R37, R42, R22, R37 ;  /* 0x000000162a257223 */ /* 0x000fe20000000025 */
[----:B------:R-:W-:Y:S01]  /*14a0*/  FFMA R77, R22, R60, R77 ;  /* 0x0000003c164d7223 */ /* 0x000fe2000000004d */
[-C--:B------:R-:W-:Y:S01]  /*14b0*/  FFMA R41, R28, R23.reuse, R39 ;  /* 0x000000171c297223 */ /* 0x080fe20000000027 */
[-C--:B------:R-:W-:Y:S01]  /*14c0*/  FFMA R39, R14, R23.reuse, R35 ;  /* 0x000000170e277223 */ /* 0x080fe20000000023 */
[----:B------:R-:W-:Y:S01]  /*14d0*/  FFMA R64, R20, R23, R37 ;  /* 0x0000001714407223 */ /* 0x000fe20000000025 */
        /* <DEDUP_REMOVED lines=17> */
[-C--:B-1----:R-:W-:Y:S01]  /*15f0*/  FFMA R43, R46, R22.reuse, R53 ;  /* 0x000000162e2b7223 */ /* 0x082fe20000000035 */
        /* <DEDUP_REMOVED lines=10> */
[----:B------:R-:W-:Y:S01]  /*16a0*/  FFMA R56, R22, R27, R56 ;  /* 0x0000001b16387223 */ /* 0x000fe20000000038 */
[----:B0-----:R-:W-:-:S04]  /*16b0*/  FFMA R23, R32, R18, R30 ;  /* 0x0000001220177223 */ /* 0x001fc8000000001e */
[----:B------:R-:W-:Y:S02]  /*16c0*/  FFMA R64, R16, R19, R23 ;  /* 0x0000001310407223 */ /* 0x000fe40000000017 */
[----:B------:R-:W0:Y:S01]  /*16d0*/  LDS.64 R22, [R13+0x30] ;  /* 0x000030000d167984 */ /* 0x000e220000000a00 */
[C---:B------:R-:W-:Y:S01]  /*16e0*/  FFMA R33, R18.reuse, R60, R29 ;  /* 0x0000003c12217223 */ /* 0x040fe2000000001d */
[----:B------:R-:W-:Y:S02]  /*16f0*/  FFMA R29, R18, R67, R36 ;  /* 0x00000043121d7223 */ /* 0x000fe40000000024 */
[----:B------:R-:W1:Y:S01]  /*1700*/  LDS.64 R36, [R13+0x378] ;  /* 0x000378000d247984 */ /* 0x000e620000000a00 */
[-C--:B------:R-:W-:Y:S01]  /*1710*/  FFMA R51, R46, R18.reuse, R31 ;  /* 0x000000122e337223 */ /* 0x080fe2000000001f */
[-C--:B------:R-:W-:Y:S01]  /*1720*/  FFMA R47, R44, R18.reuse, R57 ;  /* 0x000000122c2f7223 */ /* 0x080fe20000000039 */
[----:B------:R-:W-:Y:S02]  /*1730*/  FFMA R59, R42, R18, R59 ;  /* 0x000000122a3b7223 */ /* 0x000fe4000000003b */
[-C--:B------:R-:W-:Y:S01]  /*1740*/  FFMA R51, R28, R19.reuse, R51 ;  /* 0x000000131c337223 */ /* 0x080fe20000000033 */
[-C--:B------:R-:W-:Y:S01]  /*1750*/  FFMA R47, R14, R19.reuse, R47 ;  /* 0x000000130e2f7223 */ /* 0x080fe2000000002f */
[----:B------:R-:W-:Y:S01]  /*1760*/  FFMA R70, R20, R19, R59 ;  /* 0x0000001314467223 */ /* 0x000fe2000000003b */
[C---:B------:R-:W-:Y:S01]  /*1770*/  FFMA R31, R18.reuse, R58, R25 ;  /* 0x0000003a121f7223 */ /* 0x040fe20000000019 */
[----:B------:R-:W-:-:S02]  /*1780*/  FFMA R55, R18, R27, R24 ;  /* 0x0000001b12377223 */ /* 0x000fc40000000018 */
[----:B------:R-:W2:Y:S01]  /*1790*/  LDS.64 R24, [R13+0x380] ;  /* 0x000380000d187984 */ /* 0x000ea20000000a00 */
        /* <DEDUP_REMOVED lines=8> */
[-C--:B-1----:R-:W-:Y:S01]  /*1820*/  FFMA R53, R46, R36.reuse, R101 ;  /* 0x000000242e357223 */ /* 0x082fe20000000065 */
[-C--:B------:R-:W-:Y:S01]  /*1830*/  FFMA R59, R44, R36.reuse, R99 ;  /* 0x000000242c3b7223 */ /* 0x080fe20000000063 */
[-C--:B------:R-:W-:Y:S01]  /*1840*/  FFMA R103, R32, R36.reuse, R103 ;  /* 0x0000002420677223 */ /* 0x080fe20000000067 */
[----:B------:R-:W-:Y:S01]  /*1850*/  FFMA R23, R22, R67, R26 ;  /* 0x0000004316177223 */ /* 0x000fe2000000001a */
[----:B------:R-:W0:Y:S01]  /*1860*/  LDS.64 R18, [R13+0x38] ;  /* 0x000038000d127984 */ /* 0x000e220000000a00 */
[----:B------:R-:W-:-:S03]  /*1870*/  FFMA R97, R42, R36, R97 ;  /* 0x000000242a617223 */ /* 0x000fc60000000061 */
[----:B------:R-:W1:Y:S01]  /*1880*/  LDS R26, [R68+0x918] ;  /* 0x00091800441a7984 */ /* 0x000e620000000800 */
[-C--:B------:R-:W-:Y:S01]  /*1890*/  FFMA R53, R28, R37.reuse, R53 ;  /* 0x000000251c357223 */ /* 0x080fe20000000035 */
[-C--:B------:R-:W-:Y:S01]  /*18a0*/  FFMA R59, R14, R37.reuse, R59 ;  /* 0x000000250e3b7223 */ /* 0x080fe2000000003b */
[-C--:B------:R-:W-:Y:S01]  /*18b0*/  FFMA R32, R16, R37.reuse, R103 ;  /* 0x0000002510207223 */ /* 0x080fe20000000067 */
[----:B------:R-:W-:Y:S01]  /*18c0*/  FFMA R30, R20, R37, R97 ;  /* 0x00000025141e7223 */ /* 0x000fe20000000061 */
[C---:B------:R-:W-:Y:S01]  /*18d0*/  FFMA R44, R22.reuse, R58, R21 ;  /* 0x0000003a162c7223 */ /* 0x040fe20000000015 */
[----:B------:R-:W3:Y:S04]  /*18e0*/  LDS R28, [R68+0x6d8] ;  /* 0x0006d800441c7984 */ /* 0x000ee80000000800 */
[----:B------:R-:W4:Y:S04]  /*18f0*/  LDS R16, [R68+0xb58] ;  /* 0x000b580044107984 */ /* 0x000f280000000800 */
[----:B------:R-:W5:Y:S04]  /*1900*/  LDS R14, [R68+0xd98] ;  /* 0x000d9800440e7984 */ /* 0x000f680000000800 */
[----:B------:R-:W5:Y:S01]  /*1910*/  LDS.64 R20, [R13+0x40] ;  /* 0x000040000d147984 */ /* 0x000f620000000a00 */
[CC--:B------:R-:W-:Y:S01]  /*1920*/  FFMA R66, R22.reuse, R60.reuse, R43 ;  /* 0x0000003c16427223 */ /* 0x0c0fe2000000002b */
[----:B------:R-:W-:Y:S01]  /*1930*/  FFMA R90, R22, R27, R90 ;  /* 0x0000001b165a7223 */ /* 0x000fe2000000005a */
[----:B------:R-:W-:Y:S01]  /*1940*/  FFMA R101, R36, R60, R51 ;  /* 0x0000003c24657223 */ /* 0x000fe20000000033 */
[----:B--2---:R-:W-:Y:S01]  /*1950*/  FFMA R51, R58, R24, R59 ;  /* 0x000000183a337223 */ /* 0x004fe2000000003b */
[----:B------:R-:W2:Y:S01]  /*1960*/  LDS R65, [R68+0x6dc] ;  /* 0x0006dc0044417984 */ /* 0x000ea20000000800 */
[C---:B------:R-:W-:Y:S01]  /*1970*/  FFMA R99, R36.reuse, R58, R47 ;  /* 0x0000003a24637223 */ /* 0x040fe2000000002f */
[C---:B------:R-:W-:Y:S01]  /*1980*/  FFMA R97, R36.reuse, R67, R70 ;  /* 0x0000004324617223 */ /* 0x040fe20000000046 */
[----:B------:R-:W-:Y:S01]  /*1990*/  FFMA R103, R36, R27, R64 ;  /* 0x0000001b24677223 */ /* 0x000fe20000000040 */
[----:B------:R-:W2:Y:S01]  /*19a0*/  LDS R59, [R68+0xb5c] ;  /* 0x000b5c00443b7984 */ /* 0x000ea20000000800 */
[----:B------:R-:W-:-:S03]  /*19b0*/  FFMA R43, R27, R24, R32 ;  /* 0x000000181b2b7223 */ /* 0x000fc60000000020 */
[----:B------:R-:W2:Y:S04]  /*19c0*/  LDS R61, [R68+0xd9c] ;  /* 0x000d9c00443d7984 */ /* 0x000ea80000000800 */
[----:B------:R-:W2:Y:S01]  /*19d0*/  LDS R64, [R68+0x6e0] ;  /* 0x0006e00044407984 */ /* 0x000ea20000000800 */
[-C--:B0-----:R-:W-:Y:S01]  /*19e0*/  FFMA R69, R60, R18.reuse, R69 ;  /* 0x000000123c457223 */ /* 0x081fe20000000045 */
[-C--:B-1----:R-:W-:Y:S01]  /*19f0*/  FFMA R22, R26, R19.reuse, R91 ;  /* 0x000000131a167223 */ /* 0x082fe2000000005b */
[-C--:B------:R-:W-:Y:S01]  /*1a00*/  FFMA R57, R58, R18.reuse, R57 ;  /* 0x000000123a397223 */ /* 0x080fe20000000039 */
[-C--:B------:R-:W-:Y:S01]  /*1a10*/  FFMA R37, R67, R18.reuse, R74 ;  /* 0x0000001243257223 */ /* 0x080fe2000000004a */
[----:B------:R-:W-:Y:S01]  /*1a20*/  FFMA R79, R27, R18, R72 ;  /* 0x000000121b4f7223 */ /* 0x000fe20000000048 */
[-C--:B---3--:R-:W-:Y:S01]  /*1a30*/  FFMA R84, R28, R19.reuse, R93 ;  /* 0x000000131c547223 */ /* 0x088fe2000000005d */
[-C--:B----4-:R-:W-:Y:S01]  /*1a40*/  FFMA R32, R16, R19.reuse, R89 ;  /* 0x0000001310207223 */ /* 0x090fe20000000059 */
[----:B-----5:R-:W-:-:S02]  /*1a50*/  FFMA R36, R14, R19, R111 ;  /* 0x000000130e247223 */ /* 0x020fc4000000006f */
[----:B------:R-:W0:Y:S01]  /*1a60*/  LDS.64 R18, [R13+0x388] ;  /* 0x000388000d127984 */ /* 0x000e220000000a00 */
[----:B------:R-:W-:-:S03]  /*1a70*/  FFMA R93, R63, R20, R22 ;  /* 0x000000143f5d7223 */ /* 0x000fc60000000016 */
[----:B------:R-:W1:Y:S01]  /*1a80*/  LDS R22, [R68+0x920] ;  /* 0x0009200044167984 */ /* 0x000e620000000800 */
[-C--:B------:R-:W-:Y:S01]  /*1a90*/  FFMA R53, R60, R24.reuse, R53 ;  /* 0x000000183c357223 */ /* 0x080fe20000000035 */
[----:B------:R-:W-:Y:S01]  /*1aa0*/  FFMA R47, R67, R24, R30 ;  /* 0x00000018432f7223 */ /* 0x000fe2000000001e */
[-C--:B------:R-:W-:Y:S01]  /*1ab0*/  FFMA R76, R28, R25.reuse, R109 ;  /* 0x000000191c4c7223 */ /* 0x080fe2000000006d */
[-C--:B------:R-:W-:Y:S01]  /*1ac0*/  FFMA R24, R26, R25.reuse, R107 ;  /* 0x000000191a187223 */ /* 0x080fe2000000006b */
[-C--:B------:R-:W-:Y:S01]  /*1ad0*/  FFMA R30, R16, R25.reuse, R105 ;  /* 0x00000019101e7223 */ /* 0x080fe20000000069 */
[----:B------:R-:W-:Y:S01]  /*1ae0*/  FFMA R48, R14, R25, R48 ;  /* 0x000000190e307223 */ /* 0x000fe20000000030 */
[-C--:B--2---:R-:W-:Y:S01]  /*1af0*/  FFMA R84, R65, R20.reuse, R84 ;  /* 0x0000001441547223 */ /* 0x084fe20000000054 */
[-C--:B------:R-:W-:Y:S01]  /*1b00*/  FFMA R91, R59, R20.reuse, R32 ;  /* 0x000000143b5b7223 */ /* 0x080fe20000000020 */
[----:B------:R-:W-:Y:S01]  /*1b10*/  FFMA R89, R61, R20, R36 ;  /* 0x000000143d597223 */ /* 0x000fe20000000024 */
[-C--:B------:R-:W-:Y:S01]  /*1b20*/  FFMA R34, R28, R21.reuse, R34 ;  /* 0x000000151c227223 */ /* 0x080fe20000000022 */
[-C--:B------:R-:W-:Y:S01]  /*1b30*/  FFMA R32, R16, R21.reuse, R123 ;  /* 0x0000001510207223 */ /* 0x080fe2000000007b */
[-C--:B------:R-:W-:Y:S01]  /*1b40*/  FFMA R54, R14, R21.reuse, R54 ;  /* 0x000000150e367223 */ /* 0x080fe20000000036 */
[C---:B------:R-:W-:Y:S01]  /*1b50*/  FFMA R84, R21.reuse, R64, R84 ;  /* 0x0000004015547223 */ /* 0x040fe20000000054 */
[C---:B------:R-:W-:Y:S01]  /*1b60*/  FFMA R80, R21.reuse, R88, R91 ;  /* 0x0000005815507223 */ /* 0x040fe2000000005b */
[----:B------:R-:W-:Y:S01]  /*1b70*/  FFMA R78, R21, R86, R89 ;  /* 0x00000056154e7223 */ /* 0x000fe20000000059 */
[-C--:B0-----:R-:W-:Y:S01]  /*1b80*/  FFMA R76, R65, R18.reuse, R76 ;  /* 0x00000012414c7223 */ /* 0x081fe2000000004c */
[-C--:B------:R-:W-:Y:S01]  /*1b90*/  FFMA R67, R63, R18.reuse, R24 ;  /* 0x000000123f437223 */ /* 0x080fe20000000018 */
[-C--:B------:R-:W-:Y:S01]  /*1ba0*/  FFMA R27, R59, R18.reuse, R30 ;  /* 0x000000123b1b7223 */ /* 0x080fe2000000001e */
[----:B------:R-:W-:Y:S01]  /*1bb0*/  FFMA R25, R61, R18, R48 ;  /* 0x000000123d197223 */ /* 0x000fe20000000030 */
[----:B------:R-:W-:Y:S01]  /*1bc0*/  FFMA R18, R26, R21, R125 ;  /* 0x000000151a127223 */ /* 0x000fe2000000007d */
[----:B-1----:R-:W-:-:S02]  /*1bd0*/  FFMA R82, R21, R22, R93 ;  /* 0x0000001615527223 */ /* 0x002fc4000000005d */
[----:B------:R-:W0:Y:S01]  /*1be0*/  LDS.64 R20, [R13+0x48] ;  /* 0x000048000d147984 */ /* 0x000e220000000a00 */
[C---:B------:R-:W-:Y:S01]  /*1bf0*/  FFMA R72, R19.reuse, R88, R27 ;  /* 0x0000005813487223 */ /* 0x040fe2000000001b */
[-C--:B------:R-:W-:Y:S01]  /*1c00*/  FFMA R24, R28, R19.reuse, R121 ;  /* 0x000000131c187223 */ /* 0x080fe20000000079 */
[-C--:B------:R-:W-:Y:S01]  /*1c10*/  FFMA R30, R26, R19.reuse, R119 ;  /* 0x000000131a1e7223 */ /* 0x080fe20000000077 */
[-C--:B------:R-:W-:Y:S01]  /*1c20*/  FFMA R42, R16, R19.reuse, R117 ;  /* 0x00000013102a7223 */ /* 0x080fe20000000075 */
[----:B------:R-:W-:Y:S01]  /*1c30*/  FFMA R46, R14, R19, R52 ;  /* 0x000000130e2e7223 */ /* 0x000fe20000000034 */
[C---:B------:R-:W-:Y:S01]  /*1c40*/  FFMA R76, R19.reuse, R64, R76 ;  /* 0x00000040134c7223 */ /* 0x040fe2000000004c */
[C---:B------:R-:W-:Y:S01]  /*1c50*/  FFMA R70, R19.reuse, R22, R67 ;  /* 0x0000001613467223 */ /* 0x040fe20000000043 */
[----:B------:R-:W-:Y:S01]  /*1c60*/  FFMA R74, R19, R86, R25 ;  /* 0x00000056134a7223 */ /* 0x000fe20000000019 */
[-C--:B0-----:R-:W-:Y:S02]  /*1c70*/  FFMA R27, R63, R20.reuse, R18 ;  /* 0x000000143f1b7223 */ /* 0x081fe40000000012 */
        /* <DEDUP_REMOVED lines=30> */
[C---:B------:R-:W-:Y:S01]  /*1e60*/  FFMA R36, R21.reuse, R88, R25 ;  /* 0x0000005815247223 */ /* 0x040fe20000000019 */
[-C--:B------:R-:W-:Y:S01]  /*1e70*/  FFMA R102, R14, R21.reuse, R38 ;  /* 0x000000150e667223 */ /* 0x080fe20000000026 */
        /* <DEDUP_REMOVED lines=21> */
[C---:B------:R-:W-:Y:S01]  /*1fd0*/  FFMA R104, R65.reuse, R20, R48 ;  /* 0x0000001441687223 */ /* 0x040fe20000000030 */
[-C--:B------:R-:W-:Y:S01]  /*1fe0*/  FFMA R48, R28, R21.reuse, R41 ;  /* 0x000000151c307223 */ /* 0x080fe20000000029 */
[-C--:B0-----:R-:W-:Y:S02]  /*1ff0*/  FFMA R102, R65, R18.reuse, R24 ;  /* 0x0000001241667223 */ /* 0x081fe40000000018 */
[----:B------:R-:W0:Y:S01]  /*2000*/  LDS.64 R24, [R13+0x60] ;  /* 0x000060000d187984 */ /* 0x000e220000000a00 */
[----:B------:R-:W-:Y:S01]  /*2010*/  FFMA R75, R59, R18, R100 ;  /* 0x000000123b4b7223 */ /* 0x000fe20000000064 */
[-C--:B------:R-:W-:Y:S01]  /*2020*/  FFMA R83, R63, R20.reuse, R92 ;  /* 0x000000143f537223 */ /* 0x080fe2000000005c */
[----:B------:R-:W-:Y:S01]  /*2030*/  FFMA R85, R59, R20, R98 ;  /* 0x000000143b557223 */ /* 0x000fe20000000062 */
[-C--:B------:R-:W-:Y:S01]  /*2040*/  FFMA R92, R26, R21.reuse, R39 ;  /* 0x000000151a5c7223 */ /* 0x080fe20000000027 */
[-C--:B------:R-:W-:Y:S01]  /*2050*/  FFMA R98, R16, R21.reuse, R35 ;  /* 0x0000001510627223 */ /* 0x080fe20000000023 */
[----:B------:R-:W-:Y:S01]  /*2060*/  FFMA R56, R14, R21, R56 ;  /* 0x000000150e387223 */ /* 0x000fe20000000038 */
[----:B------:R-:W-:Y:S01]  /*2070*/  FFMA R77, R61, R18, R62 ;  /* 0x000000123d4d7223 */ /* 0x000fe2000000003e */
[C---:B------:R-:W-:Y:S01]  /*2080*/  FFMA R87, R21.reuse, R64, R104 ;  /* 0x0000004015577223 */ /* 0x040fe20000000068 */
[C---:B------:R-:W-:Y:S01]  /*2090*/  FFMA R83, R21.reuse, R22, R83 ;  /* 0x0000001615537223 */ /* 0x040fe20000000053 */
[C---:B------:R-:W-:Y:S01]  /*20a0*/  FFMA R85, R21.reuse, R88, R85 ;  /* 0x0000005815557223 */ /* 0x040fe20000000055 */
[----:B------:R-:W-:Y:S01]  /*20b0*/  FFMA R81, R21, R86, R81 ;  /* 0x0000005615517223 */ /* 0x000fe20000000051 */
[----:B------:R-:W-:Y:S01]  /*20c0*/  FFMA R62, R16, R19, R29 ;  /* 0x00000013103e7223 */ /* 0x000fe2000000001d */
[----:B0-----:R-:W-:-:S02]  /*20d0*/  FFMA R100, R65, R24, R48 ;  /* 0x0000001841647223 */ /* 0x001fc40000000030 */
[----:B------:R-:W0:Y:S01]  /*20e0*/  LDS.64 R48, [R13+0x3a8] ;  /* 0x0003a8000d307984 */ /* 0x000e220000000a00 */
[-C--:B------:R-:W-:Y:S01]  /*20f0*/  FFMA R21, R63, R24.reuse, R92 ;  /* 0x000000183f157223 */ /* 0x080fe2000000005c */
[-C--:B------:R-:W-:Y:S01]  /*2100*/  FFMA R27, R59, R24.reuse, R98 ;  /* 0x000000183b1b7223 */ /* 0x080fe20000000062 */
[----:B------:R-:W-:Y:S01]  /*2110*/  FFMA R29, R61, R24, R56 ;  /* 0x000000183d1d7223 */ /* 0x000fe20000000038 */
[----:B------:R-:W-:Y:S02]  /*2120*/  FFMA R24, R26, R25, R44 ;  /* 0x000000191a187223 */ /* 0x000fe4000000002c */
[----:B------:R-:W1:Y:S01]  /*2130*/  LDS.64 R44, [R13+0x68] ;  /* 0x000068000d2c7984 */ /* 0x000e620000000a00 */
        /* <DEDUP_REMOVED lines=27> */
[-C--:B-1----:R-:W-:Y:S01]  /*22f0*/  FFMA R66, R65, R44.reuse, R66 ;  /* 0x0000002c41427223 */ /* 0x082fe20000000042 */
[----:B------:R-:W0:Y:S01]  /*2300*/  LDS.64 R48, [R13+0x3b0] ;  /* 0x0003b0000d307984 */ /* 0x000e220000000a00 */
[-C--:B------:R-:W-:Y:S01]  /*2310*/  FFMA R41, R63, R44.reuse, R24 ;  /* 0x0000002c3f297223 */ /* 0x080fe20000000018 */
[-C--:B------:R-:W-:Y:S01]  /*2320*/  FFMA R39, R59, R44.reuse, R56 ;  /* 0x0000002c3b277223 */ /* 0x080fe20000000038 */
[----:B------:R-:W-:Y:S01]  /*2330*/  FFMA R55, R61, R44, R92 ;  /* 0x0000002c3d377223 */ /* 0x000fe2000000005c */
[-C--:B------:R-:W-:Y:S01]  /*2340*/  FFMA R44, R26, R45.reuse, R57 ;  /* 0x0000002d1a2c7223 */ /* 0x080fe20000000039 */
[----:B------:R-:W-:Y:S01]  /*2350*/  FFMA R96, R14, R45, R79 ;  /* 0x0000002d0e607223 */ /* 0x000fe2000000004f */
[----:B------:R-:W1:Y:S01]  /*2360*/  LDS.64 R56, [R13+0x70] ;  /* 0x000070000d387984 */ /* 0x000e620000000a00 */
[----:B------:R-:W-:-:S03]  /*2370*/  FFMA R35, R45, R64, R66 ;  /* 0x000000402d237223 */ /* 0x000fc60000000042 */
[----:B------:R-:W2:Y:S01]  /*2380*/  LDS.64 R66, [R13+0x3b8] ;  /* 0x0003b8000d427984 */ /* 0x000ea20000000a00 */
[-C--:B------:R-:W-:Y:S01]  /*2390*/  FFMA R92, R16, R45.reuse, R37 ;  /* 0x0000002d105c7223 */ /* 0x080fe20000000025 */
[C---:B------:R-:W-:Y:S01]  /*23a0*/  FFMA R37, R45.reuse, R22, R41 ;  /* 0x000000162d257223 */ /* 0x040fe20000000029 */
[----:B------:R-:W-:Y:S01]  /*23b0*/  FFMA R24, R28, R45, R69 ;  /* 0x0000002d1c187223 */ /* 0x000fe20000000045 */
[C---:B------:R-:W-:Y:S01]  /*23c0*/  FFMA R39, R45.reuse, R88, R39 ;  /* 0x000000582d277223 */ /* 0x040fe20000000027 */
[----:B------:R-:W-:Y:S01]  /*23d0*/  FFMA R41, R45, R86, R55 ;  /* 0x000000562d297223 */ /* 0x000fe20000000037 */
[----:B------:R-:W-:Y:S01]  /*23e0*/  LDS R103, [R68+0xdac] ;  /* 0x000dac0044677984 */ /* 0x000fe20000000800 */
[-C--:B0-----:R-:W-:Y:S01]  /*23f0*/  FFMA R16, R16, R49.reuse, R47 ;  /* 0x0000003110107223 */ /* 0x081fe2000000002f */
[-C--:B------:R-:W-:Y:S01]  /*2400*/  FFMA R26, R26, R49.reuse, R51 ;  /* 0x000000311a1a7223 */ /* 0x080fe20000000033 */
[-C--:B------:R-:W-:Y:S01]  /*2410*/  FFMA R18, R65, R48.reuse, R18 ;  /* 0x0000003041127223 */ /* 0x080fe20000000012 */
[-C--:B------:R-:W-:Y:S01]  /*2420*/  FFMA R45, R63, R48.reuse, R20 ;  /* 0x000000303f2d7223 */ /* 0x080fe20000000014 */
[-C--:B------:R-:W-:Y:S01]  /*2430*/  FFMA R47, R59, R48.reuse, R62 ;  /* 0x000000303b2f7223 */ /* 0x080fe2000000003e */
[----:B------:R-:W-:Y:S01]  /*2440*/  FFMA R51, R61, R48, R90 ;  /* 0x000000303d337223 */ /* 0x000fe2000000005a */
[-C--:B------:R-:W-:Y:S01]  /*2450*/  FFMA R14, R14, R49.reuse, R43 ;  /* 0x000000310e0e7223 */ /* 0x080fe2000000002b */
[----:B------:R-:W-:Y:S01]  /*2460*/  FFMA R28, R28, R49, R53 ;  /* 0x000000311c1c7223 */ /* 0x000fe20000000035 */
[C---:B------:R-:W-:Y:S01]  /*2470*/  FFMA R43, R49.reuse, R64, R18 ;  /* 0x00000040312b7223 */ /* 0x040fe20000000012 */
[C---:B------:R-:W-:Y:S01]  /*2480*/  FFMA R45, R49.reuse, R22, R45 ;  /* 0x00000016312d7223 */ /* 0x040fe2000000002d */
[C---:B------:R-:W-:Y:S01]  /*2490*/  FFMA R47, R49.reuse, R88, R47 ;  /* 0x00000058312f7223 */ /* 0x040fe2000000002f */
[----:B------:R-:W-:Y:S01]  /*24a0*/  FFMA R49, R49, R86, R51 ;  /* 0x0000005631317223 */ /* 0x000fe20000000033 */
        /* <DEDUP_REMOVED lines=10> */
[-C--:B------:R-:W-:Y:S01]  /*2550*/  FFMA R69, R59, R66.reuse, R16 ;  /* 0x000000423b457223 */ /* 0x080fe20000000010 */
[----:B------:R-:W-:Y:S01]  /*2560*/  FFMA R79, R61, R66, R14 ;  /* 0x000000423d4f7223 */ /* 0x000fe2000000000e */
[----:B------:R-:W-:Y:S01]  /*2570*/  LDS.64 R62, [R13+0x78] ;  /* 0x000078000d3e7984 */ /* 0x000fe20000000a00 */
[----:B------:R-:W-:-:S03]  /*2580*/  FFMA R61, R22, R67, R97 ;  /* 0x00000043163d7223 */ /* 0x000fc60000000061 */
[----:B------:R-:W0:Y:S04]  /*2590*/  LDS R14, [R68+0x6e4] ;  /* 0x0006e400440e7984 */ /* 0x000e280000000800 */
[----:B------:R-:W1:Y:S04]  /*25a0*/  LDS R16, [R68+0x924] ;  /* 0x0009240044107984 */ /* 0x000e680000000800 */
[----:B------:R-:W2:Y:S04]  /*25b0*/  LDS R18, [R68+0xb64] ;  /* 0x000b640044127984 */ /* 0x000ea80000000800 */
[----:B------:R-:W3:Y:S01]  /*25c0*/  LDS R20, [R68+0xda4] ;  /* 0x000da40044147984 */ /* 0x000ee20000000800 */
[----:B------:R-:W-:-:S03]  /*25d0*/  FFMA R59, R64, R67, R65 ;  /* 0x00000043403b7223 */ /* 0x000fc60000000041 */
[----:B------:R-:W4:Y:S04]  /*25e0*/  LDS R22, [R68+0x6e8] ;  /* 0x0006e80044167984 */ /* 0x000f280000000800 */
[----:B------:R-:W5:Y:S04]  /*25f0*/  LDS R24, [R68+0x928] ;  /* 0x0009280044187984 */ /* 0x000f680000000800 */
[----:B------:R-:W5:Y:S04]  /*2600*/  LDS R26, [R68+0xb68] ;  /* 0x000b6800441a7984 */ /* 0x000f680000000800 */
[----:B------:R-:W5:Y:S04]  /*2610*/  LDS R28, [R68+0xda8] ;  /* 0x000da800441c7984 */ /* 0x000f680000000800 */
[----:B------:R-:W5:Y:S01]  /*2620*/  LDS.64 R64, [R13+0x3c0] ;  /* 0x0003c0000d407984 */ /* 0x000f620000000a00 */
[-C--:B------:R-:W-:Y:S01]  /*2630*/  FFMA R69, R88, R67.reuse, R69 ;  /* 0x0000004358457223 */ /* 0x080fe20000000045 */
[----:B------:R-:W-:-:S02]  /*2640*/  FFMA R79, R86, R67, R79 ;  /* 0x00000043564f7223 */ /* 0x000fc4000000004f */
[----:B------:R-:W5:Y:S01]  /*2650*/  LDS.64 R66, [R13+0x80] ;  /* 0x000080000d427984 */ /* 0x000f620000000a00 */
[----:B0-----:R-:W-:Y:S01]  /*2660*/  FFMA R107, R14, R62, R84 ;  /* 0x0000003e0e6b7223 */ /* 0x001fe20000000054 */
[C---:B-1----:R-:W-:Y:S01]  /*2670*/  FFMA R97, R62.reuse, R16, R82 ;  /* 0x000000103e617223 */ /* 0x042fe20000000052 */
[C---:B--2---:R-:W-:Y:S01]  /*2680*/  FFMA R99, R62.reuse, R18, R80 ;  /* 0x000000123e637223 */ /* 0x044fe20000000050 */
[----:B---3--:R-:W-:Y:S01]  /*2690*/  FFMA R101, R62, R20, R78 ;  /* 0x000000143e657223 */ /* 0x008fe2000000004e */
[-C--:B----4-:R-:W-:Y:S01]  /*26a0*/  FFMA R107, R22, R63.reuse, R107 ;  /* 0x0000003f166b7223 */ /* 0x090fe2000000006b */
[-C--:B-----5:R-:W-:Y:S02]  /*26b0*/  FFMA R80, R24, R63.reuse, R97 ;  /* 0x0000003f18507223 */ /* 0x0a0fe40000000061 */
[----:B------:R-:W-:Y:S01]  /*26c0*/  LDS R97, [R68+0xb6c] ;  /* 0x000b6c0044617984 */ /* 0x000fe20000000800 */
[----:B------:R-:W-:-:S03]  /*26d0*/  FFMA R78, R26, R63, R99 ;  /* 0x0000003f1a4e7223 */ /* 0x000fc60000000063 */
[----:B------:R-:W-:Y:S01]  /*26e0*/  LDS R99, [R68+0x92c] ;  /* 0x00092c0044637984 */ /* 0x000fe20000000800 */
[----:B------:R-:W-:-:S03]  /*26f0*/  FFMA R48, R28, R63, R101 ;  /* 0x0000003f1c307223 */ /* 0x000fc60000000065 */
[----:B------:R0:W-:Y:S01]  /*2700*/  LDS R101, [R68+0x6ec] ;  /* 0x0006ec0044657984 */ /* 0x0001e20000000800 */
[----:B------:R-:W-:-:S04]  /*2710*/  FFMA R63, R16, R64, R70 ;  /* 0x00000040103f7223 */ /* 0x000fc80000000046 */
[-C--:B------:R-:W-:Y:S02]  /*2720*/  FFMA R70, R24, R65.reuse, R63 ;  /* 0x0000004118467223 */ /* 0x080fe4000000003f */
[----:B------:R-:W1:Y:S01]  /*2730*/  LDS.64 R62, [R13+0x3c8] ;  /* 0x0003c8000d3e7984 */ /* 0x000e620000000a00 */
[-C--:B------:R-:W-:Y:S01]  /*2740*/  FFMA R115, R14, R64.reuse, R76 ;  /* 0x000000400e737223 */ /* 0x080fe2000000004c */
[-C--:B------:R-:W-:Y:S01]  /*2750*/  FFMA R105, R18, R64.reuse, R72 ;  /* 0x0000004012697223 */ /* 0x080fe20000000048 */
[----:B------:R-:W-:Y:S02]  /*2760*/  FFMA R109, R20, R64, R74 ;  /* 0x00000040146d7223 */ /* 0x000fe4000000004a */
[-C--:B------:R-:W-:Y:S01]  /*2770*/  FFMA R115, R22, R65.reuse, R115 ;  /* 0x0000004116737223 */ /* 0x080fe20000000073 */
[-C--:B------:R-:W-:Y:S01]  /*2780*/  FFMA R56, R26, R65.reuse, R105 ;  /* 0x000000411a387223 */ /* 0x080fe20000000069 */
[----:B------:R-:W-:Y:S01]  /*2790*/  FFMA R44, R28, R65, R109 ;  /* 0x000000411c2c7223 */ /* 0x000fe2000000006d */
[-C--:B------:R-:W-:Y:S01]  /*27a0*/  FFMA R65, R16, R66.reuse, R54 ;  /* 0x0000004210417223 */ /* 0x080fe20000000036 */
[-C--:B------:R-:W-:Y:S01]  /*27b0*/  FFMA R109, R20, R66.reuse, R60 ;  /* 0x00000042146d7223 */ /* 0x080fe2000000003c */
[----:B------:R-:W-:-:S02]  /*27c0*/  FFMA R123, R14, R66, R52 ;  /* 0x000000420e7b7223 */ /* 0x000fc40000000034 */
[-C--:B0-----:R-:W-:Y:S01]  /*27d0*/  FFMA R68, R24, R67.reuse, R65 ;  /* 0x0000004318447223 */ /* 0x081fe20000000041 */
[----:B------:R-:W-:Y:S01]  /*27e0*/  FFMA R52, R28, R67, R109 ;  /* 0x000000431c347223 */ /* 0x000fe2000000006d */
[----:B------:R-:W0:Y:S01]  /*27f0*/  LDS.64 R64, [R13+0x88] ;  /* 0x000088000d407984 */ /* 0x000e220000000a00 */
[----:B------:R-:W-:Y:S01]  /*2800*/  FFMA R105, R18, R66, R58 ;  /* 0x0000004212697223 */ /* 0x000fe2000000003a */
        /* <DEDUP_REMOVED lines=17> */
[-C--:B------:R-:W-:Y:S01]  /*2920*/  FFMA R123, R22, R67.reuse, R123 ;  /* 0x00000043167b7223 */ /* 0x080fe2000000007b */
[----:B------:R-:W-:Y:S01]  /*2930*/  FFMA R54, R26, R67, R105 ;  /* 0x000000431a367223 */ /* 0x000fe20000000069 */
        /* <DEDUP_REMOVED lines=55> */
[----:B------:R-:W-:Y:S01]  /*2cb0*/  FFMA R56, R24, R65, R21 ;  /* 0x0000004118387223 */ /* 0x000fe20000000015 */
[C---:B------:R-:W-:Y:S01]  /*2cc0*/  FFMA R19, R64.reuse, R99, R48 ;  /* 0x0000006340137223 */ /* 0x040fe20000000030 */
[----:B------:R-:W-:Y:S01]  /*2cd0*/  FFMA R21, R64, R97, R46 ;  /* 0x0000006140157223 */ /* 0x000fe2000000002e */
[----:B------:R-:W-:Y:S01]  /*2ce0*/  FFMA R50, R26, R65, R23 ;  /* 0x000000411a327223 */ /* 0x000fe20000000017 */
        /* <DEDUP_REMOVED lines=28> */
[----:B------:R-:W-:Y:S01]  /*2eb0*/  IADD3 R12, P5, R12, 0xc40, RZ ;  /* 0x00000c400c0c7810 */ /* 0x000fe20007fbe0ff */
        /* <DEDUP_REMOVED lines=12> */
[----:B------:R-:W-:Y:S04]  /*2f80*/  LDS R48, [R13+0xb0] ;  /* 0x0000b0000d307984 */ /* 0x000fe80000000800 */
[----:B------:R-:W1:Y:S04]  /*2f90*/  LDS.64 R30, [R13+0x3f0] ;  /* 0x0003f0000d1e7984 */ /* 0x000e680000000a00 */
[----:B------:R-:W2:Y:S01]  /*2fa0*/  LDS R46, [R13+0x3f8] ;  /* 0x0003f8000d2e7984 */ /* 0x000ea20000000800 */
[----:B------:R-:W-:-:S02]  /*2fb0*/  IADD3.X R15, RZ, R15, RZ, P5, !PT ;  /* 0x0000000fff0f7210 */ /* 0x000fc40002ffe4ff */
[----:B------:R-:W-:-:S04]  /*2fc0*/  IADD3 R10, P5, R10, 0xc40, RZ ;  /* 0x00000c400a0a7810 */ /* 0x000fc80007fbe0ff */
[----:B------:R-:W-:Y:S02]  /*2fd0*/  IADD3.X R11, RZ, R11, RZ, P5, !PT ;  /* 0x0000000bff0b7210 */ /* 0x000fe40002ffe4ff */
[----:B------:R-:W-:Y:S02]  /*2fe0*/  IADD3 R6, P5, R6, 0xc40, RZ ;  /* 0x00000c4006067810 */ /* 0x000fe40007fbe0ff */
[----:B------:R-:W-:Y:S02]  /*2ff0*/  IADD3 R7, R7, 0x1, RZ ;  /* 0x0000000107077810 */ /* 0x000fe40007ffe0ff */
[----:B------:R-:W-:Y:S02]  /*3000*/  IADD3.X R9, RZ, R9, RZ, P5, !PT ;  /* 0x00000009ff097210 */ /* 0x000fe40002ffe4ff */
[----:B------:R-:W-:-:S04]  /*3010*/  IADD3 R8, P5, R8, 0xc40, RZ ;  /* 0x00000c4008087810 */ /* 0x000fc80007fbe0ff */
[----:B------:R-:W-:Y:S02]  /*3020*/  IADD3.X R17, RZ, R17, RZ, P5, !PT ;  /* 0x00000011ff117210 */ /* 0x000fe40002ffe4ff */
[----:B------:R-:W-:Y:S01]  /*3030*/  ISETP.NE.AND P5, PT, R7, 0x100, PT ;  /* 0x000001000700780c */ /* 0x000fe20003fa5270 */
[-C--:B0-----:R-:W-:Y:S01]  /*3040*/  FFMA R51, R14, R32.reuse, R51 ;  /* 0x000000200e337223 */ /* 0x081fe20000000033 */
[-C--:B------:R-:W-:Y:S01]  /*3050*/  FFMA R53, R16, R32.reuse, R53 ;  /* 0x0000002010357223 */ /* 0x080fe20000000035 */
[-C--:B------:R-:W-:Y:S01]  /*3060*/  FFMA R55, R18, R32.reuse, R55 ;  /* 0x0000002012377223 */ /* 0x080fe20000000037 */
[----:B------:R-:W-:Y:S01]  /*3070*/  FFMA R57, R20, R32, R57 ;  /* 0x0000002014397223 */ /* 0x000fe20000000039 */
[C---:B------:R-:W-:Y:S01]  /*3080*/  FFMA R107, R66.reuse, R101, R107 ;  /* 0x00000065426b7223 */ /* 0x040fe2000000006b */
[C---:B------:R-:W-:Y:S01]  /*3090*/  FFMA R105, R66.reuse, R99, R80 ;  /* 0x0000006342697223 */ /* 0x040fe20000000050 */
[----:B------:R-:W-:Y:S01]  /*30a0*/  FFMA R67, R66, R97, R78 ;  /* 0x0000006142437223 */ /* 0x000fe2000000004e */
[C---:B------:R-:W-:Y:S01]  /*30b0*/  FFMA R23, R22.reuse, R65, R23 ;  /* 0x0000004116177223 */ /* 0x040fe20000000017 */
        /* <DEDUP_REMOVED lines=8> */
[-C--:B------:R-:W-:Y:S01]  /*3140*/  FFMA R22, R22, R31.reuse, R59 ;  /* 0x0000001f16167223 */ /* 0x080fe2000000003b */
[----:B------:R-:W-:Y:S01]  /*3150*/  IADD3 R94, P6, R94, 0x24, RZ ;  /* 0x000000245e5e7810 */ /* 0x000fe20007fde0ff */
[-C--:B------:R-:W-:Y:S01]  /*3160*/  FFMA R24, R24, R31.reuse, R61 ;  /* 0x0000001f18187223 */ /* 0x080fe2000000003d */
[-C--:B------:R-:W-:Y:S01]  /*3170*/  FFMA R26, R26, R31.reuse, R69 ;  /* 0x0000001f1a1a7223 */ /* 0x080fe20000000045 */
[----:B------:R-:W-:Y:S01]  /*3180*/  FFMA R28, R28, R31, R79 ;  /* 0x0000001f1c1c7223 */ /* 0x000fe2000000004f */
[C---:B------:R-:W-:Y:S01]  /*3190*/  FFMA R31, R30.reuse, R101, R27 ;  /* 0x000000651e1f7223 */ /* 0x040fe2000000001b */
[C---:B------:R-:W-:Y:S01]  /*31a0*/  FFMA R57, R30.reuse, R99, R58 ;  /* 0x000000631e397223 */ /* 0x040fe2000000003a */
[----:B------:R-:W-:Y:S01]  /*31b0*/  FFMA R59, R30, R97, R56 ;  /* 0x000000611e3b7223 */ /* 0x000fe20000000038 */
[C---:B------:R-:W-:Y:S01]  /*31c0*/  FFMA R53, R32.reuse, R101, R23 ;  /* 0x0000006520357223 */ /* 0x040fe20000000017 */
[C---:B------:R-:W-:Y:S01]  /*31d0*/  FFMA R33, R32.reuse, R99, R52 ;  /* 0x0000006320217223 */ /* 0x040fe20000000034 */
[C---:B------:R-:W-:Y:S01]  /*31e0*/  FFMA R51, R32.reuse, R97, R42 ;  /* 0x0000006120337223 */ /* 0x040fe2000000002a */
[-C--:B------:R-:W-:Y:S01]  /*31f0*/  FFMA R55, R32, R103.reuse, R44 ;  /* 0x0000006720377223 */ /* 0x080fe2000000002c */
[----:B------:R-:W-:Y:S01]  /*3200*/  FFMA R30, R30, R103, R50 ;  /* 0x000000671e1e7223 */ /* 0x000fe20000000032 */
[-C--:B------:R-:W-:Y:S01]  /*3210*/  FFMA R65, R101, R48.reuse, R66 ;  /* 0x0000003065417223 */ /* 0x080fe20000000042 */
[-C--:B------:R-:W-:Y:S01]  /*3220*/  FFMA R61, R99, R48.reuse, R64 ;  /* 0x00000030633d7223 */ /* 0x080fe20000000040 */
[-C--:B------:R-:W-:Y:S01]  /*3230*/  FFMA R69, R97, R48.reuse, R60 ;  /* 0x0000003061457223 */ /* 0x080fe2000000003c */
[----:B------:R-:W-:Y:S01]  /*3240*/  FFMA R79, R103, R48, R54 ;  /* 0x00000030674f7223 */ /* 0x000fe20000000036 */
[----:B------:R-:W-:Y:S01]  /*3250*/  IADD3.X R95, RZ, R95, RZ, P6, !PT ;  /* 0x0000005fff5f7210 */ /* 0x000fe200037fe4ff */
[-C--:B--2---:R-:W-:Y:S01]  /*3260*/  FFMA R101, R101, R46.reuse, R22 ;  /* 0x0000002e65657223 */ /* 0x084fe20000000016 */
[-C--:B------:R-:W-:Y:S01]  /*3270*/  FFMA R99, R99, R46.reuse, R24 ;  /* 0x0000002e63637223 */ /* 0x080fe20000000018 */
[-C--:B------:R-:W-:Y:S01]  /*3280*/  FFMA R97, R97, R46.reuse, R26 ;  /* 0x0000002e61617223 */ /* 0x080fe2000000001a */
[----:B------:R-:W-:Y:S01]  /*3290*/  FFMA R103, R103, R46, R28 ;  /* 0x0000002e67677223 */ /* 0x000fe2000000001c */
[----:B------:R-:W-:Y:S01]  /*32a0*/  @!P5 CALL.REL.NOINC `(.L_x_39) ;  /* 0x000000100000d944 */ /* 0x000fe20003c00000 */
[----:B------:R-:W-:Y:S05]  /*32b0*/  BRA `(.L_x_40) ;  /* 0xffffd67000007947 */ /* 0x000fea000383ffff */
.L_x_39:
[----:B------:R-:W0:Y:S01]  /*32c0*/  S2R R5, SR_CTAID.Z ;  /* 0x0000000000057919 */ /* 0x000e220000002700 */
[----:B------:R-:W-:-:S02]  /*32d0*/  MOV R10, 0x4 ;  /* 0x00000004000a7802 */ /* 0x000fc40000000f00 */
[----:B0-----:R-:W-:-:S05]  /*32e0*/  LEA R5, R5, R0, 0x6 ;  /* 0x0000000005057211 */ /* 0x001fca00078e30ff */
[----:B------:R-:W-:-:S05]  /*32f0*/  IMAD.WIDE R2, R5, R10, c[0x0][0x178] ;  /* 0x00005e0005027625 */ /* 0x000fca00078e020a */
[----:B------:R0:W2:Y:S04]  /*3300*/  LDG.E.CONSTANT R8, [R2.64] ;  /* 0x0000000402087981 */ /* 0x0000a8000c1e9900 */
[----:B------:R0:W3:Y:S04]  /*3310*/  LDG.E.CONSTANT R6, [R2.64+0x40] ;  /* 0x0000400402067981 */ /* 0x0000e8000c1e9900 */
[----:B------:R0:W4:Y:S04]  /*3320*/  LDG.E.CONSTANT R4, [R2.64+0x80] ;  /* 0x0000800402047981 */ /* 0x000128000c1e9900 */
[----:B------:R0:W5:Y:S01]  /*3330*/  LDG.E.CONSTANT R0, [R2.64+0xc0] ;  /* 0x0000c00402007981 */ /* 0x000162000c1e9900 */
[----:B------:R-:W1:Y:S03]  /*3340*/  S2UR UR6, SR_CTAID.X ;  /* 0x00000000000679c3 */ /* 0x000e660000002500 */
[----:B------:R-:W0:Y:S02]  /*3350*/  S2R R12, SR_TID.Y ;  /* 0x00000000000c7919 */ /* 0x000e240000002200 */
[----:B0-----:R-:W-:-:S05]  /*3360*/  IMAD R5, R5, 0xe, R12 ;  /* 0x0000000e05057824 */ /* 0x001fca00078e020c */
[----:B-1----:R-:W-:-:S04]  /*3370*/  LEA R5, R5, UR6, 0x1 ;  /* 0x0000000605057c11 */ /* 0x002fc8000f8e08ff */
[----:B------:R-:W-:-:S05]  /*3380*/  LEA R5, R5, -R5, 0x3 ;  /* 0x8000000505057211 */ /* 0x000fca00078e18ff */
[----:B------:R-:W-:Y:S01]  /*3390*/  IMAD.WIDE R2, R5, R10, c[0x0][0x160] ;  /* 0x0000580005027625 */ /* 0x000fe200078e020a */
[--C-:B--2---:R-:W-:Y:S01]  /*33a0*/  FADD R36, R36, R8.reuse ;  /* 0x0000000824247221 */ /* 0x104fe20000000000 */
[--C-:B------:R-:W-:Y:S01]  /*33b0*/  FADD R107, R107, R8.reuse ;  /* 0x000000086b6b7221 */ /* 0x100fe20000000000 */
[--C-:B------:R-:W-:Y:S01]  /*33c0*/  FADD R115, R115, R8.reuse ;  /* 0x0000000873737221 */ /* 0x100fe20000000000 */
[----:B------:R-:W-:Y:S01]  /*33d0*/  FADD R123, R123, R8 ;  /* 0x000000087b7b7221 */ /* 0x000fe20000000000 */
[--C-:B---3--:R-:W-:Y:S01]  /*33e0*/  FADD R105, R105, R6.reuse ;  /* 0x0000000669697221 */ /* 0x108fe20000000000 */
[----:B------:R-:W-:Y:S01]  /*33f0*/  FMNMX R5, RZ, R36, !PT ;  /* 0x00000024ff057209 */ /* 0x000fe20007800000 */
[--C-:B------:R-:W-:Y:S01]  /*3400*/  FADD R113, R113, R6.reuse ;  /* 0x0000000671717221 */ /* 0x100fe20000000000 */
        /* <DEDUP_REMOVED lines=11> */
[----:B------:R-:W-:Y:S01]  /*34c0*/  FADD R6, R99, R6 ;  /* 0x0000000663067221 */ /* 0x000fe20000000000 */
[----:B------:R0:W-:Y:S01]  /*34d0*/  STG.E [R2.64+0xc], R5 ;  /* 0x00000c0502007986 */ /* 0x0001e2000c101904 */
[--C-:B----4-:R-:W-:Y:S01]  /*34e0*/  FADD R67, R67, R4.reuse ;  /* 0x0000000443437221 */ /* 0x110fe20000000000 */
        /* <DEDUP_REMOVED lines=10> */
[----:B0-----:R-:W-:Y:S01]  /*3590*/  FMNMX R5, RZ, R6, !PT ;  /* 0x00000006ff057209 */ /* 0x001fe20007800000 */
[--C-:B------:R-:W-:Y:S01]  /*35a0*/  FADD R59, R59, R4.reuse ;  /* 0x000000043b3b7221 */ /* 0x100fe20000000000 */
[--C-:B------:R-:W-:Y:S01]  /*35b0*/  FADD R69, R69, R4.reuse ;  /* 0x0000000445457221 */ /* 0x100fe20000000000 */
[----:B------:R-:W-:Y:S01]  /*35c0*/  FADD R4, R97, R4 ;  /* 0x0000000461047221 */ /* 0x000fe20000000000 */
[--C-:B------:R-:W-:Y:S01]  /*35d0*/  FADD R93, R93, R8.reuse ;  /* 0x000000085d5d7221 */ /* 0x100fe20000000000 */
[----:B------:R0:W-:Y:S01]  /*35e0*/  STG.E [R2.64+0x32a0], R5 ;  /* 0x0032a00502007986 */ /* 0x0001e2000c101904 */
        /* <DEDUP_REMOVED lines=9> */
[--C-:B-----5:R-:W-:Y:S01]  /*3680*/  FADD R34, R34, R0.reuse ;  /* 0x0000000022227221 */ /* 0x120fe20000000000 */
[----:B------:R-:W-:Y:S01]  /*3690*/  FMNMX R7, RZ, R40, !PT ;  /* 0x00000028ff077209 */ /* 0x000fe20007800000 */
[--C-:B------:R-:W-:Y:S01]  /*36a0*/  FADD R109, R109, R0.reuse ;  /* 0x000000006d6d7221 */ /* 0x100fe20000000000 */
[----:B0-----:R-:W-:Y:S01]  /*36b0*/  FMNMX R5, RZ, R4, !PT ;  /* 0x00000004ff057209 */ /* 0x001fe20007800000 */
[--C-:B------:R-:W-:Y:S01]  /*36c0*/  FADD R117, R117, R0.reuse ;  /* 0x0000000075757221 */ /* 0x100fe20000000000 */
[----:B------:R-:W-:Y:S01]  /*36d0*/  FMNMX R9, RZ, R8, !PT ;  /* 0x00000008ff097209 */ /* 0x000fe20007800000 */
[--C-:B------:R-:W-:Y:S01]  /*36e0*/  FADD R125, R125, R0.reuse ;  /* 0x000000007d7d7221 */ /* 0x100fe20000000000 */
        /* <DEDUP_REMOVED lines=12> */
[----:B------:R-:W-:-:S02]  /*37b0*/  FMNMX R107, RZ, R107, !PT ;  /* 0x0000006bff6b7209 */ /* 0x000fc40007800000 */
[----:B0-----:R-:W-:Y:S01]  /*37c0*/  FMNMX R5, RZ, R34, !PT ;  /* 0x00000022ff057209 */ /* 0x001fe20007800000 */
[----:B------:R0:W-:Y:S01]  /*37d0*/  STG.E [R2.64+0x1a0], R9 ;  /* 0x0001a00902007986 */ /* 0x0001e2000c101904 */
[----:B------:R-:W-:Y:S02]  /*37e0*/  FMNMX R115, RZ, R115, !PT ;  /* 0x00000073ff737209 */ /* 0x000fe40007800000 */
[----:B------:R-:W-:Y:S01]  /*37f0*/  FMNMX R123, RZ, R123, !PT ;  /* 0x0000007bff7b7209 */ /* 0x000fe20007800000 */
[----:B------:R2:W-:Y:S01]  /*3800*/  STG.E [R2.64+0x948c], R5 ;  /* 0x00948c0502007986 */ /* 0x0005e2000c101904 */
[----:B------:R-:W-:Y:S02]  /*3810*/  FMNMX R93, RZ, R93, !PT ;  /* 0x0000005dff5d7209 */ /* 0x000fe40007800000 */
[----:B------:R-:W-:Y:S01]  /*3820*/  FMNMX R83, RZ, R83, !PT ;  /* 0x00000053ff537209 */ /* 0x000fe20007800000 */
[----:B------:R-:W-:Y:S01]  /*3830*/  STG.E [R2.64], R107 ;  /* 0x0000006b02007986 */ /* 0x000fe2000c101904 */
[----:B------:R-:W-:-:S02]  /*3840*/  FMNMX R75, RZ, R75, !PT ;  /* 0x0000004bff4b7209 */ /* 0x000fc40007800000 */
[----:B------:R-:W-:Y:S01]  /*3850*/  FMNMX R39, RZ, R39, !PT ;  /* 0x00000027ff277209 */ /* 0x000fe20007800000 */
[----:B------:R-:W-:Y:S01]  /*3860*/  STG.E [R2.64+0x188], R115 ;  /* 0x0001887302007986 */ /* 0x000fe2000c101904 */
[----:B------:R-:W-:Y:S02]  /*3870*/  FMNMX R45, RZ, R45, !PT ;  /* 0x0000002dff2d7209 */ /* 0x000fe40007800000 */
[----:B------:R-:W-:Y:S01]  /*3880*/  FMNMX R53, RZ, R53, !PT ;  /* 0x00000035ff357209 */ /* 0x000fe20007800000 */
[----:B------:R-:W-:Y:S01]  /*3890*/  STG.E [R2.64+0x4], R123 ;  /* 0x0000047b02007986 */ /* 0x000fe2000c101904 */
[----:B------:R-:W-:Y:S02]  /*38a0*/  FMNMX R31, RZ, R31, !PT ;  /* 0x0000001fff1f7209 */ /* 0x000fe40007800000 */
[----:B------:R-:W-:Y:S01]  /*38b0*/  FMNMX R65, RZ, R65, !PT ;  /* 0x00000041ff417209 */ /* 0x000fe20007800000 */
[----:B------:R-:W-:Y:S01]  /*38c0*/  STG.E [R2.64+0x18c], R93 ;  /* 0x00018c5d02007986 */ /* 0x000fe2000c101904 */
        /* <DEDUP_REMOVED lines=46> */
[----:B-1----:R-:W-:Y:S01]  /*3bb0*/  FMNMX R7, RZ, R38, !PT ;  /* 0x00000026ff077209 */ /* 0x002fe20007800000 */
[----:B------:R-:W-:Y:S01]  /*3bc0*/  STG.E [R2.64+0x3110], R35 ;  /* 0x0031102302007986 */ /* 0x000fe2000c101904 */
[----:B0-----:R-:W-:Y:S02]  /*3bd0*/  FMNMX R9, RZ, R62, !PT ;  /* 0x0000003eff097209 */ /* 0x001fe40007800000 */
[----:B------:R-:W-:Y:S01]  /*3be0*/  FMNMX R41, RZ, R41, !PT ;  /* 0x00000029ff297209 */ /* 0x000fe20007800000 */
[----:B------:R-:W-:Y:S01]  /*3bf0*/  STG.E [R2.64+0x3298], R43 ;  /* 0x0032982b02007986 */ /* 0x000fe2000c101904 */
[----:B------:R-:W-:Y:S02]  /*3c00*/  FMNMX R49, RZ, R49, !PT ;  /* 0x00000031ff317209 */ /* 0x000fe40007800000 */
[----:B------:R-:W-:Y:S01]  /*3c10*/  FMNMX R55, RZ, R55, !PT ;  /* 0x00000037ff377209 */ /* 0x000fe20007800000 */
[----:B------:R-:W-:Y:S01]  /*3c20*/  STG.E [R2.64+0x3114], R33 ;  /* 0x0031142102007986 */ /* 0x000fe2000c101904 */
[----:B--2---:R-:W-:-:S02]  /*3c30*/  FMNMX R5, RZ, R30, !PT ;  /* 0x0000001eff057209 */ /* 0x004fc40007800000 */
[----:B------:R-:W-:Y:S01]  /*3c40*/  FMNMX R79, RZ, R79, !PT ;  /* 0x0000004fff4f7209 */ /* 0x000fe20007800000 */
[----:B------:R-:W-:Y:S01]  /*3c50*/  STG.E [R2.64+0x329c], R57 ;  /* 0x00329c3902007986 */ /* 0x000fe2000c101904 */
[----:B------:R-:W-:-:S03]  /*3c60*/  FMNMX R11, RZ, R0, !PT ;  /* 0x00000000ff0b7209 */ /* 0x000fc60007800000 */
        /* <DEDUP_REMOVED lines=28> */
.L_x_41:
        /* <DEDUP_REMOVED lines=13> */
.L_x_123:


//--------------------- .text.tvmgen_default_fused_nn_conv2d_add_nn_relu_1_kernel --------------------------
	.section	.text.tvmgen_default_fused_nn_conv2d_add_nn_relu_1_kernel,"ax",@progbits
	.sectionflags	@"SHF_BARRIERS=1"
	.sectioninfo	@"SHI_REGISTERS=66"
	.align	128
        .global         tvmgen_default_fused_nn_conv2d_add_nn_relu_1_kernel
        .type           tvmgen_default_fused_nn_conv2d_add_nn_relu_1_kernel,@function
        .size           tvmgen_default_fused_nn_conv2d_add_nn_relu_1_kernel,(.L_x_124 - tvmgen_default_fused_nn_conv2d_add_nn_relu_1_kernel)
        .other          tvmgen_default_fused_nn_conv2d_add_nn_relu_1_kernel,@"STO_CUDA_ENTRY STV_DEFAULT"
tvmgen_default_fused_nn_conv2d_add_nn_relu_1_kernel:
.text.tvmgen_default_fused_nn_conv2d_add_nn_relu_1_kernel:
        /* <DEDUP_REMOVED lines=9> */
[----:B------:R-:W1:Y:S01]  /*0090*/  S2R R3, SR_CTAID.Y ;  /* 0x0000000000037919 */ /* 0x000e620000002600 */
[----:B------:R-:W-:Y:S01]  /*00a0*/  MOV R25, RZ ;  /* 0x000000ff00197202 */ /* 0x000fe20000000f00 */
[----:B------:R-:W-:Y:S01]  /*00b0*/  ULDC.64 UR4, c[0x0][0x118] ;  /* 0x0000460000047ab9 */ /* 0x000fe20000000a00 */
[----:B------:R-:W-:-:S02]  /*00c0*/  MOV R31, RZ ;  /* 0x000000ff001f7202 */ /* 0x000fc40000000f00 */
[----:B------:R-:W-:Y:S02]  /*00d0*/  MOV R17, RZ ;  /* 0x000000ff00117202 */ /* 0x000fe40000000f00 */
        /* <DEDUP_REMOVED lines=8> */
[----:B------:R-:W-:-:S04]  /*0160*/  SHF.R.U32.HI R5, RZ, 0x1f, R2 ;  /* 0x0000001fff057819 */ /* 0x000fc80000011602 */
[----:B------:R-:W-:Y:S01]  /*0170*/  LEA.HI.SX32 R5, R2, R5, 0x1d ;  /* 0x0000000502057211 */ /* 0x000fe200078feaff */
[----:B-1----:R-:W-:-:S04]  /*0180*/  IMAD R2, R0, 0x70, R3 ;  /* 0x0000007000027824 */ /* 0x002fc800078e0203 */
[C---:B------:R-:W-:Y:S02]  /*0190*/  IMAD R7, R5.reuse, 0x38, R2 ;  /* 0x0000003805077824 */ /* 0x040fe400078e0202 */
[----:B------:R-:W-:-:S04]  /*01a0*/  IMAD R2, R5, -0xe, R53 ;  /* 0xfffffff205027824 */ /* 0x000fc800078e0235 */
[----:B------:R-:W-:-:S03]  /*01b0*/  IMAD R2, R7, 0xe, R2 ;  /* 0x0000000e07027824 */ /* 0x000fc600078e0202 */
.L_x_44:
[----:B------:R-:W-:Y:S01]  /*01c0*/  LEA R49, R53, R53, 0x2 ;  /* 0x0000003535317211 */ /* 0x000fe200078e10ff */
[----:B------:R-:W-:Y:S01]  /*01d0*/  IMAD R23, R51, 0x3100, R2 ;  /* 0x0000310033177824 */ /* 0x000fe200078e0202 */
[----:B------:R-:W-:Y:S01]  /*01e0*/  MOV R12, 0x4 ;  /* 0x00000004000c7802 */ /* 0x000fe20000000f00 */
[----:B------:R-:W-:Y:S01]  /*01f0*/  BAR.SYNC.DEFER_BLOCKING 0x0 ;  /* 0x0000000000007b1d */ /* 0x000fe20000010000 */
[C---:B------:R-:W-:Y:S02]  /*0200*/  LEA.HI.SX32 R4, R49.reuse, R0, 0x19 ;  /* 0x0000000031047211 */ /* 0x040fe400078fcaff */
[C---:B------:R-:W-:Y:S02]  /*0210*/  IADD3 R11, R49.reuse, 0x1, RZ ;  /* 0x00000001310b7810 */ /* 0x040fe40007ffe0ff */
[----:B------:R-:W-:Y:S02]  /*0220*/  ISETP.GT.AND P0, PT, R4, 0x7, PT ;  /* 0x000000070400780c */ /* 0x000fe40003f04270 */
[----:B------:R-:W-:-:S02]  /*0230*/  IADD3 R9, R49, 0x2, RZ ;  /* 0x0000000231097810 */ /* 0x000fc40007ffe0ff */
[C---:B------:R-:W-:Y:S02]  /*0240*/  ISETP.GT.OR P0, PT, R49.reuse, 0x7f, P0 ;  /* 0x0000007f3100780c */ /* 0x040fe40000704670 */
[C---:B------:R-:W-:Y:S02]  /*0250*/  IADD3 R7, R49.reuse, 0x3, RZ ;  /* 0x0000000331077810 */ /* 0x040fe40007ffe0ff */
[----:B------:R-:W-:Y:S02]  /*0260*/  IADD3 R5, R49, 0x4, RZ ;  /* 0x0000000431057810 */ /* 0x000fe40007ffe0ff */
[-C--:B------:R-:W-:Y:S02]  /*0270*/  LEA.HI.SX32 R4, R11, R0.reuse, 0x19 ;  /* 0x000000000b047211 */ /* 0x080fe400078fcaff */
[-C--:B------:R-:W-:Y:S02]  /*0280*/  LEA.HI.SX32 R6, R9, R0.reuse, 0x19 ;  /* 0x0000000009067211 */ /* 0x080fe400078fcaff */
[----:B------:R-:W-:-:S02]  /*0290*/  LEA.HI.SX32 R8, R7, R0, 0x19 ;  /* 0x0000000007087211 */ /* 0x000fc400078fcaff */
[----:B------:R-:W-:Y:S02]  /*02a0*/  LEA.HI.SX32 R10, R5, R0, 0x19 ;  /* 0x00000000050a7211 */ /* 0x000fe400078fcaff */
[----:B------:R-:W-:Y:S02]  /*02b0*/  ISETP.GT.AND P3, PT, R4, 0x7, PT ;  /* 0x000000070400780c */ /* 0x000fe40003f64270 */
[----:B------:R-:W-:Y:S01]  /*02c0*/  ISETP.GT.AND P4, PT, R6, 0x7, PT ;  /* 0x000000070600780c */ /* 0x000fe20003f84270 */
[----:B------:R-:W-:Y:S01]  /*02d0*/  @!P0 IMAD R6, R53, 0x14, RZ ;  /* 0x0000001435068824 */ /* 0x000fe200078e02ff */
[----:B------:R-:W-:Y:S02]  /*02e0*/  ISETP.GT.AND P1, PT, R8, 0x7, PT ;  /* 0x000000070800780c */ /* 0x000fe40003f24270 */
[----:B------:R-:W-:Y:S02]  /*02f0*/  ISETP.GT.AND P2, PT, R10, 0x7, PT ;  /* 0x000000070a00780c */ /* 0x000fe40003f44270 */
[----:B------:R-:W-:-:S02]  /*0300*/  ISETP.GT.OR P3, PT, R49, 0x7e, P3 ;  /* 0x0000007e3100780c */ /* 0x000fc40001f64670 */
[C---:B------:R-:W-:Y:S02]  /*0310*/  ISETP.GT.OR P4, PT, R49.reuse, 0x7d, P4 ;  /* 0x0000007d3100780c */ /* 0x040fe40002784670 */
[C---:B------:R-:W-:Y:S02]  /*0320*/  ISETP.GT.OR P1, PT, R49.reuse, 0x7c, P1 ;  /* 0x0000007c3100780c */ /* 0x040fe40000f24670 */
[C---:B------:R-:W-:Y:S02]  /*0330*/  ISETP.GT.OR P2, PT, R49.reuse, 0x7b, P2 ;  /* 0x0000007b3100780c */ /* 0x040fe40001744670 */
[----:B------:R-:W-:Y:S02]  /*0340*/  @!P0 LOP3.LUT R4, R49, 0xf, RZ, 0xc0, !PT ;  /* 0x0000000f31048812 */ /* 0x000fe400078ec0ff */
[----:B------:R-:W-:Y:S02]  /*0350*/  @!P0 LEA R13, R0, R51, 0x5 ;  /* 0x00000033000d8211 */ /* 0x000fe400078e28ff */
[----:B------:R-:W-:-:S02]  /*0360*/  @!P0 LOP3.LUT R19, R6, 0xffffffc0, RZ, 0xc0, !PT ;  /* 0xffffffc006138812 */ /* 0x000fc400078ec0ff */
[----:B------:R-:W-:Y:S02]  /*0370*/  @!P0 LEA R4, R13, R4, 0x4 ;  /* 0x000000040d048211 */ /* 0x000fe400078e20ff */
[----:B------:R-:W-:Y:S02]  /*0380*/  @!P3 LEA R13, R0, R51, 0x5 ;  /* 0x00000033000db211 */ /* 0x000fe400078e28ff */
[----:B------:R-:W-:Y:S02]  /*0390*/  @!P0 IADD3 R19, R4, R19, RZ ;  /* 0x0000001304138210 */ /* 0x000fe40007ffe0ff */
[----:B------:R-:W-:Y:S02]  /*03a0*/  @!P3 LOP3.LUT R4, R11, 0xf, RZ, 0xc0, !PT ;  /* 0x0000000f0b04b812 */ /* 0x000fe400078ec0ff */
[----:B------:R-:W-:Y:S02]  /*03b0*/  @!P4 LOP3.LUT R6, R9, 0xf, RZ, 0xc0, !PT ;  /* 0x0000000f0906c812 */ /* 0x000fe400078ec0ff */
[----:B------:R-:W-:-:S02]  /*03c0*/  @!P3 SHF.L.U32 R11, R11, 0x2, RZ ;  /* 0x000000020b0bb819 */ /* 0x000fc400000006ff */
[CC--:B------:R-:W-:Y:S02]  /*03d0*/  @!P4 LEA R15, R0.reuse, R51.reuse, 0x5 ;  /* 0x00000033000fc211 */ /* 0x0c0fe400078e28ff */
[----:B------:R-:W-:Y:S02]  /*03e0*/  @!P1 LOP3.LUT R8, R7, 0xf, RZ, 0xc0, !PT ;  /* 0x0000000f07089812 */ /* 0x000fe400078ec0ff */
[----:B------:R-:W-:Y:S02]  /*03f0*/  @!P4 SHF.L.U32 R9, R9, 0x2, RZ ;  /* 0x000000020909c819 */ /* 0x000fe400000006ff */
[----:B------:R-:W-:Y:S02]  /*0400*/  @!P1 LEA R55, R0, R51, 0x5 ;  /* 0x0000003300379211 */ /* 0x000fe400078e28ff */
[----:B------:R-:W-:Y:S02]  /*0410*/  @!P2 LOP3.LUT R10, R5, 0xf, RZ, 0xc0, !PT ;  /* 0x0000000f050aa812 */ /* 0x000fe400078ec0ff */
[----:B------:R-:W-:-:S02]  /*0420*/  @!P1 SHF.L.U32 R7, R7, 0x2, RZ ;  /* 0x0000000207079819 */ /* 0x000fc400000006ff */
[----:B------:R-:W-:Y:S02]  /*0430*/  @!P2 LEA R57, R0, R51, 0x5 ;  /* 0x000000330039a211 */ /* 0x000fe400078e28ff */
[----:B------:R-:W-:Y:S02]  /*0440*/  @!P2 SHF.L.U32 R5, R5, 0x2, RZ ;  /* 0x000000020505a819 */ /* 0x000fe400000006ff */
[----:B------:R-:W-:Y:S02]  /*0450*/  @!P3 LEA R4, R13, R4, 0x4 ;  /* 0x000000040d04b211 */ /* 0x000fe400078e20ff */
[----:B------:R-:W-:Y:S02]  /*0460*/  @!P3 LOP3.LUT R11, R11, 0xffffffc0, RZ, 0xc0, !PT ;  /* 0xffffffc00b0bb812 */ /* 0x000fe400078ec0ff */
[----:B------:R-:W-:Y:S02]  /*0470*/  @!P4 LEA R6, R15, R6, 0x4 ;  /* 0x000000060f06c211 */ /* 0x000fe400078e20ff */
[----:B------:R-:W-:-:S02]  /*0480*/  @!P4 LOP3.LUT R9, R9, 0xffffffc0, RZ, 0xc0, !PT ;  /* 0xffffffc00909c812 */ /* 0x000fc400078ec0ff */
[----:B------:R-:W-:Y:S02]  /*0490*/  @!P1 LEA R8, R55, R8, 0x4 ;  /* 0x0000000837089211 */ /* 0x000fe400078e20ff */
[----:B------:R-:W-:Y:S02]  /*04a0*/  @!P1 LOP3.LUT R7, R7, 0xffffffc0, RZ, 0xc0, !PT ;  /* 0xffffffc007079812 */ /* 0x000fe400078ec0ff */
[----:B------:R-:W-:Y:S02]  /*04b0*/  SHF.L.U32 R23, R23, 0x2, RZ ;  /* 0x0000000217177819 */ /* 0x000fe400000006ff */
[----:B------:R-:W-:Y:S02]  /*04c0*/  @!P2 LEA R10, R57, R10, 0x4 ;  /* 0x0000000a390aa211 */ /* 0x000fe400078e20ff */
[----:B------:R-:W-:Y:S01]  /*04d0*/  @!P2 LOP3.LUT R5, R5, 0xffffffc0, RZ, 0xc0, !PT ;  /* 0xffffffc00505a812 */ /* 0x000fe200078ec0ff */
[----:B------:R-:W-:Y:S01]  /*04e0*/  IMAD.WIDE R22, R23, R12, c[0x0][0x168] ;  /* 0x00005a0017167625 */ /* 0x000fe200078e020c */
[----:B------:R-:W-:-:S02]  /*04f0*/  @!P3 IADD3 R11, R4, R11, RZ ;  /* 0x0000000b040bb210 */ /* 0x000fc40007ffe0ff */
[----:B------:R-:W-:Y:S02]  /*0500*/  @!P4 IADD3 R9, R6, R9, RZ ;  /* 0x000000090609c210 */ /* 0x000fe40007ffe0ff */
[----:B------:R-:W-:Y:S01]  /*0510*/  @!P1 IADD3 R13, R8, R7, RZ ;  /* 0x00000007080d9210 */ /* 0x000fe20007ffe0ff */
[-C--:B------:R-:W-:Y:S01]  /*0520*/  @!P0 IMAD.WIDE R18, R19, R12.reuse, c[0x0][0x170] ;  /* 0x00005c0013128625 */ /* 0x080fe200078e020c */
[----:B------:R-:W-:Y:S01]  /*0530*/  @!P2 IADD3 R55, R10, R5, RZ ;  /* 0x000000050a37a210 */ /* 0x000fe20007ffe0ff */
[----:B------:R0:W2:Y:S02]  /*0540*/  LDG.E.CONSTANT R4, [R22.64] ;  /* 0x0000000416047981 */ /* 0x0000a4000c1e9900 */
[-C--:B------:R-:W-:Y:S02]  /*0550*/  @!P3 IMAD.WIDE R14, R11, R12.reuse, c[0x0][0x170] ;  /* 0x00005c000b0eb625 */ /* 0x080fe400078e020c */
[----:B------:R0:W2:Y:S02]  /*0560*/  LDG.E.CONSTANT R5, [R22.64+0x4] ;  /* 0x0000040416057981 */ /* 0x0000a4000c1e9900 */
[----:B------:R-:W-:-:S02]  /*0570*/  @!P4 IMAD.WIDE R8, R9, R12, c[0x0][0x170] ;  /* 0x00005c000908c625 */ /* 0x000fc400078e020c */
[----:B------:R0:W2:Y:S02]  /*0580*/  LDG.E.CONSTANT R6, [R22.64+0x8] ;  /* 0x0000080416067981 */ /* 0x0000a4000c1e9900 */
[-C--:B------:R-:W-:Y:S02]  /*0590*/  @!P1 IMAD.WIDE R10, R13, R12.reuse, c[0x0][0x170] ;  /* 0x00005c000d0a9625 */ /* 0x080fe400078e020c */
[----:B------:R0:W2:Y:S02]  /*05a0*/  LDG.E.CONSTANT R7, [R22.64+0xc] ;  /* 0x00000c0416077981 */ /* 0x0000a4000c1e9900 */
[----:B------:R-:W-:Y:S02]  /*05b0*/  @!P2 IMAD.WIDE R12, R55, R12, c[0x0][0x170] ;  /* 0x00005c00370ca625 */ /* 0x000fe400078e020c */
[----:B------:R1:W3:Y:S04]  /*05c0*/  @!P0 LDG.E.CONSTANT R18, [R18.64] ;  /* 0x0000000412128981 */ /* 0x0002e8000c1e9900 */
[----:B------:R4:W5:Y:S04]  /*05d0*/  @!P3 LDG.E.CONSTANT R14, [R14.64] ;  /* 0x000000040e0eb981 */ /* 0x000968000c1e9900 */
[----:B------:R1:W5:Y:S04]  /*05e0*/  @!P4 LDG.E.CONSTANT R8, [R8.64] ;  /* 0x000000040808c981 */ /* 0x000368000c1e9900 */
[----:B------:R-:W5:Y:S04]  /*05f0*/  @!P1 LDG.E.CONSTANT R10, [R10.64] ;  /* 0x000000040a0a9981 */ /* 0x000f68000c1e9900 */
[----:B------:R-:W5:Y:S01]  /*0600*/  @!P2 LDG.E.CONSTANT R12, [R12.64] ;  /* 0x000000040c0ca981 */ /* 0x000f62000c1e9900 */
[----:B0-----:R-:W-:-:S02]  /*0610*/  SHF.L.U32 R23, R53, 0x2, RZ ;  /* 0x0000000235177819 */ /* 0x001fc400000006ff */
[CC--:B------:R-:W-:Y:S02]  /*0620*/  @!P0 LEA R55, R0.reuse, R49.reuse, 0x7 ;  /* 0x0000003100378211 */ /* 0x0c0fe400078e38ff */
[CC--:B------:R-:W-:Y:S01]  /*0630*/  @!P3 LEA R57, R0.reuse, R49.reuse, 0x7 ;  /* 0x000000310039b211 */ /* 0x0c0fe200078e38ff */
[C---:B------:R-:W-:Y:S01]  /*0640*/  IMAD R16, R0.reuse, 0x70, R23 ;  /* 0x0000007000107824 */ /* 0x040fe200078e0217 */
[CC--:B-1----:R-:W-:Y:S02]  /*0650*/  @!P4 LEA R19, R0.reuse, R49.reuse, 0x7 ;  /* 0x000000310013c211 */ /* 0x0c2fe400078e38ff */
[CC--:B----4-:R-:W-:Y:S02]  /*0660*/  @!P1 LEA R15, R0.reuse, R49.reuse, 0x7 ;  /* 0x00000031000f9211 */ /* 0x0d0fe400078e38ff */
[C---:B------:R-:W-:Y:S02]  /*0670*/  @!P2 LEA R9, R0.reuse, R49, 0x7 ;  /* 0x000000310009a211 */ /* 0x040fe400078e38ff */
[----:B------:R-:W-:-:S02]  /*0680*/  LEA R49, R0, 0xe00, 0x6 ;  /* 0x00000e0000317811 */ /* 0x000fc400078e30ff */
[----:B------:R-:W-:Y:S02]  /*0690*/  MOV R48, 0x800 ;  /* 0x0000080000307802 */ /* 0x000fe40000000f00 */
[----:B------:R-:W-:Y:S02]  /*06a0*/  IADD3 R50, R23, 0xe0, RZ ;  /* 0x000000e017327810 */ /* 0x000fe40007ffe0ff */
[----:B------:R-:W-:Y:S01]  /*06b0*/  IADD3 R49, R49, 0x800, RZ ;  /* 0x0000080031317810 */ /* 0x000fe20007ffe0ff */
[----:B--2---:R0:W-:Y:S04]  /*06c0*/  STS.128 [R16.X4], R4 ;  /* 0x0000000410007388 */ /* 0x0041e80000004c00 */
[----:B---3--:R0:W-:Y:S04]  /*06d0*/  @!P0 STS [R55.X4+0xe00], R18 ;  /* 0x000e001237008388 */ /* 0x0081e80000004800 */
[----:B-----5:R0:W-:Y:S04]  /*06e0*/  @!P3 STS [R57.X4+0xe04], R14 ;  /* 0x000e040e3900b388 */ /* 0x0201e80000004800 */
[----:B------:R0:W-:Y:S04]  /*06f0*/  @!P4 STS [R19.X4+0xe08], R8 ;  /* 0x000e08081300c388 */ /* 0x0001e80000004800 */
[----:B------:R0:W-:Y:S04]  /*0700*/  @!P1 STS [R15.X4+0xe0c], R10 ;  /* 0x000e0c0a0f009388 */ /* 0x0001e80000004800 */
[----:B------:R0:W-:Y:S04]  /*0710*/  @!P2 STS [R9.X4+0xe10], R12 ;  /* 0x000e100c0900a388 */ /* 0x0001e80000004800 */
[----:B------:R-:W-:Y:S06]  /*0720*/  BAR.SYNC.DEFER_BLOCKING 0x0 ;  /* 0x0000000000007b1d */ /* 0x000fec0000010000 */
.L_x_42:
[----:B------:R-:W-:Y:S01]  /*0730*/  LDS R42, [R50+-0xe0] ;  /* 0xffff2000322a7984 */ /* 0x000fe20000000800 */
[----:B------:R-:W-:-:S03]  /*0740*/  IADD3 R48, R48, 0x20, RZ ;  /* 0x0000002030307810 */ /* 0x000fc60007ffe0ff */
[----:B0-----:R-:W0:Y:S01]  /*0750*/  LDS.128 R8, [R49+-0x600] ;  /* 0xfffa000031087984 */ /* 0x001e220000000c00 */
[----:B------:R-:W-:-:S03]  /*0760*/  ISETP.NE.AND P0, PT, R48, 0x840, PT ;  /* 0x000008403000780c */ /* 0x000fc60003f05270 */
[----:B------:R-:W1:Y:S04]  /*0770*/  LDS.128 R4, [R49+-0x800] ;  /* 0xfff8000031047984 */ /* 0x000e680000000c00 */
[----:B------:R-:W2:Y:S04]  /*0780*/  LDS R40, [R50+-0x70] ;  /* 0xffff900032287984 */ /* 0x000ea80000000800 */
[----:B------:R-:W3:Y:S04]  /*0790*/  LDS.128 R12, [R49+-0x400] ;  /* 0xfffc0000310c7984 */ /* 0x000ee80000000c00 */
[----:B------:R-:W4:Y:S04]  /*07a0*/  LDS R36, [R50] ;  /* 0x0000000032247984 */ /* 0x000f280000000800 */
[----:B------:R-:W5:Y:S01]  /*07b0*/  LDS R38, [R50+0x70] ;  /* 0x0000700032267984 */ /* 0x000f620000000800 */
[----:B0-----:R-:W-:Y:S01]  /*07c0*/  FFMA R16, R42, R8, R25 ;  /* 0x000000082a107223 */ /* 0x001fe20000000019 */
[C---:B-1----:R-:W-:Y:S01]  /*07d0*/  FFMA R21, R4.reuse, R42, R21 ;  /* 0x0000002a04157223 */ /* 0x042fe20000000015 */
[-C--:B--2---:R-:W-:Y:S01]  /*07e0*/  FFMA R29, R4, R40.reuse, R29 ;  /* 0x00000028041d7223 */ /* 0x084fe2000000001d */
[----:B------:R-:W-:Y:S01]  /*07f0*/  FFMA R31, R8, R40, R31 ;  /* 0x00000028081f7223 */ /* 0x000fe2000000001f */
[----:B---3--:R-:W-:Y:S01]  /*0800*/  FFMA R25, R42, R12, R17 ;  /* 0x0000000c2a197223 */ /* 0x008fe20000000011 */
[----:B------:R-:W-:Y:S01]  /*0810*/  FFMA R27, R12, R40, R27 ;  /* 0x000000280c1b7223 */ /* 0x000fe2000000001b */
[C---:B----4-:R-:W-:Y:S01]  /*0820*/  FFMA R4, R36.reuse, R5, R21 ;  /* 0x0000000524047223 */ /* 0x050fe20000000015 */
[C---:B------:R-:W-:Y:S01]  /*0830*/  FFMA R8, R36.reuse, R9, R16 ;  /* 0x0000000924087223 */ /* 0x040fe20000000010 */
[----:B------:R-:W-:Y:S01]  /*0840*/  FFMA R12, R36, R13, R25 ;  /* 0x0000000d240c7223 */ /* 0x000fe20000000019 */
[----:B------:R-:W0:Y:S01]  /*0850*/  LDS.128 R16, [R49+-0x200] ;  /* 0xfffe000031107984 */ /* 0x000e220000000c00 */
[C---:B-----5:R-:W-:Y:S01]  /*0860*/  FFMA R5, R38.reuse, R5, R29 ;  /* 0x0000000526057223 */ /* 0x060fe2000000001d */
[C---:B------:R-:W-:Y:S01]  /*0870*/  FFMA R9, R38.reuse, R9, R31 ;  /* 0x0000000926097223 */ /* 0x040fe2000000001f */
[----:B------:R-:W-:Y:S01]  /*0880*/  FFMA R13, R38, R13, R27 ;  /* 0x0000000d260d7223 */ /* 0x000fe2000000001b */
[----:B------:R-:W1:Y:S04]  /*0890*/  LDS.128 R28, [R49+0x400] ;  /* 0x00040000311c7984 */ /* 0x000e680000000c00 */
[----:B------:R-:W2:Y:S04]  /*08a0*/  LDS.128 R24, [R49+0x200] ;  /* 0x0002000031187984 */ /* 0x000ea80000000c00 */
[----:B------:R-:W3:Y:S01]  /*08b0*/  LDS.128 R20, [R49] ;  /* 0x0000000031147984 */ /* 0x000ee20000000c00 */
[----:B0-----:R-:W-:Y:S01]  /*08c0*/  FFMA R55, R42, R16, R33 ;  /* 0x000000102a377223 */ /* 0x001fe20000000021 */
[----:B------:R-:W-:Y:S01]  /*08d0*/  FFMA R39, R16, R40, R39 ;  /* 0x0000002810277223 */ /* 0x000fe20000000027 */
[----:B-1----:R-:W-:Y:S01]  /*08e0*/  FFMA R46, R42, R28, R45 ;  /* 0x0000001c2a2e7223 */ /* 0x002fe2000000002d */
[----:B------:R-:W-:Y:S01]  /*08f0*/  FFMA R28, R28, R40, R34 ;  /* 0x000000281c1c7223 */ /* 0x000fe20000000022 */
[----:B------:R-:W-:Y:S01]  /*0900*/  LDS R45, [R50+0x150] ;  /* 0x00015000322d7984 */ /* 0x000fe20000000800 */
[----:B------:R-:W-:Y:S01]  /*0910*/  FFMA R55, R36, R17, R55 ;  /* 0x0000001124377223 */ /* 0x000fe20000000037 */
[----:B--2---:R-:W-:Y:S01]  /*0920*/  FFMA R44, R42, R24, R41 ;  /* 0x000000182a2c7223 */ /* 0x004fe20000000029 */
[----:B------:R-:W-:Y:S01]  /*0930*/  FFMA R24, R24, R40, R32 ;  /* 0x0000002818187223 */ /* 0x000fe20000000020 */
[----:B------:R-:W0:Y:S01]  /*0940*/  LDS R41, [R50+0xe0] ;  /* 0x0000e00032297984 */ /* 0x000e220000000800 */
[----:B------:R-:W-:Y:S01]  /*0950*/  FFMA R57, R36, R29, R46 ;  /* 0x0000001d24397223 */ /* 0x000fe2000000002e */
[----:B---3--:R-:W-:Y:S01]  /*0960*/  FFMA R16, R42, R20, R35 ;  /* 0x000000142a107223 */ /* 0x008fe20000000023 */
[----:B------:R-:W-:Y:S01]  /*0970*/  FFMA R20, R20, R40, R47 ;  /* 0x0000002814147223 */ /* 0x000fe2000000002f */
[----:B------:R-:W1:Y:S01]  /*0980*/  LDS.128 R32, [R49+0x600] ;  /* 0x0006000031207984 */ /* 0x000e620000000c00 */
[-C--:B------:R-:W-:Y:S01]  /*0990*/  FFMA R47, R36, R25.reuse, R44 ;  /* 0x00000019242f7223 */ /* 0x080fe2000000002c */
[C---:B------:R-:W-:Y:S01]  /*09a0*/  FFMA R25, R38.reuse, R25, R24 ;  /* 0x0000001926197223 */ /* 0x040fe20000000018 */
[C---:B------:R-:W-:Y:S01]  /*09b0*/  FFMA R39, R38.reuse, R17, R39 ;  /* 0x0000001126277223 */ /* 0x040fe20000000027 */
[----:B------:R-:W-:Y:S01]  /*09c0*/  FFMA R29, R38, R29, R28 ;  /* 0x0000001d261d7223 */ /* 0x000fe2000000001c */
[C---:B0-----:R-:W-:Y:S01]  /*09d0*/  FFMA R17, R41.reuse, R6, R4 ;  /* 0x0000000629117223 */ /* 0x041fe20000000004 */
[C---:B------:R-:W-:Y:S01]  /*09e0*/  FFMA R28, R41.reuse, R10, R8 ;  /* 0x0000000a291c7223 */ /* 0x040fe20000000008 */
[----:B------:R-:W-:Y:S01]  /*09f0*/  FFMA R8, R41, R30, R57 ;  /* 0x0000001e29087223 */ /* 0x000fe20000000039 */
[----:B------:R-:W-:Y:S01]  /*0a00*/  FFMA R6, R45, R6, R5 ;  /* 0x000000062d067223 */ /* 0x000fe20000000005 */
[----:B-1----:R-:W-:Y:S01]  /*0a10*/  FFMA R42, R42, R32, R37 ;  /* 0x000000202a2a7223 */ /* 0x002fe20000000025 */
[----:B------:R-:W-:Y:S01]  /*0a20*/  FFMA R32, R32, R40, R43 ;  /* 0x0000002820207223 */ /* 0x000fe2000000002b */
[-C--:B------:R-:W-:Y:S01]  /*0a30*/  FFMA R43, R36, R21.reuse, R16 ;  /* 0x00000015242b7223 */ /* 0x080fe20000000010 */
[----:B------:R-:W-:Y:S01]  /*0a40*/  FFMA R37, R38, R21, R20 ;  /* 0x0000001526257223 */ /* 0x000fe20000000014 */
[-C--:B------:R-:W-:Y:S01]  /*0a50*/  FFMA R59, R36, R33.reuse, R42 ;  /* 0x00000021243b7223 */ /* 0x080fe2000000002a */
[----:B------:R-:W-:Y:S01]  /*0a60*/  FFMA R24, R38, R33, R32 ;  /* 0x0000002126187223 */ /* 0x000fe20000000020 */
[C---:B------:R-:W-:Y:S01]  /*0a70*/  FFMA R33, R41.reuse, R14, R12 ;  /* 0x0000000e29217223 */ /* 0x040fe2000000000c */
[----:B------:R-:W0:Y:S01]  /*0a80*/  LDS R16, [R50+0x1c0] ;  /* 0x0001c00032107984 */ /* 0x000e220000000800 */
[----:B------:R-:W-:Y:S01]  /*0a90*/  FFMA R21, R41, R18, R55 ;  /* 0x0000001229157223 */ /* 0x000fe20000000037 */
[----:B------:R-:W-:Y:S01]  /*0aa0*/  FFMA R10, R45, R10, R9 ;  /* 0x0000000a2d0a7223 */ /* 0x000fe20000000009 */
[C---:B------:R-:W-:Y:S01]  /*0ab0*/  FFMA R32, R41.reuse, R22, R43 ;  /* 0x0000001629207223 */ /* 0x040fe2000000002b */
[----:B------:R-:W1:Y:S01]  /*0ac0*/  LDS R12, [R50+0x230] ;  /* 0x00023000320c7984 */ /* 0x000e620000000800 */
[C---:B------:R-:W-:Y:S01]  /*0ad0*/  FFMA R20, R41.reuse, R26, R47 ;  /* 0x0000001a29147223 */ /* 0x040fe2000000002f */
[----:B------:R-:W-:Y:S01]  /*0ae0*/  FFMA R4, R41, R34, R59 ;  /* 0x0000002229047223 */ /* 0x000fe2000000003b */
[C---:B------:R-:W-:Y:S01]  /*0af0*/  FFMA R18, R45.reuse, R18, R39 ;  /* 0x000000122d127223 */ /* 0x040fe20000000027 */
[C---:B------:R-:W-:Y:S01]  /*0b00*/  FFMA R5, R45.reuse, R22, R37 ;  /* 0x000000162d057223 */ /* 0x040fe20000000025 */
[C---:B------:R-:W-:Y:S01]  /*0b10*/  FFMA R9, R45.reuse, R26, R25 ;  /* 0x0000001a2d097223 */ /* 0x040fe20000000019 */
[C---:B------:R-:W-:Y:S01]  /*0b20*/  FFMA R30, R45.reuse, R30, R29 ;  /* 0x0000001e2d1e7223 */ /* 0x040fe2000000001d */
[C---:B------:R-:W-:Y:S01]  /*0b30*/  FFMA R14, R45.reuse, R14, R13 ;  /* 0x0000000e2d0e7223 */ /* 0x040fe2000000000d */
[----:B------:R-:W-:Y:S01]  /*0b40*/  LDS R29, [R50+0x2a0] ;  /* 0x0002a000321d7984 */ /* 0x000fe20000000800 */
[----:B------:R-:W-:-:S03]  /*0b50*/  FFMA R34, R45, R34, R24 ;  /* 0x000000222d227223 */ /* 0x000fc60000000018 */
[----:B------:R-:W2:Y:S04]  /*0b60*/  LDS.128 R36, [R49+-0x7f0] ;  /* 0xfff8100031247984 */ /* 0x000ea80000000c00 */
[----:B------:R-:W3:Y:S04]  /*0b70*/  LDS R25, [R50+0x310] ;  /* 0x0003100032197984 */ /* 0x000ee80000000800 */
[----:B------:R-:W4:Y:S04]  /*0b80*/  LDS.128 R40, [R49+-0x5f0] ;  /* 0xfffa100031287984 */ /* 0x000f280000000c00 */
[----:B------:R-:W5:Y:S04]  /*0b90*/  LDS.128 R44, [R49+-0x3f0] ;  /* 0xfffc1000312c7984 */ /* 0x000f680000000c00 */
[----:B------:R-:W5:Y:S04]  /*0ba0*/  LDS R24, [R50+0x380] ;  /* 0x0003800032187984 */ /* 0x000f680000000800 */
[----:B------:R-:W5:Y:S01]  /*0bb0*/  LDS R26, [R50+0x3f0] ;  /* 0x0003f000321a7984 */ /* 0x000f620000000800 */
[C---:B0-----:R-:W-:Y:S01]  /*0bc0*/  FFMA R17, R16.reuse, R7, R17 ;  /* 0x0000000710117223 */ /* 0x041fe20000000011 */
[C---:B------:R-:W-:Y:S01]  /*0bd0*/  FFMA R13, R16.reuse, R11, R28 ;  /* 0x0000000b100d7223 */ /* 0x040fe2000000001c */
[C---:B------:R-:W-:Y:S01]  /*0be0*/  FFMA R54, R16.reuse, R15, R33 ;  /* 0x0000000f10367223 */ /* 0x040fe20000000021 */
[----:B------:R-:W-:Y:S01]  /*0bf0*/  FFMA R28, R16, R19, R21 ;  /* 0x00000013101c7223 */ /* 0x000fe20000000015 */
[C---:B-1----:R-:W-:Y:S01]  /*0c00*/  FFMA R6, R12.reuse, R7, R6 ;  /* 0x000000070c067223 */ /* 0x042fe20000000006 */
        /* <DEDUP_REMOVED lines=9> */
[C---:B------:R-:W-:Y:S01]  /*0ca0*/  FFMA R31, R12.reuse, R31, R30 ;  /* 0x0000001f0c1f7223 */ /* 0x040fe2000000001e */
[----:B------:R-:W-:Y:S01]  /*0cb0*/  FFMA R35, R12, R35, R34 ;  /* 0x000000230c237223 */ /* 0x000fe20000000022 */
[C---:B--2---:R-:W-:Y:S01]  /*0cc0*/  FFMA R17, R36.reuse, R29, R17 ;  /* 0x0000001d24117223 */ /* 0x044fe20000000011 */
[-C--:B---3--:R-:W-:Y:S01]  /*0cd0*/  FFMA R5, R36, R25.reuse, R6 ;  /* 0x0000001924057223 */ /* 0x088fe20000000006 */
[C---:B----4-:R-:W-:Y:S01]  /*0ce0*/  FFMA R4, R29.reuse, R40, R13 ;  /* 0x000000281d047223 */ /* 0x050fe2000000000d */
[-C--:B------:R-:W-:Y:S01]  /*0cf0*/  FFMA R11, R40, R25.reuse, R11 ;  /* 0x00000019280b7223 */ /* 0x080fe2000000000b */
[C---:B-----5:R-:W-:Y:S01]  /*0d00*/  FFMA R59, R29.reuse, R44, R54 ;  /* 0x0000002c1d3b7223 */ /* 0x060fe20000000036 */
[----:B------:R-:W-:Y:S01]  /*0d10*/  FFMA R15, R44, R25, R15 ;  /* 0x000000192c0f7223 */ /* 0x000fe2000000000f */
[C---:B------:R-:W-:Y:S01]  /*0d20*/  FFMA R55, R24.reuse, R37, R17 ;  /* 0x0000002518377223 */ /* 0x040fe20000000011 */
[C---:B------:R-:W-:Y:S01]  /*0d30*/  FFMA R57, R24.reuse, R41, R4 ;  /* 0x0000002918397223 */ /* 0x040fe20000000004 */
[----:B------:R-:W-:Y:S01]  /*0d40*/  FFMA R59, R24, R45, R59 ;  /* 0x0000002d183b7223 */ /* 0x000fe2000000003b */
[----:B------:R-:W0:Y:S01]  /*0d50*/  LDS.128 R16, [R49+0x410] ;  /* 0x0004100031107984 */ /* 0x000e220000000c00 */
[C---:B------:R-:W-:Y:S01]  /*0d60*/  FFMA R37, R26.reuse, R37, R5 ;  /* 0x000000251a257223 */ /* 0x040fe20000000005 */
[C---:B------:R-:W-:Y:S01]  /*0d70*/  FFMA R41, R26.reuse, R41, R11 ;  /* 0x000000291a297223 */ /* 0x040fe2000000000b */
[----:B------:R-:W-:Y:S01]  /*0d80*/  FFMA R45, R26, R45, R15 ;  /* 0x0000002d1a2d7223 */ /* 0x000fe2000000000f */
[----:B------:R-:W1:Y:S04]  /*0d90*/  LDS.128 R4, [R49+-0x1f0] ;  /* 0xfffe100031047984 */ /* 0x000e680000000c00 */
[----:B------:R-:W2:Y:S04]  /*0da0*/  LDS.128 R8, [R49+0x10] ;  /* 0x0000100031087984 */ /* 0x000ea80000000c00 */
[----:B------:R-:W3:Y:S01]  /*0db0*/  LDS.128 R12, [R49+0x210] ;  /* 0x00021000310c7984 */ /* 0x000ee20000000c00 */
[-C--:B0-----:R-:W-:Y:S01]  /*0dc0*/  FFMA R31, R16, R25.reuse, R31 ;  /* 0x00000019101f7223 */ /* 0x081fe2000000001f */
[----:B-1----:R-:W-:Y:S01]  /*0dd0*/  FFMA R61, R29, R4, R28 ;  /* 0x000000041d3d7223 */ /* 0x002fe2000000001c */
[----:B------:R-:W-:-:S02]  /*0de0*/  FFMA R63, R4, R25, R32 ;  /* 0x00000019043f7223 */ /* 0x000fc40000000020 */
[----:B------:R-:W-:Y:S01]  /*0df0*/  FFMA R31, R26, R17, R31 ;  /* 0x000000111a1f7223 */ /* 0x000fe2000000001f */
[C---:B--2---:R-:W-:Y:S01]  /*0e00*/  FFMA R4, R29.reuse, R8, R21 ;  /* 0x000000081d047223 */ /* 0x044fe20000000015 */
[----:B------:R-:W-:Y:S01]  /*0e10*/  FFMA R8, R8, R25, R23 ;  /* 0x0000001908087223 */ /* 0x000fe20000000017 */
[-C--:B------:R-:W-:Y:S01]  /*0e20*/  FFMA R61, R24, R5.reuse, R61 ;  /* 0x00000005183d7223 */ /* 0x080fe2000000003d */
[----:B------:R-:W-:Y:S01]  /*0e30*/  FFMA R63, R26, R5, R63 ;  /* 0x000000051a3f7223 */ /* 0x000fe2000000003f */
[C---:B---3--:R-:W-:Y:S01]  /*0e40*/  FFMA R28, R29.reuse, R12, R20 ;  /* 0x0000000c1d1c7223 */ /* 0x048fe20000000014 */
[----:B------:R-:W-:Y:S01]  /*0e50*/  FFMA R27, R12, R25, R27 ;  /* 0x000000190c1b7223 */ /* 0x000fe2000000001b */
[----:B------:R-:W-:Y:S01]  /*0e60*/  FFMA R12, R29, R16, R22 ;  /* 0x000000101d0c7223 */ /* 0x000fe20000000016 */
[----:B------:R-:W-:Y:S01]  /*0e70*/  FFMA R5, R24, R9, R4 ;  /* 0x0000000918057223 */ /* 0x000fe20000000004 */
[----:B------:R0:W1:Y:S01]  /*0e80*/  LDS.128 R20, [R49+0x610] ;  /* 0x0006100031147984 */ /* 0x0000620000000c00 */
[C---:B------:R-:W-:Y:S01]  /*0e90*/  FFMA R27, R26.reuse, R13, R27 ;  /* 0x0000000d1a1b7223 */ /* 0x040fe2000000001b */
[----:B------:R-:W-:-:S02]  /*0ea0*/  FFMA R9, R26, R9, R8 ;  /* 0x000000091a097223 */ /* 0x000fc40000000008 */
[----:B------:R-:W-:Y:S01]  /*0eb0*/  LDS R16, [R50+0x5b0] ;  /* 0x0005b00032107984 */ /* 0x000fe20000000800 */
[----:B0-----:R-:W-:Y:S01]  /*0ec0*/  IADD3 R49, R49, 0x20, RZ ;  /* 0x0000002031317810 */ /* 0x001fe20007ffe0ff */
[----:B-1----:R-:W-:Y:S01]  /*0ed0*/  FFMA R30, R29, R20, R33 ;  /* 0x000000141d1e7223 */ /* 0x002fe20000000021 */
[----:B------:R-:W-:Y:S01]  /*0ee0*/  FFMA R35, R20, R25, R35 ;  /* 0x0000001914237223 */ /* 0x000fe20000000023 */
[----:B------:R-:W0:Y:S01]  /*0ef0*/  LDS R29, [R50+0x460] ;  /* 0x00046000321d7984 */ /* 0x000e220000000800 */
[C---:B------:R-:W-:Y:S01]  /*0f00*/  FFMA R33, R24.reuse, R13, R28 ;  /* 0x0000000d18217223 */ /* 0x040fe2000000001c */
[C---:B------:R-:W-:Y:S01]  /*0f10*/  FFMA R13, R24.reuse, R17, R12 ;  /* 0x00000011180d7223 */ /* 0x040fe2000000000c */
[-C--:B------:R-:W-:Y:S01]  /*0f20*/  FFMA R17, R24, R21.reuse, R30 ;  /* 0x0000001518117223 */ /* 0x080fe2000000001e */
[----:B------:R-:W1:Y:S01]  /*0f30*/  LDS R25, [R50+0x4d0] ;  /* 0x0004d00032197984 */ /* 0x000e620000000800 */
[----:B------:R-:W-:-:S03]  /*0f40*/  FFMA R35, R26, R21, R35 ;  /* 0x000000151a237223 */ /* 0x000fc60000000023 */
[----:B------:R2:W3:Y:S02]  /*0f50*/  LDS R20, [R50+0x540] ;  /* 0x0005400032147984 */ /* 0x0004e40000000800 */
[----:B--2---:R-:W-:Y:S01]  /*0f60*/  IADD3 R50, R50, 0x700, RZ ;  /* 0x0000070032327810 */ /* 0x004fe20007ffe0ff */
[C---:B0-----:R-:W-:Y:S01]  /*0f70*/  FFMA R55, R29.reuse, R38, R55 ;  /* 0x000000261d377223 */ /* 0x041fe20000000037 */
[C---:B------:R-:W-:Y:S01]  /*0f80*/  FFMA R4, R29.reuse, R42, R57 ;  /* 0x0000002a1d047223 */ /* 0x040fe20000000039 */
[C---:B------:R-:W-:Y:S01]  /*0f90*/  FFMA R8, R29.reuse, R46, R59 ;  /* 0x0000002e1d087223 */ /* 0x040fe2000000003b */
[C---:B------:R-:W-:Y:S01]  /*0fa0*/  FFMA R12, R29.reuse, R6, R61 ;  /* 0x000000061d0c7223 */ /* 0x040fe2000000003d */
[C---:B------:R-:W-:Y:S01]  /*0fb0*/  FFMA R24, R29.reuse, R10, R5 ;  /* 0x0000000a1d187223 */ /* 0x040fe20000000005 */
[C---:B------:R-:W-:Y:S01]  /*0fc0*/  FFMA R26, R29.reuse, R14, R33 ;  /* 0x0000000e1d1a7223 */ /* 0x040fe20000000021 */
[C---:B------:R-:W-:Y:S01]  /*0fd0*/  FFMA R28, R29.reuse, R18, R13 ;  /* 0x000000121d1c7223 */ /* 0x040fe2000000000d */
[----:B------:R-:W-:Y:S01]  /*0fe0*/  FFMA R30, R29, R22, R17 ;  /* 0x000000161d1e7223 */ /* 0x000fe20000000011 */
[C---:B-1----:R-:W-:Y:S01]  /*0ff0*/  FFMA R29, R25.reuse, R38, R37 ;  /* 0x00000026191d7223 */ /* 0x042fe20000000025 */
[C---:B------:R-:W-:Y:S01]  /*1000*/  FFMA R42, R25.reuse, R42, R41 ;  /* 0x0000002a192a7223 */ /* 0x040fe20000000029 */
[C---:B------:R-:W-:Y:S01]  /*1010*/  FFMA R46, R25.reuse, R46, R45 ;  /* 0x0000002e192e7223 */ /* 0x040fe2000000002d */
[C---:B------:R-:W-:Y:S01]  /*1020*/  FFMA R6, R25.reuse, R6, R63 ;  /* 0x0000000619067223 */ /* 0x040fe2000000003f */
[C---:B------:R-:W-:Y:S01]  /*1030*/  FFMA R10, R25.reuse, R10, R9 ;  /* 0x0000000a190a7223 */ /* 0x040fe20000000009 */
[C---:B------:R-:W-:Y:S01]  /*1040*/  FFMA R14, R25.reuse, R14, R27 ;  /* 0x0000000e190e7223 */ /* 0x040fe2000000001b */
[C---:B------:R-:W-:Y:S01]  /*1050*/  FFMA R18, R25.reuse, R18, R31 ;  /* 0x0000001219127223 */ /* 0x040fe2000000001f */
[----:B------:R-:W-:Y:S01]  /*1060*/  FFMA R22, R25, R22, R35 ;  /* 0x0000001619167223 */ /* 0x000fe20000000023 */
[C---:B---3--:R-:W-:Y:S01]  /*1070*/  FFMA R21, R20.reuse, R39, R55 ;  /* 0x0000002714157223 */ /* 0x048fe20000000037 */
[C---:B------:R-:W-:Y:S01]  /*1080*/  FFMA R25, R20.reuse, R43, R4 ;  /* 0x0000002b14197223 */ /* 0x040fe20000000004 */
[----:B------:R-:W-:Y:S01]  /*1090*/  FFMA R17, R20, R47, R8 ;  /* 0x0000002f14117223 */ /* 0x000fe20000000008 */
[C---:B------:R-:W-:Y:S01]  /*10a0*/  FFMA R29, R16.reuse, R39, R29 ;  /* 0x00000027101d7223 */ /* 0x040fe2000000001d */
[C---:B------:R-:W-:Y:S01]  /*10b0*/  FFMA R31, R16.reuse, R43, R42 ;  /* 0x0000002b101f7223 */ /* 0x040fe2000000002a */
[----:B------:R-:W-:Y:S01]  /*10c0*/  FFMA R27, R16, R47, R46 ;  /* 0x0000002f101b7223 */ /* 0x000fe2000000002e */
[C---:B------:R-:W-:Y:S01]  /*10d0*/  FFMA R33, R20.reuse, R7, R12 ;  /* 0x0000000714217223 */ /* 0x040fe2000000000c */
[C---:B------:R-:W-:Y:S01]  /*10e0*/  FFMA R35, R20.reuse, R11, R24 ;  /* 0x0000000b14237223 */ /* 0x040fe20000000018 */
        /* <DEDUP_REMOVED lines=8> */
[----:B------:R-:W-:Y:S05]  /*1170*/  @P0 BRA `(.L_x_42) ;  /* 0xfffff5b000000947 */ /* 0x000fea000383ffff */
[----:B------:R-:W-:-:S04]  /*1180*/  IADD3 R51, R51, 0x1, RZ ;  /* 0x0000000133337810 */ /* 0x000fc80007ffe0ff */
[----:B------:R-:W-:-:S13]  /*1190*/  ISETP.GE.U32.AND P0, PT, R51, 0x4, PT ;  /* 0x000000043300780c */ /* 0x000fda0003f06070 */
[----:B------:R-:W-:Y:S01]  /*11a0*/  @P0 CALL.REL.NOINC `(.L_x_43) ;  /* 0x0000001000000944 */ /* 0x000fe20003c00000 */
[----:B------:R-:W-:Y:S05]  /*11b0*/  BRA `(.L_x_44) ;  /* 0xfffff00000007947 */ /* 0x000fea000383ffff */
.L_x_43:
[----:B------:R-:W-:-:S05]  /*11c0*/  MOV R2, 0x4 ;  /* 0x0000000400027802 */ /* 0x000fca0000000f00 */
[----:B------:R-:W-:-:S05]  /*11d0*/  IMAD.WIDE R4, R0, R2, c[0x0][0x178] ;  /* 0x00005e0000047625 */ /* 0x000fca00078e0202 */
[----:B------:R-:W2:Y:S04]  /*11e0*/  LDG.E.CONSTANT R10, [R4.64] ;  /* 0x00000004040a7981 */ /* 0x000ea8000c1e9900 */
[----:B------:R-:W3:Y:S04]  /*11f0*/  LDG.E.CONSTANT R12, [R4.64+0x20] ;  /* 0x00002004040c7981 */ /* 0x000ee8000c1e9900 */
[----:B------:R0:W4:Y:S04]  /*1200*/  LDG.E.CONSTANT R16, [R4.64+0x60] ;  /* 0x0000600404107981 */ /* 0x000128000c1e9900 */
[----:B------:R0:W5:Y:S04]  /*1210*/  LDG.E.CONSTANT R18, [R4.64+0x80] ;  /* 0x0000800404127981 */ /* 0x000168000c1e9900 */
[----:B------:R0:W5:Y:S04]  /*1220*/  LDG.E.CONSTANT R14, [R4.64+0x40] ;  /* 0x00004004040e7981 */ /* 0x000168000c1e9900 */
[----:B------:R0:W5:Y:S04]  /*1230*/  LDG.E.CONSTANT R7, [R4.64+0xa0] ;  /* 0x0000a00404077981 */ /* 0x000168000c1e9900 */
[----:B------:R0:W5:Y:S04]  /*1240*/  LDG.E.CONSTANT R6, [R4.64+0xc0] ;  /* 0x0000c00404067981 */ /* 0x000168000c1e9900 */
[----:B------:R0:W5:Y:S01]  /*1250*/  LDG.E.CONSTANT R8, [R4.64+0xe0] ;  /* 0x0000e00404087981 */ /* 0x000162000c1e9900 */
[----:B------:R-:W-:-:S04]  /*1260*/  IMAD R3, R3, 0x38, R53 ;  /* 0x0000003803037824 */ /* 0x000fc800078e0235 */
[----:B------:R-:W-:-:S04]  /*1270*/  IMAD R3, R0, 0xc40, R3 ;  /* 0x00000c4000037824 */ /* 0x000fc800078e0203 */
[----:B------:R-:W-:Y:S01]  /*1280*/  IMAD.WIDE R2, R3, R2, c[0x0][0x160] ;  /* 0x0000580003027625 */ /* 0x000fe200078e0202 */
[--C-:B--2---:R-:W-:Y:S01]  /*1290*/  FADD R21, R21, R10.reuse ;  /* 0x0000000a15157221 */ /* 0x104fe20000000000 */
[----:B------:R-:W-:Y:S01]  /*12a0*/  FADD R10, R29, R10 ;  /* 0x0000000a1d0a7221 */ /* 0x000fe20000000000 */
[--C-:B---3--:R-:W-:Y:S01]  /*12b0*/  FADD R25, R25, R12.reuse ;  /* 0x0000000c19197221 */ /* 0x108fe20000000000 */
[----:B------:R-:W-:-:S03]  /*12c0*/  FADD R12, R31, R12 ;  /* 0x0000000c1f0c7221 */ /* 0x000fc60000000000 */
[----:B0-----:R-:W-:Y:S01]  /*12d0*/  FMNMX R5, RZ, R10, !PT ;  /* 0x0000000aff057209 */ /* 0x001fe20007800000 */
[--C-:B----4-:R-:W-:Y:S01]  /*12e0*/  FADD R33, R33, R16.reuse ;  /* 0x0000001021217221 */ /* 0x110fe20000000000 */
[----:B------:R-:W-:Y:S01]  /*12f0*/  FADD R16, R39, R16 ;  /* 0x0000001027107221 */ /* 0x000fe20000000000 */
[----:B------:R-:W-:Y:S01]  /*1300*/  FMNMX R9, RZ, R12, !PT ;  /* 0x0000000cff097209 */ /* 0x000fe20007800000 */
[--C-:B-----5:R-:W-:Y:S01]  /*1310*/  FADD R35, R35, R18.reuse ;  /* 0x0000001223237221 */ /* 0x120fe20000000000 */
[----:B------:R-:W-:Y:S01]  /*1320*/  FADD R18, R47, R18 ;  /* 0x000000122f127221 */ /* 0x000fe20000000000 */
[----:B------:R0:W-:Y:S01]  /*1330*/  STG.E [R2.64+0x70], R5 ;  /* 0x0000700502007986 */ /* 0x0001e2000c101904 */
[----:B------:R-:W-:-:S03]  /*1340*/  FADD R17, R17, R14 ;  /* 0x0000000e11117221 */ /* 0x000fc60000000000 */
[----:B------:R1:W-:Y:S01]  /*1350*/  STG.E [R2.64+0x18870], R9 ;  /* 0x0188700902007986 */ /* 0x0003e2000c101904 */
[----:B------:R-:W-:Y:S01]  /*1360*/  FADD R14, R27, R14 ;  /* 0x0000000e1b0e7221 */ /* 0x000fe20000000000 */
[--C-:B------:R-:W-:Y:S01]  /*1370*/  FADD R41, R41, R7.reuse ;  /* 0x0000000729297221 */ /* 0x100fe20000000000 */
[----:B------:R-:W-:Y:S01]  /*1380*/  FADD R7, R32, R7 ;  /* 0x0000000720077221 */ /* 0x000fe20000000000 */
[--C-:B------:R-:W-:Y:S01]  /*1390*/  FADD R45, R45, R6.reuse ;  /* 0x000000062d2d7221 */ /* 0x100fe20000000000 */
[----:B------:R-:W-:Y:S01]  /*13a0*/  FADD R6, R34, R6 ;  /* 0x0000000622067221 */ /* 0x000fe20000000000 */
[----:B0-----:R-:W-:Y:S01]  /*13b0*/  FMNMX R5, RZ, R16, !PT ;  /* 0x00000010ff057209 */ /* 0x001fe20007800000 */
[--C-:B------:R-:W-:Y:S01]  /*13c0*/  FADD R37, R37, R8.reuse ;  /* 0x0000000825257221 */ /* 0x100fe20000000000 */
[----:B------:R-:W-:Y:S01]  /*13d0*/  FADD R8, R43, R8 ;  /* 0x000000082b087221 */ /* 0x000fe20000000000 */
[----:B-1----:R-:W-:Y:S02]  /*13e0*/  FMNMX R9, RZ, R18, !PT ;  /* 0x00000012ff097209 */ /* 0x002fe40007800000 */
[----:B------:R0:W-:Y:S01]  /*13f0*/  STG.E [R2.64+0x49870], R5 ;  /* 0x0498700502007986 */ /* 0x0001e2000c101904 */
[----:B------:R-:W-:-:S02]  /*1400*/  FMNMX R21, RZ, R21, !PT ;  /* 0x00000015ff157209 */ /* 0x000fc40007800000 */
[----:B------:R-:W-:Y:S01]  /*1410*/  FMNMX R25, RZ, R25, !PT ;  /* 0x00000019ff197209 */ /* 0x000fe20007800000 */
[----:B------:R1:W-:Y:S01]  /*1420*/  STG.E [R2.64+0x62070], R9 ;  /* 0x0620700902007986 */ /* 0x0003e2000c101904 */
[----:B------:R-:W-:Y:S02]  /*1430*/  FMNMX R17, RZ, R17, !PT ;  /* 0x00000011ff117209 */ /* 0x000fe40007800000 */
[----:B------:R-:W-:Y:S02]  /*1440*/  FMNMX R11, RZ, R14, !PT ;  /* 0x0000000eff0b7209 */ /* 0x000fe40007800000 */
[----:B------:R-:W-:Y:S02]  /*1450*/  FMNMX R33, RZ, R33, !PT ;  /* 0x00000021ff217209 */ /* 0x000fe40007800000 */
[----:B------:R-:W-:Y:S02]  /*1460*/  FMNMX R35, RZ, R35, !PT ;  /* 0x00000023ff237209 */ /* 0x000fe40007800000 */
[----:B------:R-:W-:-:S02]  /*1470*/  FMNMX R41, RZ, R41, !PT ;  /* 0x00000029ff297209 */ /* 0x000fc40007800000 */
[----:B------:R-:W-:Y:S02]  /*1480*/  FMNMX R7, RZ, R7, !PT ;  /* 0x00000007ff077209 */ /* 0x000fe40007800000 */
[----:B------:R-:W-:Y:S02]  /*1490*/  FMNMX R45, RZ, R45, !PT ;  /* 0x0000002dff2d7209 */ /* 0x000fe40007800000 */
[----:B0-----:R-:W-:Y:S02]  /*14a0*/  FMNMX R5, RZ, R6, !PT ;  /* 0x00000006ff057209 */ /* 0x001fe40007800000 */
[----:B------:R-:W-:Y:S02]  /*14b0*/  FMNMX R37, RZ, R37, !PT ;  /* 0x00000025ff257209 */ /* 0x000fe40007800000 */
[----:B-1----:R-:W-:Y:S01]  /*14c0*/  FMNMX R9, RZ, R8, !PT ;  /* 0x00000008ff097209 */ /* 0x002fe20007800000 */
        /* <DEDUP_REMOVED lines=13> */
.L_x_45:
        /* <DEDUP_REMOVED lines=14> */
.L_x_124:


//--------------------- .text.tvmgen_default_fused_nn_contrib_conv2d_winograd_without_weight_transform_add_nn_relu_1_kernel --------------------------
	.section	.text.tvmgen_default_fused_nn_contrib_conv2d_winograd_without_weight_transform_add_nn_relu_1_kernel,"ax",@progbits
	.sectioninfo	@"SHI_REGISTERS=36"
	.align	128
        .global         tvmgen_default_fused_nn_contrib_conv2d_winograd_without_weight_transform_add_nn_relu_1_kernel
        .type           tvmgen_default_fused_nn_contrib_conv2d_winograd_without_weight_transform_add_nn_relu_1_kernel,@function
        .size           tvmgen_default_fused_nn_contrib_conv2d_winograd_without_weight_transform_add_nn_relu_1_kernel,(.L_x_125 - tvmgen_default_fused_nn_contrib_conv2d_winograd_without_weight_transform_add_nn_relu_1_kernel)
        .other          tvmgen_default_fused_nn_contrib_conv2d_winograd_without_weight_transform_add_nn_relu_1_kernel,@"STO_CUDA_ENTRY STV_DEFAULT"
tvmgen_default_fused_nn_contrib_conv2d_winograd_without_weight_transform_add_nn_relu_1_kernel:
.text.tvmgen_default_fused_nn_contrib_conv2d_winograd_without_weight_transform_add_nn_relu_1_kernel:
[----:B------:R-:W-:Y:S02]  /*0000*/  MOV R1, c[0x0][0x28] ;  /* 0x00000a0000017a02 */ /* 0x000fe40000000f00 */
[----:B------:R-:W0:Y:S01]  /*0010*/  S2R R0, SR_TID.X ;  /* 0x0000000000007919 */ /* 0x000e220000002100 */
[----:B------:R-:W-:Y:S01]  /*0020*/  MOV R6, RZ ;  /* 0x000000ff00067202 */ /* 0x000fe20000000f00 */
[----:B------:R-:W-:Y:S01]  /*0030*/  CS2R R18, SRZ ;  /* 0x0000000000127805 */ /* 0x000fe2000001ff00 */
[----:B------:R-:W-:Y:S01]  /*0040*/  MOV R4, RZ ;  /* 0x000000ff00047202 */ /* 0x000fe20000000f00 */
[----:B------:R-:W1:Y:S01]  /*0050*/  S2R R3, SR_CTAID.X ;  /* 0x0000000000037919 */ /* 0x000e620000002500 */
[----:B------:R-:W-:Y:S01]  /*0060*/  CS2R R20, SRZ ;  /* 0x0000000000147805 */ /* 0x000fe2000001ff00 */
[----:B------:R-:W-:Y:S01]  /*0070*/  ULDC.64 UR4, c[0x0][0x118] ;  /* 0x0000460000047ab9 */ /* 0x000fe20000000a00 */
[----:B------:R-:W-:Y:S01]  /*0080*/  CS2R R14, SRZ ;  /* 0x00000000000e7805 */ /* 0x000fe2000001ff00 */
[----:B0-----:R-:W-:-:S04]  /*0090*/  SHF.R.S32.HI R8, RZ, 0x1, R0 ;  /* 0x00000001ff087819 */ /* 0x001fc80000011400 */
[C---:B-1----:R-:W-:Y:S02]  /*00a0*/  LEA R9, R3.reuse, R8, 0x6 ;  /* 0x0000000803097211 */ /* 0x042fe400078e30ff */
[----:B------:R-:W-:Y:S02]  /*00b0*/  LEA R7, R3, R0, 0x1 ;  /* 0x0000000003077211 */ /* 0x000fe400078e08ff */
[----:B------:R-:W-:Y:S01]  /*00c0*/  MOV R8, RZ ;  /* 0x000000ff00087202 */ /* 0x000fe20000000f00 */
[----:B------:R-:W-:-:S05]  /*00d0*/  IMAD.HI R2, R9, 0x5397829d, RZ ;  /* 0x5397829d09027827 */ /* 0x000fca00078e02ff */
[----:B------:R-:W-:-:S04]  /*00e0*/  SHF.R.U32.HI R5, RZ, 0x1f, R2 ;  /* 0x0000001fff057819 */ /* 0x000fc80000011602 */
[----:B------:R-:W-:Y:S01]  /*00f0*/  LEA.HI.SX32 R5, R2, R5, 0x1b ;  /* 0x0000000502057211 */ /* 0x000fe200078fdaff */
[----:B------:R-:W-:-:S04]  /*0100*/  IMAD.HI R2, R7, -0x6db6db6d, R6 ;  /* 0x9249249307027827 */ /* 0x000fc800078e0206 */
[--C-:B------:R-:W-:Y:S01]  /*0110*/  IMAD R5, R5, -0x62, R9.reuse ;  /* 0xffffff9e05057824 */ /* 0x100fe200078e0209 */
[----:B------:R-:W-:Y:S01]  /*0120*/  SHF.R.U32.HI R11, RZ, 0x1f, R2 ;  /* 0x0000001fff0b7819 */ /* 0x000fe20000011602 */
[----:B------:R-:W-:-:S03]  /*0130*/  IMAD.HI R9, R9, -0x6db6db6d, R8 ;  /* 0x9249249309097827 */ /* 0x000fc600078e0208 */
[----:B------:R-:W-:Y:S01]  /*0140*/  LEA.HI.SX32 R11, R2, R11, 0x1d ;  /* 0x0000000b020b7211 */ /* 0x000fe200078feaff */
[----:B------:R-:W-:Y:S01]  /*0150*/  IMAD.HI R4, R5, -0x6db6db6d, R4 ;  /* 0x9249249305047827 */ /* 0x000fe200078e0204 */
[----:B------:R-:W-:-:S03]  /*0160*/  SHF.R.U32.HI R2, RZ, 0x1f, R9 ;  /* 0x0000001fff027819 */ /* 0x000fc60000011609 */
[----:B------:R-:W-:Y:S01]  /*0170*/  IMAD R11, R11, -0xe, R7 ;  /* 0xfffffff20b0b7824 */ /* 0x000fe200078e0207 */
[----:B------:R-:W-:-:S04]  /*0180*/  SHF.R.U32.HI R5, RZ, 0x1f, R4 ;  /* 0x0000001fff057819 */ /* 0x000fc80000011604 */
[----:B------:R-:W-:Y:S02]  /*0190*/  LEA.HI.SX32 R5, R4, R5, 0x1e ;  /* 0x0000000504057211 */ /* 0x000fe400078ff2ff */
[----:B------:R-:W-:Y:S02]  /*01a0*/  SHF.L.U32 R11, R11, 0x1, RZ ;  /* 0x000000010b0b7819 */ /* 0x000fe400000006ff */
[----:B------:R-:W-:Y:S02]  /*01b0*/  SHF.L.U32 R8, R5, 0x1, RZ ;  /* 0x0000000105087819 */ /* 0x000fe400000006ff */
[C---:B------:R-:W-:Y:S02]  /*01c0*/  IADD3 R4, R11.reuse, 0x1, RZ ;  /* 0x000000010b047810 */ /* 0x040fe40007ffe0ff */
[C---:B------:R-:W-:Y:S02]  /*01d0*/  IADD3 R5, R11.reuse, -0x1, RZ ;  /* 0xffffffff0b057810 */ /* 0x040fe40007ffe0ff */
[----:B------:R-:W-:-:S02]  /*01e0*/  ISETP.GT.U32.AND P3, PT, R11, 0x1b, PT ;  /* 0x0000001b0b00780c */ /* 0x000fc40003f64070 */
[----:B------:R-:W-:Y:S02]  /*01f0*/  IADD3 R10, R8, -0x1, RZ ;  /* 0xffffffff080a7810 */ /* 0x000fe40007ffe0ff */
[----:B------:R-:W-:Y:S02]  /*0200*/  ISETP.GT.U32.AND P2, PT, R4, 0x1b, PT ;  /* 0x0000001b0400780c */ /* 0x000fe40003f44070 */
[----:B------:R-:W-:Y:S02]  /*0210*/  ISETP.GT.U32.AND P0, PT, R5, 0x1b, PT ;  /* 0x0000001b0500780c */ /* 0x000fe40003f04070 */
[----:B------:R-:W-:Y:S02]  /*0220*/  LEA.HI.SX32 R4, R9, R2, 0x1e ;  /* 0x0000000209047211 */ /* 0x000fe400078ff2ff */
[----:B------:R-:W-:Y:S02]  /*0230*/  ISETP.GT.U32.OR P5, PT, R10, 0x1b, P3 ;  /* 0x0000001b0a00780c */ /* 0x000fe40001fa4470 */
[----:B------:R-:W-:Y:S01]  /*0240*/  ISETP.GT.U32.OR P1, PT, R8, 0x1b, P0 ;  /* 0x0000001b0800780c */ /* 0x000fe20000724470 */
[----:B------:R-:W-:Y:S01]  /*0250*/  IMAD R5, R4, 0x38, R11 ;  /* 0x0000003804057824 */ /* 0x000fe200078e020b */
[----:B------:R-:W-:-:S02]  /*0260*/  MOV R2, 0x4 ;  /* 0x0000000400027802 */ /* 0x000fc40000000f00 */
[----:B------:R-:W-:Y:S02]  /*0270*/  ISETP.GT.U32.OR P6, PT, R8, 0x1b, P3 ;  /* 0x0000001b0800780c */ /* 0x000fe40001fc4470 */
[----:B------:R-:W-:Y:S01]  /*0280*/  IADD3 R11, R11, 0x2, RZ ;  /* 0x000000020b0b7810 */ /* 0x000fe20007ffe0ff */
[----:B------:R-:W-:Y:S01]  /*0290*/  IMAD.WIDE R4, R5, R2, c[0x0][0x168] ;  /* 0x00005a0005047625 */ /* 0x000fe200078e0202 */
[----:B------:R-:W-:Y:S02]  /*02a0*/  MOV R17, RZ ;  /* 0x000000ff00117202 */ /* 0x000fe40000000f00 */
[----:B------:R-:W-:Y:S02]  /*02b0*/  ISETP.GT.U32.OR P4, PT, R10, 0x1b, P2 ;  /* 0x0000001b0a00780c */ /* 0x000fe40001784470 */
[----:B------:R0:W2:Y:S01]  /*02c0*/  @!P5 LDG.E.CONSTANT R19, [R4.64+-0x70] ;  /* 0xffff90040413d981 */ /* 0x0000a2000c1e9900 */
[----:B------:R-:W-:-:S03]  /*02d0*/  ISETP.GT.U32.OR P5, PT, R8, 0x1b, P2 ;  /* 0x0000001b0800780c */ /* 0x000fc600017a4470 */
[----:B------:R-:W3:Y:S01]  /*02e0*/  @!P1 LDG.E.CONSTANT R20, [R4.64+-0x4] ;  /* 0xfffffc0404149981 */ /* 0x000ee2000c1e9900 */
[----:B------:R-:W-:-:S03]  /*02f0*/  ISETP.GT.U32.AND P1, PT, R11, 0x1b, PT ;  /* 0x0000001b0b00780c */ /* 0x000fc60003f24070 */
[----:B------:R-:W4:Y:S01]  /*0300*/  @!P6 LDG.E.CONSTANT R17, [R4.64] ;  /* 0x000000040411e981 */ /* 0x000f22000c1e9900 */
[C---:B------:R-:W-:Y:S02]  /*0310*/  ISETP.GT.U32.OR P6, PT, R8.reuse, 0x1b, P1 ;  /* 0x0000001b0800780c */ /* 0x040fe40000fc4470 */
[----:B------:R-:W-:Y:S01]  /*0320*/  IADD3 R9, R8, 0x1, RZ ;  /* 0x0000000108097810 */ /* 0x000fe20007ffe0ff */
[----:B------:R0:W5:Y:S01]  /*0330*/  @!P4 LDG.E.CONSTANT R15, [R4.64+-0x6c] ;  /* 0xffff9404040fc981 */ /* 0x000162000c1e9900 */
[----:B------:R-:W-:-:S03]  /*0340*/  ISETP.GT.U32.OR P4, PT, R10, 0x1b, P0 ;  /* 0x0000001b0a00780c */ /* 0x000fc60000784470 */
[----:B------:R-:W2:Y:S01]  /*0350*/  @!P5 LDG.E.CONSTANT R21, [R4.64+0x4] ;  /* 0x000004040415d981 */ /* 0x000ea2000c1e9900 */
[----:B------:R-:W-:-:S05]  /*0360*/  ISETP.GT.U32.OR P5, PT, R9, 0x1b, P0 ;  /* 0x0000001b0900780c */ /* 0x000fca00007a4470 */
[----:B------:R-:W0:Y:S01]  /*0370*/  @!P6 LDG.E.CONSTANT R18, [R4.64+0x8] ;  /* 0x000008040412e981 */ /* 0x000e22000c1e9900 */
[C---:B------:R-:W-:Y:S02]  /*0380*/  ISETP.GT.U32.OR P6, PT, R9.reuse, 0x1b, P3 ;  /* 0x0000001b0900780c */ /* 0x040fe40001fc4470 */
[----:B------:R-:W-:Y:S01]  /*0390*/  MOV R7, RZ ;  /* 0x000000ff00077202 */ /* 0x000fe20000000f00 */
[----:B------:R-:W5:Y:S04]  /*03a0*/  @!P4 LDG.E.CONSTANT R16, [R4.64+-0x74] ;  /* 0xffff8c040410c981 */ /* 0x000f68000c1e9900 */
[----:B------:R0:W5:Y:S01]  /*03b0*/  @!P5 LDG.E.CONSTANT R14, [R4.64+0x6c] ;  /* 0x00006c04040ed981 */ /* 0x000162000c1e9900 */
[----:B------:R-:W-:Y:S02]  /*03c0*/  ISETP.GT.U32.OR P5, PT, R9, 0x1b, P2 ;  /* 0x0000001b0900780c */ /* 0x000fe400017a4470 */
[----:B------:R-:W-:-:S03]  /*03d0*/  MOV R6, RZ ;  /* 0x000000ff00067202 */ /* 0x000fc60000000f00 */
[----:B------:R0:W5:Y:S01]  /*03e0*/  @!P6 LDG.E.CONSTANT R7, [R4.64+0x70] ;  /* 0x000070040407e981 */ /* 0x000162000c1e9900 */
[----:B------:R-:W-:Y:S02]  /*03f0*/  ISETP.GT.U32.OR P6, PT, R10, 0x1b, P1 ;  /* 0x0000001b0a00780c */ /* 0x000fe40000fc4470 */
[----:B------:R-:W-:-:S04]  /*0400*/  IADD3 R10, R8, 0x2, RZ ;  /* 0x00000002080a7810 */ /* 0x000fc80007ffe0ff */
[C---:B------:R-:W-:Y:S01]  /*0410*/  ISETP.GT.U32.OR P0, PT, R10.reuse, 0x1b, P0 ;  /* 0x0000001b0a00780c */ /* 0x040fe20000704470 */
[----:B------:R0:W5:Y:S01]  /*0420*/  @!P5 LDG.E.CONSTANT R6, [R4.64+0x74] ;  /* 0x000074040406d981 */ /* 0x000162000c1e9900 */
[C---:B------:R-:W-:Y:S02]  /*0430*/  ISETP.GT.U32.OR P3, PT, R10.reuse, 0x1b, P3 ;  /* 0x0000001b0a00780c */ /* 0x040fe40001f64470 */
[----:B------:R-:W-:Y:S02]  /*0440*/  ISETP.GT.U32.OR P5, PT, R9, 0x1b, P1 ;  /* 0x0000001b0900780c */ /* 0x000fe40000fa4470 */
[----:B------:R-:W-:Y:S02]  /*0450*/  MOV R9, RZ ;  /* 0x000000ff00097202 */ /* 0x000fe40000000f00 */
[C---:B------:R-:W-:Y:S02]  /*0460*/  ISETP.GT.U32.OR P2, PT, R10.reuse, 0x1b, P2 ;  /* 0x0000001b0a00780c */ /* 0x040fe40001744470 */
[----:B------:R-:W-:Y:S01]  /*0470*/  ISETP.GT.U32.OR P1, PT, R10, 0x1b, P1 ;  /* 0x0000001b0a00780c */ /* 0x000fe20000f24470 */
[----:B------:R-:W-:Y:S01]  /*0480*/  CS2R R12, SRZ ;  /* 0x00000000000c7805 */ /* 0x000fe2000001ff00 */
[----:B------:R0:W5:Y:S01]  /*0490*/  @!P6 LDG.E.CONSTANT R9, [R4.64+-0x68] ;  /* 0xffff98040409e981 */ /* 0x000162000c1e9900 */
[----:B------:R-:W-:Y:S01]  /*04a0*/  CS2R R10, SRZ ;  /* 0x00000000000a7805 */ /* 0x000fe2000001ff00 */
[----:B------:R-:W-:-:S03]  /*04b0*/  MOV R8, RZ ;  /* 0x000000ff00087202 */ /* 0x000fc60000000f00 */
[----:B------:R0:W5:Y:S04]  /*04c0*/  @!P0 LDG.E.CONSTANT R13, [R4.64+0xdc] ;  /* 0x0000dc04040d8981 */ /* 0x000168000c1e9900 */
[----:B------:R0:W5:Y:S04]  /*04d0*/  @!P3 LDG.E.CONSTANT R12, [R4.64+0xe0] ;  /* 0x0000e004040cb981 */ /* 0x000168000c1e9900 */
[----:B------:R0:W5:Y:S04]  /*04e0*/  @!P2 LDG.E.CONSTANT R11, [R4.64+0xe4] ;  /* 0x0000e404040ba981 */ /* 0x000168000c1e9900 */
[----:B------:R0:W5:Y:S04]  /*04f0*/  @!P5 LDG.E.CONSTANT R8, [R4.64+0x78] ;  /* 0x000078040408d981 */ /* 0x000168000c1e9900 */
[----:B------:R0:W5:Y:S01]  /*0500*/  @!P1 LDG.E.CONSTANT R10, [R4.64+0xe8] ;  /* 0x0000e804040a9981 */ /* 0x000162000c1e9900 */
[----:B------:R-:W-:-:S02]  /*0510*/  MOV R22, RZ ;  /* 0x000000ff00167202 */ /* 0x000fc40000000f00 */
[----:B------:R-:W-:-:S05]  /*0520*/  LEA R3, R3, R0, 0x7 ;  /* 0x0000000003037211 */ /* 0x000fca00078e38ff */
[----:B------:R-:W-:Y:S01]  /*0530*/  IMAD.WIDE R2, R3, R2, c[0x0][0x160] ;  /* 0x0000580003027625 */ /* 0x000fe200078e0202 */
[----:B---3--:R-:W-:Y:S01]  /*0540*/  FADD R0, RZ, -R20 ;  /* 0x80000014ff007221 */ /* 0x008fe20000000000 */
[----:B----4-:R-:W-:-:S04]  /*0550*/  FADD R24, RZ, -R17 ;  /* 0x80000011ff187221 */ /* 0x010fc80000000000 */
[----:B--2---:R-:W-:Y:S01]  /*0560*/  FADD R26, R24, R21 ;  /* 0x00000015181a7221 */ /* 0x004fe20000000000 */
[----:B-----5:R-:W-:Y:S01]  /*0570*/  @!P4 FADD R22, RZ, R16 ;  /* 0x00000010ff16c221 */ /* 0x020fe20000000000 */
[----:B------:R-:W-:Y:S01]  /*0580*/  FADD R16, RZ, R20 ;  /* 0x00000014ff107221 */ /* 0x000fe20000000000 */
[----:B------:R-:W-:Y:S01]  /*0590*/  FADD R20, RZ, R17 ;  /* 0x00000011ff147221 */ /* 0x000fe20000000000 */
[--C-:B------:R-:W-:Y:S01]  /*05a0*/  FADD R17, R0, R21.reuse ;  /* 0x0000001500117221 */ /* 0x100fe20000000000 */
[--C-:B------:R-:W-:Y:S01]  /*05b0*/  FADD R0, R24, -R21.reuse ;  /* 0x8000001518007221 */ /* 0x100fe20000000000 */
[--C-:B------:R-:W-:Y:S01]  /*05c0*/  FADD R23, R16, -R21.reuse ;  /* 0x8000001510177221 */ /* 0x100fe20000000000 */
[C-C-:B0-----:R-:W-:Y:S01]  /*05d0*/  FADD R4, R20.reuse, -R18.reuse ;  /* 0x8000001214047221 */ /* 0x141fe20000000000 */
[C-C-:B------:R-:W-:Y:S01]  /*05e0*/  FADD R16, R20.reuse, -R21.reuse ;  /* 0x8000001514107221 */ /* 0x140fe20000000000 */
[----:B------:R-:W-:Y:S01]  /*05f0*/  FADD R28, R20, R21 ;  /* 0x00000015141c7221 */ /* 0x000fe20000000000 */
[----:B------:R-:W-:Y:S01]  /*0600*/  FADD R18, R24, R18 ;  /* 0x0000001218127221 */ /* 0x000fe20000000000 */
[--C-:B------:R-:W-:Y:S01]  /*0610*/  FADD R24, RZ, R19.reuse ;  /* 0x00000013ff187221 */ /* 0x100fe20000000000 */
[----:B------:R-:W-:Y:S01]  /*0620*/  FADD R20, RZ, -R19 ;  /* 0x80000013ff147221 */ /* 0x000fe20000000000 */
[----:B------:R-:W-:-:S02]  /*0630*/  FADD R5, -R15, R22 ;  /* 0x000000160f057221 */ /* 0x000fc40000000100 */
[--C-:B------:R-:W-:Y:S01]  /*0640*/  FADD R24, R24, R15.reuse ;  /* 0x0000000f18187221 */ /* 0x100fe20000000000 */
[----:B------:R-:W-:Y:S01]  /*0650*/  FADD R22, R20, R15 ;  /* 0x0000000f14167221 */ /* 0x000fe20000000000 */
[--C-:B------:R-:W-:Y:S01]  /*0660*/  FADD R27, R23, R14.reuse ;  /* 0x0000000e171b7221 */ /* 0x100fe20000000000 */
[--C-:B------:R-:W-:Y:S01]  /*0670*/  FADD R5, R5, -R14.reuse ;  /* 0x8000000e05057221 */ /* 0x100fe20000000000 */
[----:B------:R-:W-:Y:S01]  /*0680*/  FADD R21, R17, R14 ;  /* 0x0000000e11157221 */ /* 0x000fe20000000000 */
[--C-:B------:R-:W-:Y:S01]  /*0690*/  FADD R29, R26, -R7.reuse ;  /* 0x800000071a1d7221 */ /* 0x100fe20000000000 */
[--C-:B------:R-:W-:Y:S01]  /*06a0*/  FADD R31, R28, R7.reuse ;  /* 0x000000071c1f7221 */ /* 0x100fe20000000000 */
[--C-:B------:R-:W-:Y:S01]  /*06b0*/  FADD R23, R16, -R7.reuse ;  /* 0x8000000710177221 */ /* 0x100fe20000000000 */
[--C-:B------:R-:W-:Y:S01]  /*06c0*/  FADD R25, R0, R7.reuse ;  /* 0x0000000700197221 */ /* 0x100fe20000000000 */
[--C-:B------:R-:W-:Y:S01]  /*06d0*/  FADD R15, R22, R7.reuse ;  /* 0x00000007160f7221 */ /* 0x100fe20000000000 */
[----:B------:R-:W-:Y:S01]  /*06e0*/  FADD R19, R24, -R7 ;  /* 0x8000000718137221 */ /* 0x000fe20000000000 */
[--C-:B------:R-:W-:Y:S01]  /*06f0*/  FADD R5, R5, R6.reuse ;  /* 0x0000000605057221 */ /* 0x100fe20000000000 */
[--C-:B------:R-:W-:Y:S01]  /*0700*/  FADD R21, R21, -R6.reuse ;  /* 0x8000000615157221 */ /* 0x100fe20000000000 */
[--C-:B------:R-:W-:Y:S01]  /*0710*/  FADD R27, R27, -R6.reuse ;  /* 0x800000061b1b7221 */ /* 0x100fe20000000000 */
[----:B------:R-:W-:Y:S01]  /*0720*/  FADD R20, R20, R9 ;  /* 0x0000000914147221 */ /* 0x000fe20000000000 */
[--C-:B------:R-:W-:Y:S01]  /*0730*/  FADD R23, R23, R6.reuse ;  /* 0x0000000617177221 */ /* 0x100fe20000000000 */
[--C-:B------:R-:W-:Y:S01]  /*0740*/  FADD R25, R25, R6.reuse ;  /* 0x0000000619197221 */ /* 0x100fe20000000000 */
[--C-:B------:R-:W-:Y:S01]  /*0750*/  FADD R29, R29, R6.reuse ;  /* 0x000000061d1d7221 */ /* 0x100fe20000000000 */
[--C-:B------:R-:W-:Y:S01]  /*0760*/  FADD R31, R31, R6.reuse ;  /* 0x000000061f1f7221 */ /* 0x100fe20000000000 */
[--C-:B------:R-:W-:Y:S01]  /*0770*/  FADD R15, R15, -R6.reuse ;  /* 0x800000060f0f7221 */ /* 0x100fe20000000000 */
[----:B------:R-:W-:Y:S01]  /*0780*/  FADD R19, R19, -R6 ;  /* 0x8000000613137221 */ /* 0x000fe20000000000 */
[--C-:B------:R-:W-:Y:S01]  /*0790*/  FADD R9, R4, -R7.reuse ;  /* 0x8000000704097221 */ /* 0x100fe20000000000 */
[----:B------:R-:W-:Y:S01]  /*07a0*/  FADD R33, R18, -R7 ;  /* 0x8000000712217221 */ /* 0x000fe20000000000 */
[----:B------:R-:W-:Y:S01]  /*07b0*/  FADD R6, R17, R13 ;  /* 0x0000000d11067221 */ /* 0x000fe20000000000 */
[--C-:B------:R-:W-:Y:S01]  /*07c0*/  FADD R16, R16, -R12.reuse ;  /* 0x8000000c10107221 */ /* 0x100fe20000000000 */
[----:B------:R-:W-:Y:S01]  /*07d0*/  FADD R7, R20, R7 ;  /* 0x0000000714077221 */ /* 0x000fe20000000000 */
[--C-:B------:R-:W-:Y:S01]  /*07e0*/  FADD R0, R0, R12.reuse ;  /* 0x0000000c00007221 */ /* 0x100fe20000000000 */
[----:B------:R-:W-:Y:S01]  /*07f0*/  FADD R17, R4, -R12 ;  /* 0x8000000c04117221 */ /* 0x000fe20000000000 */
[----:B------:R0:W-:Y:S01]  /*0800*/  STG.E [R2.64], R5 ;  /* 0x0000000502007986 */ /* 0x0001e2000c101904 */
[--C-:B------:R-:W-:Y:S01]  /*0810*/  FADD R13, R16, R11.reuse ;  /* 0x0000000b100d7221 */ /* 0x100fe20000000000 */
[--C-:B------:R-:W-:Y:S01]  /*0820*/  FADD R9, R9, R8.reuse ;  /* 0x0000000809097221 */ /* 0x100fe20000000000 */
[--C-:B------:R-:W-:Y:S01]  /*0830*/  FADD R33, R33, R8.reuse ;  /* 0x0000000821217221 */ /* 0x100fe20000000000 */
[----:B------:R-:W-:Y:S01]  /*0840*/  FADD R7, R7, -R8 ;  /* 0x8000000807077221 */ /* 0x000fe20000000000 */
[----:B------:R-:W-:Y:S01]  /*0850*/  FADD R17, R17, R10 ;  /* 0x0000000a11117221 */ /* 0x000fe20000000000 */
[--C-:B0-----:R-:W-:Y:S01]  /*0860*/  FADD R5, R6, -R11.reuse ;  /* 0x8000000b06057221 */ /* 0x101fe20000000000 */
        /* <DEDUP_REMOVED lines=17> */
.L_x_46:
        /* <DEDUP_REMOVED lines=16> */
.L_x_125:


//--------------------- .text.tvmgen_default_fused_nn_contrib_conv2d_winograd_without_weight_transform_add_nn_relu_2_kernel --------------------------
	.section	.text.tvmgen_default_fused_nn_contrib_conv2d_winograd_without_weight_transform_add_nn_relu_2_kernel,"ax",@progbits
	.sectioninfo	@"SHI_REGISTERS=38"
	.align	128
        .global         tvmgen_default_fused_nn_contrib_conv2d_winograd_without_weight_transform_add_nn_relu_2_kernel
        .type           tvmgen_default_fused_nn_contrib_conv2d_winograd_without_weight_transform_add_nn_relu_2_kernel,@function
        .size           tvmgen_default_fused_nn_contrib_conv2d_winograd_without_weight_transform_add_nn_relu_2_kernel,(.L_x_126 - tvmgen_default_fused_nn_contrib_conv2d_winograd_without_weight_transform_add_nn_relu_2_kernel)
        .other          tvmgen_default_fused_nn_contrib_conv2d_winograd_without_weight_transform_add_nn_relu_2_kernel,@"STO_CUDA_ENTRY STV_DEFAULT"
tvmgen_default_fused_nn_contrib_conv2d_winograd_without_weight_transform_add_nn_relu_2_kernel:
.text.tvmgen_default_fused_nn_contrib_conv2d_winograd_without_weight_transform_add_nn_relu_2_kernel:
[----:B------:R-:W-:Y:S02]  /*0000*/  MOV R1, c[0x0][0x28] ;  /* 0x00000a0000017a02 */ /* 0x000fe40000000f00 */
[----:B------:R-:W0:Y:S01]  /*0010*/  S2R R7, SR_CTAID.X ;  /* 0x0000000000077919 */ /* 0x000e220000002500 */
[----:B------:R-:W-:Y:S01]  /*0020*/  MOV R2, RZ ;  /* 0x000000ff00027202 */ /* 0x000fe20000000f00 */
[----:B------:R-:W-:Y:S01]  /*0030*/  CS2R R16, SRZ ;  /* 0x0000000000107805 */ /* 0x000fe2000001ff00 */
[----:B------:R-:W-:Y:S01]  /*0040*/  MOV R18, RZ ;  /* 0x000000ff00127202 */ /* 0x000fe20000000f00 */
[----:B------:R-:W0:Y:S01]  /*0050*/  S2R R4, SR_TID.X ;  /* 0x0000000000047919 */ /* 0x000e220000002100 */
[----:B------:R-:W-:Y:S01]  /*0060*/  ULDC.64 UR4, c[0x0][0x118] ;  /* 0x0000460000047ab9 */ /* 0x000fe20000000a00 */
[----:B------:R-:W-:Y:S01]  /*0070*/  MOV R14, RZ ;  /* 0x000000ff000e7202 */ /* 0x000fe20000000f00 */
[----:B0-----:R-:W-:-:S04]  /*0080*/  IMAD R4, R7, 0x1e, R4 ;  /* 0x0000001e07047824 */ /* 0x001fc800078e0204 */
[----:B------:R-:W-:-:S04]  /*0090*/  IMAD.HI R0, R4, 0x5397829d, RZ ;  /* 0x5397829d04007827 */ /* 0x000fc800078e02ff */
[----:B------:R-:W-:Y:S01]  /*00a0*/  IMAD R3, R7, -0x1c, R4 ;  /* 0xffffffe407037824 */ /* 0x000fe200078e0204 */
[----:B------:R-:W-:-:S03]  /*00b0*/  SHF.R.U32.HI R5, RZ, 0x1f, R0 ;  /* 0x0000001fff057819 */ /* 0x000fc60000011600 */
[----:B------:R-:W-:Y:S01]  /*00c0*/  IMAD.HI R6, R3, -0x6db6db6d, R2 ;  /* 0x9249249303067827 */ /* 0x000fe200078e0202 */
[----:B------:R-:W-:-:S03]  /*00d0*/  LEA.HI.SX32 R5, R0, R5, 0x1c ;  /* 0x0000000500057211 */ /* 0x000fc600078fe2ff */
[----:B------:R-:W-:Y:S01]  /*00e0*/  IMAD R2, R7, 0x7e, R3 ;  /* 0x0000007e07027824 */ /* 0x000fe200078e0203 */
[----:B------:R-:W-:Y:S01]  /*00f0*/  SHF.R.U32.HI R7, RZ, 0x1f, R6 ;  /* 0x0000001fff077819 */ /* 0x000fe20000011606 */
[----:B------:R-:W-:Y:S01]  /*0100*/  IMAD R5, R5, -0x31, R4 ;  /* 0xffffffcf05057824 */ /* 0x000fe200078e0204 */
[----:B------:R-:W-:Y:S01]  /*0110*/  MOV R4, RZ ;  /* 0x000000ff00047202 */ /* 0x000fe20000000f00 */
[----:B------:R-:W-:Y:S01]  /*0120*/  IMAD.HI R0, R2, 0x5397829d, RZ ;  /* 0x5397829d02007827 */ /* 0x000fe200078e02ff */
[----:B------:R-:W-:-:S03]  /*0130*/  LEA.HI.SX32 R7, R6, R7, 0x1e ;  /* 0x0000000706077211 */ /* 0x000fc600078ff2ff */
[----:B------:R-:W-:Y:S01]  /*0140*/  IMAD.HI R4, R5, -0x6db6db6d, R4 ;  /* 0x9249249305047827 */ /* 0x000fe200078e0204 */
[----:B------:R-:W-:-:S03]  /*0150*/  SHF.R.U32.HI R9, RZ, 0x1f, R0 ;  /* 0x0000001fff097819 */ /* 0x000fc60000011600 */
[----:B------:R-:W-:Y:S01]  /*0160*/  IMAD R7, R7, -0x7, R3 ;  /* 0xfffffff907077824 */ /* 0x000fe200078e0203 */
[----:B------:R-:W-:Y:S02]  /*0170*/  LEA.HI.SX32 R0, R0, R9, 0x1c ;  /* 0x0000000900007211 */ /* 0x000fe400078fe2ff */
[----:B------:R-:W-:Y:S02]  /*0180*/  SHF.R.U32.HI R3, RZ, 0x1f, R4 ;  /* 0x0000001fff037819 */ /* 0x000fe40000011604 */
[----:B------:R-:W-:Y:S02]  /*0190*/  SHF.L.U32 R7, R7, 0x1, RZ ;  /* 0x0000000107077819 */ /* 0x000fe400000006ff */
[----:B------:R-:W-:Y:S02]  /*01a0*/  LEA.HI.SX32 R3, R4, R3, 0x1e ;  /* 0x0000000304037211 */ /* 0x000fe400078ff2ff */
[----:B------:R-:W-:Y:S01]  /*01b0*/  IADD3 R4, R7, -0x1, RZ ;  /* 0xffffffff07047810 */ /* 0x000fe20007ffe0ff */
[----:B------:R-:W-:Y:S01]  /*01c0*/  IMAD R0, R0, 0xc4, R7 ;  /* 0x000000c400007824 */ /* 0x000fe200078e0207 */
[----:B------:R-:W-:-:S02]  /*01d0*/  SHF.L.U32 R8, R3, 0x1, RZ ;  /* 0x0000000103087819 */ /* 0x000fc400000006ff */
[----:B------:R-:W-:Y:S02]  /*01e0*/  ISETP.GT.U32.AND P3, PT, R7, 0xd, PT ;  /* 0x0000000d0700780c */ /* 0x000fe40003f64070 */
[----:B------:R-:W-:Y:S02]  /*01f0*/  IADD3 R0, R0, -0xf, RZ ;  /* 0xfffffff100007810 */ /* 0x000fe40007ffe0ff */
[----:B------:R-:W-:Y:S02]  /*0200*/  IADD3 R9, R8, -0x1, RZ ;  /* 0xffffffff08097810 */ /* 0x000fe40007ffe0ff */
[----:B------:R-:W-:Y:S01]  /*0210*/  ISETP.GT.U32.AND P2, PT, R4, 0xd, PT ;  /* 0x0000000d0400780c */ /* 0x000fe20003f44070 */
[----:B------:R-:W-:Y:S01]  /*0220*/  IMAD R0, R3, 0x1c, R0 ;  /* 0x0000001c03007824 */ /* 0x000fe200078e0200 */
[----:B------:R-:W-:Y:S02]  /*0230*/  ISETP.GT.U32.OR P5, PT, R9, 0xd, P3 ;  /* 0x0000000d0900780c */ /* 0x000fe40001fa4470 */
[----:B------:R-:W-:-:S02]  /*0240*/  IADD3 R5, R7, 0x1, RZ ;  /* 0x0000000107057810 */ /* 0x000fc40007ffe0ff */
[----:B------:R-:W-:Y:S02]  /*0250*/  MOV R3, 0x4 ;  /* 0x0000000400037802 */ /* 0x000fe40000000f00 */
[----:B------:R-:W-:Y:S02]  /*0260*/  IADD3 R0, R0, 0xf, RZ ;  /* 0x0000000f00007810 */ /* 0x000fe40007ffe0ff */
[----:B------:R-:W-:Y:S02]  /*0270*/  ISETP.GT.U32.OR P1, PT, R8, 0xd, P2 ;  /* 0x0000000d0800780c */ /* 0x000fe40001724470 */
[----:B------:R-:W-:Y:S01]  /*0280*/  ISETP.GT.U32.AND P0, PT, R5, 0xd, PT ;  /* 0x0000000d0500780c */ /* 0x000fe20003f04070 */
[----:B------:R-:W-:Y:S01]  /*0290*/  IMAD.WIDE R4, R0, R3, c[0x0][0x168] ;  /* 0x00005a0000047625 */ /* 0x000fe200078e0203 */
[----:B------:R-:W-:Y:S02]  /*02a0*/  ISETP.GT.U32.OR P6, PT, R8, 0xd, P3 ;  /* 0x0000000d0800780c */ /* 0x000fe40001fc4470 */
[----:B------:R-:W-:-:S02]  /*02b0*/  IADD3 R7, R7, 0x2, RZ ;  /* 0x0000000207077810 */ /* 0x000fc40007ffe0ff */
[----:B------:R-:W2:Y:S01]  /*02c0*/  @!P5 LDG.E.CONSTANT R18, [R4.64+-0x38] ;  /* 0xffffc8040412d981 */ /* 0x000ea2000c1e9900 */
[----:B------:R-:W-:Y:S01]  /*02d0*/  ISETP.GT.U32.OR P5, PT, R8, 0xd, P0 ;  /* 0x0000000d0800780c */ /* 0x000fe200007a4470 */
[----:B------:R-:W-:Y:S01]  /*02e0*/  CS2R R20, SRZ ;  /* 0x0000000000147805 */ /* 0x000fe2000001ff00 */
[----:B------:R-:W-:Y:S02]  /*02f0*/  ISETP.GT.U32.OR P4, PT, R9, 0xd, P0 ;  /* 0x0000000d0900780c */ /* 0x000fe40000784470 */
[----:B------:R-:W3:Y:S01]  /*0300*/  @!P1 LDG.E.CONSTANT R17, [R4.64+-0x4] ;  /* 0xfffffc0404119981 */ /* 0x000ee2000c1e9900 */
[----:B------:R-:W-:-:S03]  /*0310*/  ISETP.GT.U32.AND P1, PT, R7, 0xd, PT ;  /* 0x0000000d0700780c */ /* 0x000fc60003f24070 */
[----:B------:R-:W4:Y:S01]  /*0320*/  @!P6 LDG.E.CONSTANT R16, [R4.64] ;  /* 0x000000040410e981 */ /* 0x000f22000c1e9900 */
[C---:B------:R-:W-:Y:S02]  /*0330*/  ISETP.GT.U32.OR P6, PT, R8.reuse, 0xd, P1 ;  /* 0x0000000d0800780c */ /* 0x040fe40000fc4470 */
[----:B------:R-:W-:Y:S02]  /*0340*/  IADD3 R7, R8, 0x1, RZ ;  /* 0x0000000108077810 */ /* 0x000fe40007ffe0ff */
[----:B------:R-:W5:Y:S02]  /*0350*/  @!P5 LDG.E.CONSTANT R21, [R4.64+0x4] ;  /* 0x000004040415d981 */ /* 0x000f64000c1e9900 */
[----:B------:R-:W-:Y:S01]  /*0360*/  ISETP.GT.U32.OR P5, PT, R7, 0xd, P2 ;  /* 0x0000000d0700780c */ /* 0x000fe200017a4470 */
[----:B------:R-:W-:Y:S01]  /*0370*/  CS2R R12, SRZ ;  /* 0x00000000000c7805 */ /* 0x000fe2000001ff00 */
[----:B------:R0:W2:Y:S01]  /*0380*/  @!P4 LDG.E.CONSTANT R14, [R4.64+-0x34] ;  /* 0xffffcc04040ec981 */ /* 0x0000a2000c1e9900 */
[----:B------:R-:W-:-:S04]  /*0390*/  ISETP.GT.U32.OR P4, PT, R9, 0xd, P2 ;  /* 0x0000000d0900780c */ /* 0x000fc80001784470 */
[----:B------:R-:W0:Y:S01]  /*03a0*/  @!P6 LDG.E.CONSTANT R20, [R4.64+0x8] ;  /* 0x000008040414e981 */ /* 0x000e22000c1e9900 */
[----:B------:R-:W-:Y:S02]  /*03b0*/  ISETP.GT.U32.OR P6, PT, R7, 0xd, P3 ;  /* 0x0000000d0700780c */ /* 0x000fe40001fc4470 */
[----:B------:R-:W-:-:S03]  /*03c0*/  MOV R6, RZ ;  /* 0x000000ff00067202 */ /* 0x000fc60000000f00 */
[----:B------:R0:W2:Y:S01]  /*03d0*/  @!P5 LDG.E.CONSTANT R13, [R4.64+0x34] ;  /* 0x00003404040dd981 */ /* 0x0000a2000c1e9900 */
[----:B------:R-:W-:Y:S02]  /*03e0*/  ISETP.GT.U32.OR P5, PT, R7, 0xd, P0 ;  /* 0x0000000d0700780c */ /* 0x000fe400007a4470 */
[----:B------:R-:W-:Y:S01]  /*03f0*/  MOV R0, RZ ;  /* 0x000000ff00007202 */ /* 0x000fe20000000f00 */
[----:B------:R0:W2:Y:S04]  /*0400*/  @!P4 LDG.E.CONSTANT R15, [R4.64+-0x3c] ;  /* 0xffffc404040fc981 */ /* 0x0000a8000c1e9900 */
[----:B------:R0:W2:Y:S01]  /*0410*/  @!P6 LDG.E.CONSTANT R6, [R4.64+0x38] ;  /* 0x000038040406e981 */ /* 0x0000a2000c1e9900 */
[----:B------:R-:W-:Y:S02]  /*0420*/  ISETP.GT.U32.OR P6, PT, R9, 0xd, P1 ;  /* 0x0000000d0900780c */ /* 0x000fe40000fc4470 */
[----:B------:R-:W-:-:S03]  /*0430*/  IADD3 R9, R8, 0x2, RZ ;  /* 0x0000000208097810 */ /* 0x000fc60007ffe0ff */
[----:B------:R0:W2:Y:S01]  /*0440*/  @!P5 LDG.E.CONSTANT R0, [R4.64+0x3c] ;  /* 0x00003c040400d981 */ /* 0x0000a2000c1e9900 */
[C---:B------:R-:W-:Y:S02]  /*0450*/  ISETP.GT.U32.OR P2, PT, R9.reuse, 0xd, P2 ;  /* 0x0000000d0900780c */ /* 0x040fe40001744470 */
[----:B------:R-:W-:Y:S02]  /*0460*/  ISETP.GT.U32.OR P3, PT, R9, 0xd, P3 ;  /* 0x0000000d0900780c */ /* 0x000fe40001f64470 */
[----:B------:R-:W-:Y:S02]  /*0470*/  ISETP.GT.U32.OR P5, PT, R7, 0xd, P1 ;  /* 0x0000000d0700780c */ /* 0x000fe40000fa4470 */
[----:B------:R-:W-:Y:S02]  /*0480*/  MOV R7, RZ ;  /* 0x000000ff00077202 */ /* 0x000fe40000000f00 */
[C---:B------:R-:W-:Y:S02]  /*0490*/  ISETP.GT.U32.OR P0, PT, R9.reuse, 0xd, P0 ;  /* 0x0000000d0900780c */ /* 0x040fe40000704470 */
[----:B------:R-:W-:Y:S01]  /*04a0*/  ISETP.GT.U32.OR P1, PT, R9, 0xd, P1 ;  /* 0x0000000d0900780c */ /* 0x000fe20000f24470 */
[----:B------:R-:W-:Y:S01]  /*04b0*/  CS2R R10, SRZ ;  /* 0x00000000000a7805 */ /* 0x000fe2000001ff00 */
[----:B------:R0:W2:Y:S01]  /*04c0*/  @!P6 LDG.E.CONSTANT R7, [R4.64+-0x30] ;  /* 0xffffd0040407e981 */ /* 0x0000a2000c1e9900 */
[----:B------:R-:W-:-:S02]  /*04d0*/  MOV R8, RZ ;  /* 0x000000ff00087202 */ /* 0x000fc40000000f00 */
[----:B------:R-:W-:Y:S01]  /*04e0*/  MOV R9, RZ ;  /* 0x000000ff00097202 */ /* 0x000fe20000000f00 */
[----:B------:R0:W2:Y:S04]  /*04f0*/  @!P2 LDG.E.CONSTANT R12, [R4.64+0x6c] ;  /* 0x00006c04040ca981 */ /* 0x0000a8000c1e9900 */
[----:B------:R0:W2:Y:S04]  /*0500*/  @!P3 LDG.E.CONSTANT R11, [R4.64+0x70] ;  /* 0x00007004040bb981 */ /* 0x0000a8000c1e9900 */
[----:B------:R0:W2:Y:S04]  /*0510*/  @!P5 LDG.E.CONSTANT R8, [R4.64+0x40] ;  /* 0x000040040408d981 */ /* 0x0000a8000c1e9900 */
[----:B------:R0:W2:Y:S04]  /*0520*/  @!P0 LDG.E.CONSTANT R10, [R4.64+0x74] ;  /* 0x00007404040a8981 */ /* 0x0000a8000c1e9900 */
[----:B------:R0:W2:Y:S01]  /*0530*/  @!P1 LDG.E.CONSTANT R9, [R4.64+0x78] ;  /* 0x0000780404099981 */ /* 0x0000a2000c1e9900 */
[----:B------:R-:W-:Y:S01]  /*0540*/  MOV R23, RZ ;  /* 0x000000ff00177202 */ /* 0x000fe20000000f00 */
[----:B------:R-:W-:Y:S01]  /*0550*/  IMAD.WIDE R2, R2, R3, c[0x0][0x160] ;  /* 0x0000580002027625 */ /* 0x000fe200078e0203 */
[--C-:B---3--:R-:W-:Y:S01]  /*0560*/  FADD R28, RZ, R17.reuse ;  /* 0x00000011ff1c7221 */ /* 0x108fe20000000000 */
[----:B------:R-:W-:Y:S01]  /*0570*/  FADD R22, RZ, -R17 ;  /* 0x80000011ff167221 */ /* 0x000fe20000000000 */
[--C-:B----4-:R-:W-:Y:S01]  /*0580*/  FADD R24, RZ, R16.reuse ;  /* 0x00000010ff187221 */ /* 0x110fe20000000000 */
[----:B------:R-:W-:Y:S01]  /*0590*/  FADD R26, RZ, -R16 ;  /* 0x80000010ff1a7221 */ /* 0x000fe20000000000 */
[--C-:B-----5:R-:W-:Y:S01]  /*05a0*/  FADD R28, R28, -R21.reuse ;  /* 0x800000151c1c7221 */ /* 0x120fe20000000000 */
[----:B------:R-:W-:Y:S01]  /*05b0*/  FADD R17, R22, R21 ;  /* 0x0000001516117221 */ /* 0x000fe20000000000 */
[----:B--2---:R-:W-:Y:S01]  /*05c0*/  FADD R25, RZ, R18 ;  /* 0x00000012ff197221 */ /* 0x004fe20000000000 */
[--C-:B0-----:R-:W-:Y:S01]  /*05d0*/  FADD R4, R24, -R20.reuse ;  /* 0x8000001418047221 */ /* 0x101fe20000000000 */
[----:B------:R-:W-:Y:S01]  /*05e0*/  FADD R5, R26, R20 ;  /* 0x000000141a057221 */ /* 0x000fe20000000000 */
[----:B------:R-:W-:-:S04]  /*05f0*/  @!P4 FADD R23, RZ, R15 ;  /* 0x0000000fff17c221 */ /* 0x000fc80000000000 */
[----:B------:R-:W-:Y:S01]  /*0600*/  FADD R20, -R14, R23 ;  /* 0x000000170e147221 */ /* 0x000fe20000000100 */
[----:B------:R-:W-:-:S03]  /*0610*/  FADD R29, R28, R13 ;  /* 0x0000000d1c1d7221 */ /* 0x000fc60000000000 */
[--C-:B------:R-:W-:Y:S01]  /*0620*/  FADD R23, R20, -R13.reuse ;  /* 0x8000000d14177221 */ /* 0x100fe20000000000 */
[----:B------:R-:W-:Y:S01]  /*0630*/  FADD R13, R17, R13 ;  /* 0x0000000d110d7221 */ /* 0x000fe20000000000 */
[----:B------:R-:W-:Y:S01]  /*0640*/  FADD R18, RZ, -R18 ;  /* 0x80000012ff127221 */ /* 0x000fe20000000000 */
[--C-:B------:R-:W-:Y:S01]  /*0650*/  FADD R16, R24, -R21.reuse ;  /* 0x8000001518107221 */ /* 0x100fe20000000000 */
[C-C-:B------:R-:W-:Y:S01]  /*0660*/  FADD R15, R26.reuse, -R21.reuse ;  /* 0x800000151a0f7221 */ /* 0x140fe20000000000 */
[--C-:B------:R-:W-:Y:S01]  /*0670*/  FADD R19, R26, R21.reuse ;  /* 0x000000151a137221 */ /* 0x100fe20000000000 */
[----:B------:R-:W-:Y:S01]  /*0680*/  FADD R21, R24, R21 ;  /* 0x0000001518157221 */ /* 0x000fe20000000000 */
[----:B------:R-:W-:Y:S01]  /*0690*/  FADD R13, R13, -R0 ;  /* 0x800000000d0d7221 */ /* 0x000fe20000000000 */
[--C-:B------:R-:W-:Y:S01]  /*06a0*/  FADD R27, R25, R14.reuse ;  /* 0x0000000e191b7221 */ /* 0x100fe20000000000 */
[C---:B------:R-:W-:Y:S01]  /*06b0*/  FADD R25, R18.reuse, R14 ;  /* 0x0000000e12197221 */ /* 0x040fe20000000000 */
[--C-:B------:R-:W-:Y:S01]  /*06c0*/  FADD R33, R21, R6.reuse ;  /* 0x0000000615217221 */ /* 0x100fe20000000000 */
[--C-:B------:R-:W-:Y:S01]  /*06d0*/  FADD R35, R5, -R6.reuse ;  /* 0x8000000605237221 */ /* 0x100fe20000000000 */
[--C-:B------:R-:W-:Y:S01]  /*06e0*/  FADD R31, R19, -R6.reuse ;  /* 0x80000006131f7221 */ /* 0x100fe20000000000 */
[----:B------:R-:W-:Y:S01]  /*06f0*/  FADD R7, R18, R7 ;  /* 0x0000000712077221 */ /* 0x000fe20000000000 */
[--C-:B------:R-:W-:Y:S01]  /*0700*/  FADD R21, R15, R6.reuse ;  /* 0x000000060f157221 */ /* 0x100fe20000000000 */
[----:B------:R0:W-:Y:S01]  /*0710*/  STG.E [R2.64+0x31000], R13 ;  /* 0x0310000d02007986 */ /* 0x0001e2000c101904 */
[--C-:B------:R-:W-:Y:S01]  /*0720*/  FADD R5, R4, -R6.reuse ;  /* 0x8000000604057221 */ /* 0x100fe20000000000 */
[--C-:B------:R-:W-:Y:S01]  /*0730*/  FADD R25, R25, R6.reuse ;  /* 0x0000000619197221 */ /* 0x100fe20000000000 */
[--C-:B------:R-:W-:Y:S01]  /*0740*/  FADD R27, R27, -R6.reuse ;  /* 0x800000061b1b7221 */ /* 0x100fe20000000000 */
[--C-:B------:R-:W-:Y:S01]  /*0750*/  FADD R19, R16, -R6.reuse ;  /* 0x8000000610137221 */ /* 0x100fe20000000000 */
[----:B------:R-:W-:Y:S01]  /*0760*/  FADD R7, R7, R6 ;  /* 0x0000000607077221 */ /* 0x000fe20000000000 */
[----:B------:R-:W-:Y:S01]  /*0770*/  FADD R17, R17, R12 ;  /* 0x0000000c11117221 */ /* 0x000fe20000000000 */
[--C-:B------:R-:W-:Y:S01]  /*0780*/  FADD R15, R15, R11.reuse ;  /* 0x0000000b0f0f7221 */ /* 0x100fe20000000000 */
[--C-:B------:R-:W-:Y:S01]  /*0790*/  FADD R4, R4, -R11.reuse ;  /* 0x8000000b04047221 */ /* 0x100fe20000000000 */
[----:B0-----:R-:W-:Y:S01]  /*07a0*/  FADD R13, R16, -R11 ;  /* 0x8000000b100d7221 */ /* 0x001fe20000000000 */
[--C-:B------:R-:W-:Y:S01]  /*07b0*/  FADD R23, R23, R0.reuse ;  /* 0x0000000017177221 */ /* 0x100fe20000000000 */
[--C-:B------:R-:W-:Y:S01]  /*07c0*/  FADD R25, R25, -R0.reuse ;  /* 0x8000000019197221 */ /* 0x100fe20000000000 */
[--C-:B------:R-:W-:Y:S01]  /*07d0*/  FADD R27, R27, -R0.reuse ;  /* 0x800000001b1b7221 */ /* 0x100fe20000000000 */
[--C-:B------:R-:W-:Y:S01]  /*07e0*/  FADD R29, R29, -R0.reuse ;  /* 0x800000001d1d7221 */ /* 0x100fe20000000000 */
[--C-:B------:R-:W-:Y:S01]  /*07f0*/  FADD R19, R19, R0.reuse ;  /* 0x0000000013137221 */ /* 0x100fe20000000000 */
[--C-:B------:R-:W-:Y:S01]  /*0800*/  FADD R21, R21, R0.reuse ;  /* 0x0000000015157221 */ /* 0x100fe20000000000 */
[--C-:B------:R-:W-:Y:S01]  /*0810*/  FADD R31, R31, R0.reuse ;  /* 0x000000001f1f7221 */ /* 0x100fe20000000000 */
[----:B------:R-:W-:Y:S01]  /*0820*/  FADD R33, R33, R0 ;  /* 0x0000000021217221 */ /* 0x000fe20000000000 */
[--C-:B------:R-:W-:Y:S01]  /*0830*/  FADD R7, R7, -R8.reuse ;  /* 0x8000000807077221 */ /* 0x100fe20000000000 */
[--C-:B------:R-:W-:Y:S01]  /*0840*/  FADD R5, R5, R8.reuse ;  /* 0x0000000805057221 */ /* 0x100fe20000000000 */
[----:B------:R-:W-:Y:S01]  /*0850*/  FADD R35, R35, R8 ;  /* 0x0000000823237221 */ /* 0x000fe20000000000 */
[--C-:B------:R-:W-:Y:S01]  /*0860*/  FADD R17, R17, -R10.reuse ;  /* 0x8000000a11117221 */ /* 0x100fe20000000000 */
[--C-:B------:R-:W-:Y:S01]  /*0870*/  FADD R13, R13, R10.reuse ;  /* 0x0000000a0d0d7221 */ /* 0x100fe20000000000 */
[----:B------:R-:W-:Y:S01]  /*0880*/  FADD R15, R15, R10 ;  /* 0x0000000a0f0f7221 */ /* 0x000fe20000000000 */
        /* <DEDUP_REMOVED lines=17> */
.L_x_47:
        /* <DEDUP_REMOVED lines=14> */
.L_x_126:


//--------------------- .text.tvmgen_default_fused_nn_conv2d_add_nn_relu_3_kernel --------------------------
	.section	.text.tvmgen_default_fused_nn_conv2d_add_nn_relu_3_kernel,"ax",@progbits
	.sectionflags	@"SHF_BARRIERS=1"
	.sectioninfo	@"SHI_REGISTERS=56"
	.align	128
        .global         tvmgen_default_fused_nn_conv2d_add_nn_relu_3_kernel
        .type           tvmgen_default_fused_nn_conv2d_add_nn_relu_3_kernel,@function
        .size           tvmgen_default_fused_nn_conv2d_add_nn_relu_3_kernel,(.L_x_127 - tvmgen_default_fused_nn_conv2d_add_nn_relu_3_kernel)
        .other          tvmgen_default_fused_nn_conv2d_add_nn_relu_3_kernel,@"STO_CUDA_ENTRY STV_DEFAULT"
tvmgen_default_fused_nn_conv2d_add_nn_relu_3_kernel:
.text.tvmgen_default_fused_nn_conv2d_add_nn_relu_3_kernel:
        /* <DEDUP_REMOVED lines=8> */
[----:B------:R-:W-:Y:S01]  /*0080*/  CS2R R40, SRZ ;  /* 0x0000000000287805 */ /* 0x000fe2000001ff00 */
[----:B------:R-:W2:Y:S01]  /*0090*/  S2R R32, SR_CTAID.Y ;  /* 0x0000000000207919 */ /* 0x000ea20000002600 */
[----:B------:R-:W-:Y:S01]  /*00a0*/  MOV R39, RZ ;  /* 0x000000ff00277202 */ /* 0x000fe20000000f00 */
[----:B------:R-:W-:Y:S01]  /*00b0*/  CS2R R24, SRZ ;  /* 0x0000000000187805 */ /* 0x000fe2000001ff00 */
[----:B------:R-:W-:Y:S01]  /*00c0*/  CS2R R22, SRZ ;  /* 0x0000000000167805 */ /* 0x000fe2000001ff00 */
[----:B------:R-:W3:Y:S01]  /*00d0*/  S2R R2, SR_CTAID.X ;  /* 0x0000000000027919 */ /* 0x000ee20000002500 */
[----:B------:R-:W-:Y:S01]  /*00e0*/  MOV R49, RZ ;  /* 0x000000ff00317202 */ /* 0x000fe20000000f00 */
[----:B------:R-:W-:Y:S01]  /*00f0*/  ULDC.64 UR4, c[0x0][0x118] ;  /* 0x0000460000047ab9 */ /* 0x000fe20000000a00 */
[----:B------:R-:W-:-:S02]  /*0100*/  MOV R51, RZ ;  /* 0x000000ff00337202 */ /* 0x000fc40000000f00 */
[----:B------:R-:W-:Y:S02]  /*0110*/  MOV R53, RZ ;  /* 0x000000ff00357202 */ /* 0x000fe40000000f00 */
[----:B0-----:R-:W-:Y:S02]  /*0120*/  MOV R5, R34 ;  /* 0x0000002200057202 */ /* 0x001fe40000000f00 */
[C---:B------:R-:W-:Y:S02]  /*0130*/  SHF.L.U32 R35, R34.reuse, 0x1, RZ ;  /* 0x0000000122237819 */ /* 0x040fe400000006ff */
[C---:B-1----:R-:W-:Y:S01]  /*0140*/  LEA.HI.SX32 R6, R34.reuse, R33, 0x1c ;  /* 0x0000002122067211 */ /* 0x042fe200078fe2ff */
[----:B------:R-:W-:Y:S01]  /*0150*/  IMAD.HI R0, R34, -0x6db6db6d, R4 ;  /* 0x9249249322007827 */ /* 0x000fe200078e0204 */
[C---:B------:R-:W-:Y:S02]  /*0160*/  SHF.L.U32 R36, R33.reuse, 0x5, RZ ;  /* 0x0000000521247819 */ /* 0x040fe400000006ff */
[----:B------:R-:W-:Y:S01]  /*0170*/  ISETP.GT.AND P0, PT, R6, 0x7, PT ;  /* 0x000000070600780c */ /* 0x000fe20003f04270 */
[----:B--2---:R-:W-:Y:S01]  /*0180*/  IMAD R5, R33, 0xe, R32 ;  /* 0x0000000e21057824 */ /* 0x004fe200078e0220 */
[----:B------:R-:W-:-:S02]  /*0190*/  SHF.R.U32.HI R3, RZ, 0x1f, R0 ;  /* 0x0000001fff037819 */ /* 0x000fc40000011600 */
[----:B------:R-:W-:Y:S02]  /*01a0*/  ISETP.GT.OR P0, PT, R34, 0xf, P0 ;  /* 0x0000000f2200780c */ /* 0x000fe40000704670 */
[----:B---3--:R-:W-:Y:S02]  /*01b0*/  LEA R4, R5, R2, 0x3 ;  /* 0x0000000205047211 */ /* 0x008fe400078e18ff */
[----:B------:R-:W-:Y:S02]  /*01c0*/  LEA.HI.SX32 R3, R0, R3, 0x1e ;  /* 0x0000000300037211 */ /* 0x000fe400078ff2ff */
[----:B------:R-:W-:Y:S02]  /*01d0*/  IADD3 R38, R35, R36, RZ ;  /* 0x0000002423267210 */ /* 0x000fe40007ffe0ff */
[C---:B------:R-:W-:Y:S01]  /*01e0*/  LEA R5, R3.reuse, R4, 0x1 ;  /* 0x0000000403057211 */ /* 0x040fe200078e08ff */
[----:B------:R-:W-:Y:S01]  /*01f0*/  IMAD R0, R3, -0x7, R34 ;  /* 0xfffffff903007824 */ /* 0x000fe200078e0222 */
[----:B------:R-:W-:-:S02]  /*0200*/  SHF.L.U32 R4, R34, 0x2, RZ ;  /* 0x0000000222047819 */ /* 0x000fc400000006ff */
[----:B------:R-:W-:Y:S01]  /*0210*/  MOV R3, RZ ;  /* 0x000000ff00037202 */ /* 0x000fe20000000f00 */
[----:B------:R-:W-:Y:S02]  /*0220*/  IMAD R0, R5, 0x7, R0 ;  /* 0x0000000705007824 */ /* 0x000fe400078e0200 */
[----:B------:R-:W-:Y:S02]  /*0230*/  IMAD R37, R33, 0x70, R4 ;  /* 0x0000007021257824 */ /* 0x000fe400078e0204 */
.L_x_48:
[----:B------:R-:W0:Y:S01]  /*0240*/  @!P0 S2R R6, SR_CTAID.Z ;  /* 0x0000000000068919 */ /* 0x000e220000002700 */
[----:B------:R-:W-:Y:S01]  /*0250*/  @!P0 SHF.L.U32 R4, R34, 0x6, RZ ;  /* 0x0000000622048819 */ /* 0x000fe200000006ff */
[----:B------:R-:W-:Y:S01]  /*0260*/  IMAD R7, R3, 0x1880, R0 ;  /* 0x0000188003077824 */ /* 0x000fe200078e0200 */
[----:B------:R-:W-:Y:S01]  /*0270*/  MOV R9, 0x4 ;  /* 0x0000000400097802 */ /* 0x000fe20000000f00 */
[----:B------:R-:W-:Y:S01]  /*0280*/  BAR.SYNC.DEFER_BLOCKING 0x0 ;  /* 0x0000000000007b1d */ /* 0x000fe20000010000 */
[----:B------:R-:W-:Y:S02]  /*0290*/  @!P0 LOP3.LUT R4, R4, 0xffffff00, RZ, 0xc0, !PT ;  /* 0xffffff0004048812 */ /* 0x000fe400078ec0ff */
[----:B0-----:R-:W-:-:S02]  /*02a0*/  @!P0 LEA R5, R6, R33, 0x3 ;  /* 0x0000002106058211 */ /* 0x001fc400078e18ff */
[----:B------:R-:W-:Y:S02]  /*02b0*/  @!P0 LOP3.LUT R6, R35, 0x6, RZ, 0xc0, !PT ;  /* 0x0000000623068812 */ /* 0x000fe400078ec0ff */
[----:B------:R-:W-:Y:S02]  /*02c0*/  @!P0 LEA R5, R5, R4, 0xa ;  /* 0x0000000405058211 */ /* 0x000fe400078e50ff */
[----:B------:R-:W-:Y:S02]  /*02d0*/  SHF.L.U32 R4, R7, 0x2, RZ ;  /* 0x0000000207047819 */ /* 0x000fe400000006ff */
[----:B------:R-:W-:-:S03]  /*02e0*/  @!P0 IADD3 R6, R5, R6, RZ ;  /* 0x0000000605068210 */ /* 0x000fc60007ffe0ff */
[----:B------:R-:W-:Y:S01]  /*02f0*/  IMAD.WIDE R4, R4, R9, c[0x0][0x168] ;  /* 0x00005a0004047625 */ /* 0x000fe200078e0209 */
[----:B------:R-:W-:-:S04]  /*0300*/  @!P0 LEA R6, R3, R6, 0x3 ;  /* 0x0000000603068211 */ /* 0x000fc800078e18ff */
[----:B------:R-:W2:Y:S01]  /*0310*/  LDG.E.CONSTANT R16, [R4.64] ;  /* 0x0000000404107981 */ /* 0x000ea2000c1e9900 */
[----:B------:R-:W-:-:S03]  /*0320*/  @!P0 IMAD.WIDE R8, R6, R9, c[0x0][0x170] ;  /* 0x00005c0006088625 */ /* 0x000fc600078e0209 */
[----:B------:R-:W2:Y:S04]  /*0330*/  LDG.E.CONSTANT R17, [R4.64+0x4] ;  /* 0x0000040404117981 */ /* 0x000ea8000c1e9900 */
[----:B------:R-:W2:Y:S04]  /*0340*/  LDG.E.CONSTANT R18, [R4.64+0x8] ;  /* 0x0000080404127981 */ /* 0x000ea8000c1e9900 */
[----:B------:R-:W2:Y:S04]  /*0350*/  LDG.E.CONSTANT R19, [R4.64+0xc] ;  /* 0x00000c0404137981 */ /* 0x000ea8000c1e9900 */
[----:B------:R-:W3:Y:S04]  /*0360*/  @!P0 LDG.E.CONSTANT R20, [R8.64] ;  /* 0x0000000408148981 */ /* 0x000ee8000c1e9900 */
[----:B------:R-:W3:Y:S01]  /*0370*/  @!P0 LDG.E.CONSTANT R21, [R8.64+0x4] ;  /* 0x0000040408158981 */ /* 0x000ee2000c1e9900 */
[----:B------:R-:W-:-:S04]  /*0380*/  IADD3 R3, R3, 0x1, RZ ;  /* 0x0000000103037810 */ /* 0x000fc80007ffe0ff */
[----:B------:R-:W-:Y:S01]  /*0390*/  ISETP.GE.U32.AND P1, PT, R3, 0x20, PT ;  /* 0x000000200300780c */ /* 0x000fe20003f26070 */
[----:B--2---:R-:W-:Y:S04]  /*03a0*/  STS.128 [R37.X4], R16 ;  /* 0x0000001025007388 */ /* 0x004fe80000004c00 */
        /* <DEDUP_REMOVED lines=12> */
[----:B------:R-:W5:Y:S04]  /*0470*/  LDS R17, [R34.X4+0x230] ;  /* 0x0002300022117984 */ /* 0x000f680000004800 */
[----:B------:R-:W5:Y:S01]  /*0480*/  LDS R19, [R34.X4+0x310] ;  /* 0x0003100022137984 */ /* 0x000f620000004800 */
[----:B0-----:R-:W-:Y:S01]  /*0490*/  FFMA R26, R48, R28, R26 ;  /* 0x0000001c301a7223 */ /* 0x001fe2000000001a */
[----:B-1----:R-:W-:-:S02]  /*04a0*/  FFMA R22, R28, R44, R22 ;  /* 0x0000002c1c167223 */ /* 0x002fc40000000016 */
[----:B------:R-:W0:Y:S01]  /*04b0*/  LDS R21, [R34.X4+0x380] ;  /* 0x0003800022157984 */ /* 0x000e220000004800 */
[C---:B--2---:R-:W-:Y:S01]  /*04c0*/  FFMA R24, R28.reuse, R46, R24 ;  /* 0x0000002e1c187223 */ /* 0x044fe20000000018 */
[----:B---3--:R-:W-:Y:S01]  /*04d0*/  FFMA R28, R28, R50, R40 ;  /* 0x000000321c1c7223 */ /* 0x008fe20000000028 */
[----:B----4-:R-:W-:Y:S01]  /*04e0*/  FFMA R20, R48, R4, R53 ;  /* 0x0000000430147223 */ /* 0x010fe20000000035 */
[C---:B------:R-:W-:Y:S01]  /*04f0*/  FFMA R40, R4.reuse, R44, R49 ;  /* 0x0000002c04287223 */ /* 0x040fe20000000031 */
[C---:B------:R-:W-:Y:S01]  /*0500*/  FFMA R52, R4.reuse, R46, R51 ;  /* 0x0000002e04347223 */ /* 0x040fe20000000033 */
[----:B------:R-:W-:Y:S01]  /*0510*/  FFMA R4, R4, R50, R23 ;  /* 0x0000003204047223 */ /* 0x000fe20000000017 */
[----:B-----5:R-:W-:Y:S01]  /*0520*/  FFMA R25, R48, R8, R25 ;  /* 0x0000000830197223 */ /* 0x020fe20000000019 */
[C---:B------:R-:W-:Y:S01]  /*0530*/  FFMA R41, R8.reuse, R44, R41 ;  /* 0x0000002c08297223 */ /* 0x040fe20000000029 */
[----:B------:R-:W-:Y:S01]  /*0540*/  FFMA R39, R8, R46, R39 ;  /* 0x0000002e08277223 */ /* 0x000fe20000000027 */
[----:B------:R-:W1:Y:S01]  /*0550*/  LDS R23, [R34.X4+0x460] ;  /* 0x0004600022177984 */ /* 0x000e620000004800 */
[----:B------:R-:W-:Y:S01]  /*0560*/  FFMA R48, R48, R12, R43 ;  /* 0x0000000c30307223 */ /* 0x000fe2000000002b */
[----:B------:R-:W-:-:S02]  /*0570*/  FFMA R8, R8, R50, R27 ;  /* 0x0000003208087223 */ /* 0x000fc4000000001b */
[----:B------:R-:W2:Y:S01]  /*0580*/  LDS R43, [R34.X4+0x3f0] ;  /* 0x0003f000222b7984 */ /* 0x000ea20000004800 */
[C---:B------:R-:W-:Y:S01]  /*0590*/  FFMA R44, R12.reuse, R44, R47 ;  /* 0x0000002c0c2c7223 */ /* 0x040fe2000000002f */
[C---:B------:R-:W-:Y:S01]  /*05a0*/  FFMA R46, R12.reuse, R46, R45 ;  /* 0x0000002e0c2e7223 */ /* 0x040fe2000000002d */
[----:B------:R-:W-:Y:S01]  /*05b0*/  FFMA R42, R12, R50, R42 ;  /* 0x000000320c2a7223 */ /* 0x000fe2000000002a */
[----:B------:R-:W3:Y:S01]  /*05c0*/  LDS R27, [R34.X4+0x4d0] ;  /* 0x0004d000221b7984 */ /* 0x000ee20000004800 */
[C---:B------:R-:W-:Y:S01]  /*05d0*/  FFMA R50, R16.reuse, R29, R26 ;  /* 0x0000001d10327223 */ /* 0x040fe2000000001a */
[-C--:B------:R-:W-:Y:S01]  /*05e0*/  FFMA R45, R16, R5.reuse, R20 ;  /* 0x00000005102d7223 */ /* 0x080fe20000000014 */
[-C--:B------:R-:W-:Y:S01]  /*05f0*/  FFMA R49, R18, R5.reuse, R40 ;  /* 0x0000000512317223 */ /* 0x080fe20000000028 */
[----:B------:R-:W4:Y:S01]  /*0600*/  LDS R12, [R34.X4+0x540] ;  /* 0x00054000220c7984 */ /* 0x000f220000004800 */
[----:B------:R-:W-:-:S03]  /*0610*/  FFMA R53, R17, R5, R52 ;  /* 0x0000000511357223 */ /* 0x000fc60000000034 */
[----:B------:R-:W5:Y:S01]  /*0620*/  LDS R26, [R34.X4+0x620] ;  /* 0x00062000221a7984 */ /* 0x000f620000004800 */
[----:B------:R-:W-:-:S03]  /*0630*/  FFMA R5, R19, R5, R4 ;  /* 0x0000000513057223 */ /* 0x000fc60000000004 */
[----:B------:R-:W5:Y:S04]  /*0640*/  LDS R40, [R34.X4+0x5b0] ;  /* 0x0005b00022287984 */ /* 0x000f680000004800 */
[----:B------:R-:W5:Y:S01]  /*0650*/  LDS R4, [R34.X4+0x690] ;  /* 0x0006900022047984 */ /* 0x000f620000004800 */
[----:B------:R-:W-:Y:S01]  /*0660*/  FFMA R25, R16, R9, R25 ;  /* 0x0000000910197223 */ /* 0x000fe20000000019 */
[C---:B------:R-:W-:Y:S01]  /*0670*/  FFMA R22, R18.reuse, R29, R22 ;  /* 0x0000001d12167223 */ /* 0x040fe20000000016 */
[-C--:B------:R-:W-:Y:S01]  /*0680*/  FFMA R41, R18, R9.reuse, R41 ;  /* 0x0000000912297223 */ /* 0x080fe20000000029 */
[C---:B------:R-:W-:Y:S01]  /*0690*/  FFMA R39, R17.reuse, R9, R39 ;  /* 0x0000000911277223 */ /* 0x040fe20000000027 */
[-C--:B------:R-:W-:Y:S01]  /*06a0*/  FFMA R47, R16, R13.reuse, R48 ;  /* 0x0000000d102f7223 */ /* 0x080fe20000000030 */
[----:B------:R-:W-:Y:S01]  /*06b0*/  FFMA R51, R18, R13, R44 ;  /* 0x0000000d12337223 */ /* 0x000fe2000000002c */
[-C--:B------:R-:W-:Y:S01]  /*06c0*/  FFMA R24, R17, R29.reuse, R24 ;  /* 0x0000001d11187223 */ /* 0x080fe20000000018 */
[C---:B------:R-:W-:Y:S01]  /*06d0*/  FFMA R28, R19.reuse, R29, R28 ;  /* 0x0000001d131c7223 */ /* 0x040fe2000000001c */
[----:B------:R-:W-:Y:S01]  /*06e0*/  FFMA R9, R19, R9, R8 ;  /* 0x0000000913097223 */ /* 0x000fe20000000008 */
[-C--:B------:R-:W-:Y:S01]  /*06f0*/  FFMA R17, R17, R13.reuse, R46 ;  /* 0x0000000d11117223 */ /* 0x080fe2000000002e */
[----:B------:R-:W-:Y:S01]  /*0700*/  FFMA R19, R19, R13, R42 ;  /* 0x0000000d13137223 */ /* 0x000fe2000000002a */
[C---:B0-----:R-:W-:Y:S01]  /*0710*/  FFMA R20, R21.reuse, R10, R25 ;  /* 0x0000000a15147223 */ /* 0x041fe20000000019 */
[C---:B------:R-:W-:Y:S01]  /*0720*/  FFMA R13, R21.reuse, R30, R50 ;  /* 0x0000001e150d7223 */ /* 0x040fe20000000032 */
[C---:B------:R-:W-:Y:S01]  /*0730*/  FFMA R8, R21.reuse, R6, R45 ;  /* 0x0000000615087223 */ /* 0x040fe2000000002d */
[----:B------:R-:W-:Y:S01]  /*0740*/  FFMA R48, R21, R14, R47 ;  /* 0x0000000e15307223 */ /* 0x000fe2000000002f */
        /* <DEDUP_REMOVED lines=12> */
[----:B------:R-:W-:Y:S01]  /*0810*/  LDS R5, [R34.X4+0x700] ;  /* 0x0007000022057984 */ /* 0x000fe20000004800 */
[C---:B----4-:R-:W-:Y:S01]  /*0820*/  FFMA R9, R12.reuse, R11, R20 ;  /* 0x0000000b0c097223 */ /* 0x050fe20000000014 */
[C---:B------:R-:W-:Y:S01]  /*0830*/  FFMA R13, R12.reuse, R31, R13 ;  /* 0x0000001f0c0d7223 */ /* 0x040fe2000000000d */
[C---:B------:R-:W-:Y:S01]  /*0840*/  FFMA R8, R12.reuse, R7, R8 ;  /* 0x000000070c087223 */ /* 0x040fe20000000008 */
[----:B------:R-:W0:Y:S01]  /*0850*/  LDS.128 R16, [R36+0xe10] ;  /* 0x000e100024107984 */ /* 0x000e220000000c00 */
[----:B------:R-:W-:Y:S01]  /*0860*/  FFMA R48, R12, R15, R48 ;  /* 0x0000000f0c307223 */ /* 0x000fe20000000030 */
[C---:B-----5:R-:W-:Y:S01]  /*0870*/  FFMA R49, R26.reuse, R31, R25 ;  /* 0x0000001f1a317223 */ /* 0x060fe20000000019 */
[C---:B------:R-:W-:Y:S01]  /*0880*/  FFMA R51, R26.reuse, R7, R42 ;  /* 0x000000071a337223 */ /* 0x040fe2000000002a */
[----:B------:R-:W1:Y:S01]  /*0890*/  LDS R47, [R34.X4+0x7e0] ;  /* 0x0007e000222f7984 */ /* 0x000e620000004800 */
[C---:B------:R-:W-:Y:S01]  /*08a0*/  FFMA R53, R26.reuse, R11, R44 ;  /* 0x0000000b1a357223 */ /* 0x040fe2000000002c */
[----:B------:R-:W-:-:S02]  /*08b0*/  FFMA R52, R26, R15, R52 ;  /* 0x0000000f1a347223 */ /* 0x000fc40000000034 */
[----:B------:R-:W2:Y:S01]  /*08c0*/  LDS R41, [R34.X4+0x770] ;  /* 0x0007700022297984 */ /* 0x000ea20000004800 */
[-C--:B------:R-:W-:Y:S01]  /*08d0*/  FFMA R12, R40, R31.reuse, R29 ;  /* 0x0000001f280c7223 */ /* 0x080fe2000000001d */
[C---:B------:R-:W-:Y:S02]  /*08e0*/  FFMA R42, R4.reuse, R31, R39 ;  /* 0x0000001f042a7223 */ /* 0x040fe40000000027 */
[----:B------:R-:W3:Y:S04]  /*08f0*/  LDS R45, [R34.X4+0x850] ;  /* 0x00085000222d7984 */ /* 0x000ee80000004800 */
[----:B------:R-:W4:Y:S04]  /*0900*/  LDS.128 R20, [R36+0xf10] ;  /* 0x000f100024147984 */ /* 0x000f280000000c00 */
[----:B------:R-:W5:Y:S04]  /*0910*/  LDS.128 R24, [R36+0x1010] ;  /* 0x0010100024187984 */ /* 0x000f680000000c00 */
[----:B------:R-:W5:Y:S01]  /*0920*/  LDS.128 R28, [R36+0x1110] ;  /* 0x00111000241c7984 */ /* 0x000f620000000c00 */
[C---:B------:R-:W-:Y:S01]  /*0930*/  FFMA R6, R4.reuse, R7, R6 ;  /* 0x0000000704067223 */ /* 0x040fe20000000006 */
[C---:B------:R-:W-:Y:S01]  /*0940*/  FFMA R10, R4.reuse, R11, R10 ;  /* 0x0000000b040a7223 */ /* 0x040fe2000000000a */
[----:B------:R-:W-:Y:S01]  /*0950*/  FFMA R14, R4, R15, R14 ;  /* 0x0000000f040e7223 */ /* 0x000fe2000000000e */
[----:B------:R-:W-:Y:S04]  /*0960*/  LDS R44, [R34.X4+0x9a0] ;  /* 0x0009a000222c7984 */ /* 0x000fe80000004800 */
[----:B------:R-:W5:Y:S01]  /*0970*/  LDS R4, [R34.X4+0x8c0] ;  /* 0x0008c00022047984 */ /* 0x000f620000004800 */
[C---:B------:R-:W-:Y:S01]  /*0980*/  FFMA R46, R40.reuse, R7, R46 ;  /* 0x00000007282e7223 */ /* 0x040fe2000000002e */
[----:B------:R-:W-:-:S02]  /*0990*/  FFMA R50, R40, R11, R50 ;  /* 0x0000000b28327223 */ /* 0x000fc40000000032 */
[----:B------:R-:W5:Y:S01]  /*09a0*/  LDS R7, [R34.X4+0x930] ;  /* 0x0009300022077984 */ /* 0x000f620000004800 */
[C---:B0-----:R-:W-:Y:S01]  /*09b0*/  FFMA R13, R5.reuse, R16, R13 ;  /* 0x00000010050d7223 */ /* 0x041fe2000000000d */
[C---:B-1----:R-:W-:Y:S01]  /*09c0*/  FFMA R49, R16.reuse, R47, R49 ;  /* 0x0000002f10317223 */ /* 0x042fe20000000031 */
[C---:B--2---:R-:W-:Y:S01]  /*09d0*/  FFMA R12, R16.reuse, R41, R12 ;  /* 0x00000029100c7223 */ /* 0x044fe2000000000c */
[----:B------:R-:W-:Y:S01]  /*09e0*/  LDS R39, [R34.X4+0xbd0] ;  /* 0x000bd00022277984 */ /* 0x000fe20000004800 */
[----:B---3--:R-:W-:Y:S01]  /*09f0*/  FFMA R42, R16, R45, R42 ;  /* 0x0000002d102a7223 */ /* 0x008fe2000000002a */
[C---:B----4-:R-:W-:Y:S01]  /*0a00*/  FFMA R8, R5.reuse, R20, R8 ;  /* 0x0000001405087223 */ /* 0x050fe20000000008 */
[C---:B------:R-:W-:Y:S01]  /*0a10*/  FFMA R16, R20.reuse, R47, R51 ;  /* 0x0000002f14107223 */ /* 0x040fe20000000033 */
[C---:B------:R-:W-:Y:S01]  /*0a20*/  FFMA R46, R20.reuse, R41, R46 ;  /* 0x00000029142e7223 */ /* 0x040fe2000000002e */
[----:B------:R-:W-:Y:S01]  /*0a30*/  FFMA R6, R20, R45, R6 ;  /* 0x0000002d14067223 */ /* 0x000fe20000000006 */
[C---:B-----5:R-:W-:Y:S01]  /*0a40*/  FFMA R20, R5.reuse, R24, R9 ;  /* 0x0000001805147223 */ /* 0x060fe20000000009 */
[----:B------:R-:W-:Y:S01]  /*0a50*/  FFMA R40, R40, R15, R43 ;  /* 0x0000000f28287223 */ /* 0x000fe2000000002b */
[----:B------:R-:W0:Y:S01]  /*0a60*/  LDS R9, [R34.X4+0xa10] ;  /* 0x000a100022097984 */ /* 0x000e220000004800 */
[----:B------:R-:W-:-:S03]  /*0a70*/  FFMA R48, R5, R28, R48 ;  /* 0x0000001c05307223 */ /* 0x000fc60000000030 */
[----:B------:R-:W1:Y:S04]  /*0a80*/  LDS R5, [R34.X4+0xa80] ;  /* 0x000a800022057984 */ /* 0x000e680000004800 */
[----:B------:R-:W2:Y:S01]  /*0a90*/  LDS R11, [R34.X4+0xb60] ;  /* 0x000b6000220b7984 */ /* 0x000ea20000004800 */
[C---:B------:R-:W-:Y:S01]  /*0aa0*/  FFMA R53, R24.reuse, R47, R53 ;  /* 0x0000002f18357223 */ /* 0x040fe20000000035 */
[C---:B------:R-:W-:Y:S02]  /*0ab0*/  FFMA R50, R24.reuse, R41, R50 ;  /* 0x0000002918327223 */ /* 0x040fe40000000032 */
[----:B------:R-:W3:Y:S01]  /*0ac0*/  LDS R15, [R34.X4+0xaf0] ;  /* 0x000af000220f7984 */ /* 0x000ee20000004800 */
[----:B------:R-:W-:Y:S01]  /*0ad0*/  FFMA R10, R24, R45, R10 ;  /* 0x0000002d180a7223 */ /* 0x000fe2000000000a */
[C---:B------:R-:W-:Y:S01]  /*0ae0*/  FFMA R52, R28.reuse, R47, R52 ;  /* 0x0000002f1c347223 */ /* 0x040fe20000000034 */
[C---:B------:R-:W-:Y:S01]  /*0af0*/  FFMA R40, R28.reuse, R41, R40 ;  /* 0x000000291c287223 */ /* 0x040fe20000000028 */
[----:B------:R-:W-:Y:S01]  /*0b00*/  FFMA R28, R28, R45, R14 ;  /* 0x0000002d1c1c7223 */ /* 0x000fe2000000000e */
[C---:B------:R-:W-:Y:S01]  /*0b10*/  FFMA R24, R4.reuse, R17, R13 ;  /* 0x0000001104187223 */ /* 0x040fe2000000000d */
[-C--:B------:R-:W-:Y:S01]  /*0b20*/  FFMA R13, R4, R21.reuse, R8 ;  /* 0x00000015040d7223 */ /* 0x080fe20000000008 */
[----:B------:R-:W-:Y:S01]  /*0b30*/  FFMA R45, R44, R21, R16 ;  /* 0x000000152c2d7223 */ /* 0x000fe20000000010 */
[----:B------:R-:W4:Y:S01]  /*0b40*/  LDS R14, [R34.X4+0xc40] ;  /* 0x000c4000220e7984 */ /* 0x000f220000004800 */
[C---:B------:R-:W-:Y:S01]  /*0b50*/  FFMA R41, R4.reuse, R25, R20 ;  /* 0x0000001904297223 */ /* 0x040fe20000000014 */
[----:B------:R-:W-:-:S02]  /*0b60*/  FFMA R43, R4, R29, R48 ;  /* 0x0000001d042b7223 */ /* 0x000fc40000000030 */
[----:B------:R-:W5:Y:S04]  /*0b70*/  LDS R8, [R34.X4+0xd20] ;  /* 0x000d200022087984 */ /* 0x000f680000004800 */
[----:B------:R-:W5:Y:S04]  /*0b80*/  LDS R16, [R34.X4+0xcb0] ;  /* 0x000cb00022107984 */ /* 0x000f680000004800 */
[----:B------:R-:W5:Y:S01]  /*0b90*/  LDS R4, [R34.X4+0xd90] ;  /* 0x000d900022047984 */ /* 0x000f620000004800 */
        /* <DEDUP_REMOVED lines=10> */
[C---:B-1----:R-:W-:Y:S01]  /*0c40*/  FFMA R17, R5.reuse, R18, R24 ;  /* 0x0000001205117223 */ /* 0x042fe20000000018 */
[C---:B------:R-:W-:Y:S01]  /*0c50*/  FFMA R10, R5.reuse, R22, R13 ;  /* 0x00000016050a7223 */ /* 0x040fe2000000000d */
[C---:B------:R-:W-:Y:S01]  /*0c60*/  FFMA R6, R5.reuse, R26, R41 ;  /* 0x0000001a05067223 */ /* 0x040fe20000000029 */
[----:B------:R-:W-:Y:S01]  /*0c70*/  FFMA R24, R5, R30, R43 ;  /* 0x0000001e05187223 */ /* 0x000fe2000000002b */
[----:B------:R-:W-:Y:S01]  /*0c80*/  FFMA R9, R9, R29, R28 ;  /* 0x0000001d09097223 */ /* 0x000fe2000000001c */
[C---:B--2---:R-:W-:Y:S01]  /*0c90*/  FFMA R5, R11.reuse, R18, R20 ;  /* 0x000000120b057223 */ /* 0x044fe20000000014 */
[C---:B------:R-:W-:Y:S01]  /*0ca0*/  FFMA R28, R11.reuse, R22, R45 ;  /* 0x000000160b1c7223 */ /* 0x040fe2000000002d */
[C---:B------:R-:W-:Y:S01]  /*0cb0*/  FFMA R20, R11.reuse, R26, R53 ;  /* 0x0000001a0b147223 */ /* 0x040fe20000000035 */
[----:B------:R-:W-:Y:S01]  /*0cc0*/  FFMA R40, R11, R30, R47 ;  /* 0x0000001e0b287223 */ /* 0x000fe2000000002f */
[C---:B---3--:R-:W-:Y:S01]  /*0cd0*/  FFMA R11, R15.reuse, R18, R12 ;  /* 0x000000120f0b7223 */ /* 0x048fe2000000000c */
[C---:B------:R-:W-:Y:S01]  /*0ce0*/  FFMA R46, R15.reuse, R30, R7 ;  /* 0x0000001e0f2e7223 */ /* 0x040fe20000000007 */
[----:B------:R-:W-:Y:S01]  /*0cf0*/  FFMA R12, R15, R26, R51 ;  /* 0x0000001a0f0c7223 */ /* 0x000fe20000000033 */
[----:B------:R-:W-:Y:S01]  /*0d00*/  FFMA R7, R39, R18, R42 ;  /* 0x0000001227077223 */ /* 0x000fe2000000002a */
[----:B------:R-:W-:Y:S01]  /*0d10*/  FFMA R44, R15, R22, R49 ;  /* 0x000000160f2c7223 */ /* 0x000fe20000000031 */
[C---:B------:R-:W-:Y:S01]  /*0d20*/  FFMA R42, R39.reuse, R26, R25 ;  /* 0x0000001a272a7223 */ /* 0x040fe20000000019 */
[C---:B------:R-:W-:Y:S01]  /*0d30*/  FFMA R18, R39.reuse, R22, R21 ;  /* 0x0000001627127223 */ /* 0x040fe20000000015 */
[----:B------:R-:W-:Y:S01]  /*0d40*/  FFMA R30, R39, R30, R9 ;  /* 0x0000001e271e7223 */ /* 0x000fe20000000009 */
[C---:B----4-:R-:W-:Y:S01]  /*0d50*/  FFMA R25, R14.reuse, R27, R6 ;  /* 0x0000001b0e197223 */ /* 0x050fe20000000006 */
[C---:B------:R-:W-:Y:S01]  /*0d60*/  FFMA R53, R14.reuse, R23, R10 ;  /* 0x000000170e357223 */ /* 0x040fe2000000000a */
[----:B------:R-:W-:Y:S01]  /*0d70*/  FFMA R43, R14, R31, R24 ;  /* 0x0000001f0e2b7223 */ /* 0x000fe20000000018 */
[C---:B-----5:R-:W-:Y:S01]  /*0d80*/  FFMA R41, R8.reuse, R27, R20 ;  /* 0x0000001b08297223 */ /* 0x060fe20000000014 */
[C---:B------:R-:W-:Y:S01]  /*0d90*/  FFMA R49, R8.reuse, R23, R28 ;  /* 0x0000001708317223 */ /* 0x040fe2000000001c */
[----:B------:R-:W-:Y:S01]  /*0da0*/  FFMA R47, R8, R31, R40 ;  /* 0x0000001f082f7223 */ /* 0x000fe20000000028 */
[C---:B------:R-:W-:Y:S01]  /*0db0*/  FFMA R39, R16.reuse, R27, R12 ;  /* 0x0000001b10277223 */ /* 0x040fe2000000000c */
[----:B------:R-:W-:Y:S01]  /*0dc0*/  FFMA R51, R16, R23, R44 ;  /* 0x0000001710337223 */ /* 0x000fe2000000002c */
[-C--:B------:R-:W-:Y:S01]  /*0dd0*/  FFMA R26, R14, R19.reuse, R17 ;  /* 0x000000130e1a7223 */ /* 0x080fe20000000011 */
[----:B------:R-:W-:Y:S01]  /*0de0*/  FFMA R22, R8, R19, R5 ;  /* 0x0000001308167223 */ /* 0x000fe20000000005 */
[----:B------:R-:W-:Y:S01]  /*0df0*/  FFMA R27, R4, R27, R42 ;  /* 0x0000001b041b7223 */ /* 0x000fe2000000002a */
[C---:B------:R-:W-:Y:S01]  /*0e00*/  FFMA R24, R16.reuse, R19, R11 ;  /* 0x0000001310187223 */ /* 0x040fe2000000000b */
[----:B------:R-:W-:Y:S01]  /*0e10*/  FFMA R45, R16, R31, R46 ;  /* 0x0000001f102d7223 */ /* 0x000fe2000000002e */
[C---:B------:R-:W-:Y:S01]  /*0e20*/  FFMA R40, R4.reuse, R19, R7 ;  /* 0x0000001304287223 */ /* 0x040fe20000000007 */
[C---:B------:R-:W-:Y:S01]  /*0e30*/  FFMA R23, R4.reuse, R23, R18 ;  /* 0x0000001704177223 */ /* 0x040fe20000000012 */
[----:B------:R-:W-:Y:S01]  /*0e40*/  FFMA R42, R4, R31, R30 ;  /* 0x0000001f042a7223 */ /* 0x000fe2000000001e */
[----:B------:R-:W-:Y:S05]  /*0e50*/  @!P1 BRA `(.L_x_48) ;  /* 0xfffff3e000009947 */ /* 0x000fea000383ffff */
[----:B------:R-:W0:Y:S01]  /*0e60*/  S2R R10, SR_CTAID.Z ;  /* 0x00000000000a7919 */ /* 0x000e220000002700 */
[----:B------:R-:W-:-:S02]  /*0e70*/  MOV R3, 0x4 ;  /* 0x0000000400037802 */ /* 0x000fc40000000f00 */
[----:B0-----:R-:W-:-:S05]  /*0e80*/  LEA R6, R10, R33, 0x5 ;  /* 0x000000210a067211 */ /* 0x001fca00078e28ff */
[----:B------:R-:W-:-:S05]  /*0e90*/  IMAD.WIDE R6, R6, R3, c[0x0][0x178] ;  /* 0x00005e0006067625 */ /* 0x000fca00078e0203 */
[----:B------:R-:W2:Y:S04]  /*0ea0*/  LDG.E.CONSTANT R4, [R6.64+0x20] ;  /* 0x0000200406047981 */ /* 0x000ea8000c1e9900 */
[----:B------:R-:W3:Y:S04]  /*0eb0*/  LDG.E.CONSTANT R8, [R6.64+0x40] ;  /* 0x0000400406087981 */ /* 0x000ee8000c1e9900 */
[----:B------:R0:W4:Y:S04]  /*0ec0*/  LDG.E.CONSTANT R0, [R6.64+0x60] ;  /* 0x0000600406007981 */ /* 0x000128000c1e9900 */
[----:B------:R0:W5:Y:S01]  /*0ed0*/  LDG.E.CONSTANT R5, [R6.64] ;  /* 0x0000000406057981 */ /* 0x000162000c1e9900 */
[----:B------:R-:W-:-:S04]  /*0ee0*/  IMAD R33, R33, 0xc40, R34 ;  /* 0x00000c4021217824 */ /* 0x000fc800078e0222 */
[----:B------:R-:W-:-:S04]  /*0ef0*/  IMAD R33, R10, 0x18800, R33 ;  /* 0x000188000a217824 */ /* 0x000fc800078e0221 */
[----:B------:R-:W-:-:S04]  /*0f00*/  IMAD R33, R32, 0xe0, R33 ;  /* 0x000000e020217824 */ /* 0x000fc800078e0221 */
[----:B------:R-:W-:-:S04]  /*0f10*/  IMAD R2, R2, 0x1c, R33 ;  /* 0x0000001c02027824 */ /* 0x000fc800078e0221 */
[----:B------:R-:W-:Y:S01]  /*0f20*/  IMAD.WIDE R2, R2, R3, c[0x0][0x160] ;  /* 0x0000580002027625 */ /* 0x000fe200078e0203 */
[--C-:B--2---:R-:W-:Y:S01]  /*0f30*/  FADD R53, R53, R4.reuse ;  /* 0x0000000435357221 */ /* 0x104fe20000000000 */
[--C-:B------:R-:W-:Y:S01]  /*0f40*/  FADD R49, R49, R4.reuse ;  /* 0x0000000431317221 */ /* 0x100fe20000000000 */
[--C-:B------:R-:W-:Y:S01]  /*0f50*/  FADD R51, R51, R4.reuse ;  /* 0x0000000433337221 */ /* 0x100fe20000000000 */
[----:B------:R-:W-:Y:S01]  /*0f60*/  FADD R4, R23, R4 ;  /* 0x0000000417047221 */ /* 0x000fe20000000000 */
[--C-:B---3--:R-:W-:Y:S01]  /*0f70*/  FADD R25, R25, R8.reuse ;  /* 0x0000000819197221 */ /* 0x108fe20000000000 */
[--C-:B------:R-:W-:Y:S01]  /*0f80*/  FADD R41, R41, R8.reuse ;  /* 0x0000000829297221 */ /* 0x100fe20000000000 */
[--C-:B------:R-:W-:Y:S01]  /*0f90*/  FADD R39, R39, R8.reuse ;  /* 0x0000000827277221 */ /* 0x100fe20000000000 */
[----:B------:R-:W-:Y:S01]  /*0fa0*/  FADD R8, R27, R8 ;  /* 0x000000081b087221 */ /* 0x000fe20000000000 */
[----:B0-----:R-:W-:Y:S01]  /*0fb0*/  FMNMX R7, RZ, R4, !PT ;  /* 0x00000004ff077209 */ /* 0x001fe20007800000 */
[--C-:B----4-:R-:W-:Y:S01]  /*0fc0*/  FADD R43, R43, R0.reuse ;  /* 0x000000002b2b7221 */ /* 0x110fe20000000000 */
[--C-:B------:R-:W-:Y:S01]  /*0fd0*/  FADD R47, R47, R0.reuse ;  /* 0x000000002f2f7221 */ /* 0x100fe20000000000 */
[--C-:B------:R-:W-:Y:S01]  /*0fe0*/  FADD R45, R45, R0.reuse ;  /* 0x000000002d2d7221 */ /* 0x100fe20000000000 */
[----:B------:R-:W-:Y:S01]  /*0ff0*/  FMNMX R9, RZ, R8, !PT ;  /* 0x00000008ff097209 */ /* 0x000fe20007800000 */
[----:B------:R-:W-:Y:S01]  /*1000*/  FADD R0, R42, R0 ;  /* 0x000000002a007221 */ /* 0x000fe20000000000 */
[--C-:B-----5:R-:W-:Y:S01]  /*1010*/  FADD R26, R26, R5.reuse ;  /* 0x000000051a1a7221 */ /* 0x120fe20000000000 */
[--C-:B------:R-:W-:Y:S01]  /*1020*/  FADD R22, R22, R5.reuse ;  /* 0x0000000516167221 */ /* 0x100fe20000000000 */
[--C-:B------:R-:W-:Y:S01]  /*1030*/  FADD R24, R24, R5.reuse ;  /* 0x0000000518187221 */ /* 0x100fe20000000000 */
[----:B------:R-:W-:Y:S01]  /*1040*/  FADD R40, R40, R5 ;  /* 0x0000000528287221 */ /* 0x000fe20000000000 */
[----:B------:R0:W-:Y:S01]  /*1050*/  STG.E [R2.64+0x18aa0], R7 ;  /* 0x018aa00702007986 */ /* 0x0001e2000c101904 */
[----:B------:R-:W-:-:S02]  /*1060*/  FMNMX R53, RZ, R53, !PT ;  /* 0x00000035ff357209 */ /* 0x000fc40007800000 */
[----:B------:R-:W-:Y:S01]  /*1070*/  FMNMX R49, RZ, R49, !PT ;  /* 0x00000031ff317209 */ /* 0x000fe20007800000 */
[----:B------:R1:W-:Y:S01]  /*1080*/  STG.E [R2.64+0x312a0], R9 ;  /* 0x0312a00902007986 */ /* 0x0003e2000c101904 */
        /* <DEDUP_REMOVED lines=13> */
[----:B0-----:R-:W-:Y:S01]  /*1160*/  FMNMX R7, RZ, R22, !PT ;  /* 0x00000016ff077209 */ /* 0x001fe20007800000 */
[----:B------:R-:W-:Y:S01]  /*1170*/  STG.E [R2.64+0x311c0], R41 ;  /* 0x0311c02902007986 */ /* 0x000fe2000c101904 */
[----:B-1----:R-:W-:-:S02]  /*1180*/  FMNMX R9, RZ, R24, !PT ;  /* 0x00000018ff097209 */ /* 0x002fc40007800000 */
[----:B------:R-:W-:Y:S01]  /*1190*/  FMNMX R11, RZ, R40, !PT ;  /* 0x00000028ff0b7209 */ /* 0x000fe20007800000 */
[----:B------:R-:W-:Y:S04]  /*11a0*/  STG.E [R2.64+0x310e0], R39 ;  /* 0x0310e02702007986 */ /* 0x000fe8000c101904 */
[----:B------:R-:W-:Y:S04]  /*11b0*/  STG.E [R2.64+0x49800], R43 ;  /* 0x0498002b02007986 */ /* 0x000fe8000c101904 */
[----:B------:R-:W-:Y:S04]  /*11c0*/  STG.E [R2.64+0x499c0], R47 ;  /* 0x0499c02f02007986 */ /* 0x000fe8000c101904 */
[----:B------:R-:W-:Y:S04]  /*11d0*/  STG.E [R2.64+0x498e0], R45 ;  /* 0x0498e02d02007986 */ /* 0x000fe8000c101904 */
[----:B------:R-:W-:Y:S04]  /*11e0*/  STG.E [R2.64+0x49aa0], R13 ;  /* 0x049aa00d02007986 */ /* 0x000fe8000c101904 */
[----:B------:R-:W-:Y:S04]  /*11f0*/  STG.E [R2.64], R5 ;  /* 0x0000000502007986 */ /* 0x000fe8000c101904 */
[----:B------:R-:W-:Y:S04]  /*1200*/  STG.E [R2.64+0x1c0], R7 ;  /* 0x0001c00702007986 */ /* 0x000fe8000c101904 */
[----:B------:R-:W-:Y:S04]  /*1210*/  STG.E [R2.64+0xe0], R9 ;  /* 0x0000e00902007986 */ /* 0x000fe8000c101904 */
[----:B------:R-:W-:Y:S01]  /*1220*/  STG.E [R2.64+0x2a0], R11 ;  /* 0x0002a00b02007986 */ /* 0x000fe2000c101904 */
[----:B------:R-:W-:Y:S05]  /*1230*/  EXIT ;  /* 0x000000000000794d */ /* 0x000fea0003800000 */
.L_x_49:
        /* <DEDUP_REMOVED lines=12> */
.L_x_127:


//--------------------- .text.tvmgen_default_fused_nn_global_avg_pool2d_kernel --------------------------
	.section	.text.tvmgen_default_fused_nn_global_avg_pool2d_kernel,"ax",@progbits
	.sectioninfo	@"SHI_REGISTERS=16"
	.align	128
        .global         tvmgen_default_fused_nn_global_avg_pool2d_kernel
        .type           tvmgen_default_fused_nn_global_avg_pool2d_kernel,@function
        .size           tvmgen_default_fused_nn_global_avg_pool2d_kernel,(.L_x_128 - tvmgen_default_fused_nn_global_avg_pool2d_kernel)
        .other          tvmgen_default_fused_nn_global_avg_pool2d_kernel,@"STO_CUDA_ENTRY STV_DEFAULT"
tvmgen_default_fused_nn_global_avg_pool2d_kernel:
.text.tvmgen_default_fused_nn_global_avg_pool2d_kernel:
[----:B------:R-:W-:Y:S02]  /*0000*/  MOV R1, c[0x0][0x28] ;  /* 0x00000a0000017a02 */ /* 0x000fe40000000f00 */
[----:B------:R-:W0:Y:S01]  /*0010*/  S2R R11, SR_TID.X ;  /* 0x00000000000b7919 */ /* 0x000e220000002100 */
[----:B------:R-:W-:Y:S01]  /*0020*/  MOV R13, 0x4 ;  /* 0x00000004000d7802 */ /* 0x000fe20000000f00 */
[----:B------:R-:W-:Y:S02]  /*0030*/  ULDC.64 UR4, c[0x0][0x118] ;  /* 0x0000460000047ab9 */ /* 0x000fe40000000a00 */
[----:B------:R-:W1:Y:S04]  /*0040*/  S2R R12, SR_TID.Y ;  /* 0x00000000000c7919 */ /* 0x000e680000002200 */
[----:B------:R-:W2:Y:S01]  /*0050*/  S2R R9, SR_CTAID.X ;  /* 0x0000000000097919 */ /* 0x000ea20000002500 */
[C---:B0-----:R-:W-:Y:S02]  /*0060*/  ISETP.GT.AND P0, PT, R11.reuse, 0x30, PT ;  /* 0x000000300b00780c */ /* 0x041fe40003f04270 */
[----:B------:R-:W-:Y:S01]  /*0070*/  ISETP.GT.AND P1, PT, R11, 0x10, PT ;  /* 0x000000100b00780c */ /* 0x000fe20003f24270 */
[----:B-1----:R-:W-:-:S04]  /*0080*/  IMAD R0, R12, 0x31, R11 ;  /* 0x000000310c007824 */ /* 0x002fc800078e020b */
[----:B--2---:R-:W-:-:S04]  /*0090*/  IMAD R0, R9, 0x620, R0 ;  /* 0x0000062009007824 */ /* 0x004fc800078e0200 */
[----:B------:R-:W-:-:S05]  /*00a0*/  IMAD.WIDE R2, R0, R13, c[0x0][0x168] ;  /* 0x00005a0000027625 */ /* 0x000fca00078e020d */
[----:B------:R-:W2:Y:S04]  /*00b0*/  @!P0 LDG.E.CONSTANT R4, [R2.64] ;  /* 0x0000000402048981 */ /* 0x000ea8000c1e9900 */
[----:B------:R-:W3:Y:S01]  /*00c0*/  @!P1 LDG.E.CONSTANT R5, [R2.64+0x80] ;  /* 0x0000800402059981 */ /* 0x000ee2000c1e9900 */
[----:B------:R-:W-:Y:S02]  /*00d0*/  MOV R0, RZ ;  /* 0x000000ff00007202 */ /* 0x000fe40000000f00 */
[----:B------:R-:W-:Y:S01]  /*00e0*/  VOTE.ANY R7, PT, PT ;  /* 0x0000000000077806 */ /* 0x000fe200038e0100 */
[----:B--2---:R-:W-:Y:S01]  /*00f0*/  @!P0 FADD R0, RZ, R4 ;  /* 0x00000004ff008221 */ /* 0x004fe20000000000 */
[----:B------:R-:W-:-:S03]  /*0100*/  ISETP.NE.AND P0, PT, R11, RZ, PT ;  /* 0x000000ff0b00720c */ /* 0x000fc60003f05270 */
[----:B---3--:R-:W-:-:S05]  /*0110*/  @!P1 FADD R0, R0, R5 ;  /* 0x0000000500009221 */ /* 0x008fca0000000000 */
[----:B------:R-:W0:Y:S02]  /*0120*/  SHFL.DOWN PT, R5, R0, 0x10, 0x1f ;  /* 0x0a001f0000057f89 */ /* 0x000e2400000e0000 */
[----:B0-----:R-:W-:-:S05]  /*0130*/  FADD R4, R5, R0 ;  /* 0x0000000005047221 */ /* 0x001fca0000000000 */
[----:B------:R-:W0:Y:S02]  /*0140*/  SHFL.DOWN PT, R5, R4, 0x8, 0x1f ;  /* 0x09001f0004057f89 */ /* 0x000e2400000e0000 */
[----:B0-----:R-:W-:-:S05]  /*0150*/  FADD R6, R4, R5 ;  /* 0x0000000504067221 */ /* 0x001fca0000000000 */
[----:B------:R-:W0:Y:S02]  /*0160*/  SHFL.DOWN PT, R5, R6, 0x4, 0x1f ;  /* 0x08801f0006057f89 */ /* 0x000e2400000e0000 */
[----:B0-----:R-:W-:Y:S01]  /*0170*/  FADD R8, R6, R5 ;  /* 0x0000000506087221 */ /* 0x001fe20000000000 */
[----:B------:R-:W-:-:S04]  /*0180*/  SHF.L.U32 R5, R12, 0x5, RZ ;  /* 0x000000050c057819 */ /* 0x000fc800000006ff */
[----:B------:R-:W0:Y:S02]  /*0190*/  SHFL.DOWN PT, R3, R8, 0x2, 0x1f ;  /* 0x08401f0008037f89 */ /* 0x000e2400000e0000 */
[----:B0-----:R-:W-:-:S05]  /*01a0*/  FADD R2, R8, R3 ;  /* 0x0000000308027221 */ /* 0x001fca0000000000 */
[----:B------:R-:W0:Y:S02]  /*01b0*/  SHFL.DOWN PT, R3, R2, 0x1, 0x1f ;  /* 0x08201f0002037f89 */ /* 0x000e2400000e0000 */
[----:B0-----:R-:W-:-:S05]  /*01c0*/  FADD R10, R2, R3 ;  /* 0x00000003020a7221 */ /* 0x001fca0000000000 */
[----:B------:R0:W1:Y:S01]  /*01d0*/  SHFL.IDX PT, R5, R10, R5, 0x1f ;  /* 0x00001f050a057589 */ /* 0x00006200000e0000 */
[----:B------:R-:W-:Y:S05]  /*01e0*/  @P0 EXIT ;  /* 0x000000000000094d */ /* 0x000fea0003800000 */
[----:B------:R-:W-:-:S05]  /*01f0*/  LEA R2, R9, R12, 0x5 ;  /* 0x0000000c09027211 */ /* 0x000fca00078e28ff */
[----:B------:R-:W-:-:S05]  /*0200*/  IMAD.WIDE R2, R2, R13, c[0x0][0x160] ;  /* 0x0000580002027625 */ /* 0x000fca00078e020d */
[----:B-1----:R-:W-:Y:S01]  /*0210*/  STG.E [R2.64], R5 ;  /* 0x0000000502007986 */ /* 0x002fe2000c101904 */
[----:B------:R-:W-:Y:S05]  /*0220*/  EXIT ;  /* 0x000000000000794d */ /* 0x000fea0003800000 */
.L_x_50:
        /* <DEDUP_REMOVED lines=13> */
.L_x_128:


//--------------------- .text.tvmgen_default_fused_nn_conv2d_add_nn_relu_6_kernel --------------------------
	.section	.text.tvmgen_default_fused_nn_conv2d_add_nn_relu_6_kernel,"ax",@progbits
	.sectionflags	@"SHF_BARRIERS=1"
	.sectioninfo	@"SHI_REGISTERS=64"
	.align	128
        .global         tvmgen_default_fused_nn_conv2d_add_nn_relu_6_kernel
        .type           tvmgen_default_fused_nn_conv2d_add_nn_relu_6_kernel,@function
        .size           tvmgen_default_fused_nn_conv2d_add_nn_relu_6_kernel,(.L_x_129 - tvmgen_default_fused_nn_conv2d_add_nn_relu_6_kernel)
        .other          tvmgen_default_fused_nn_conv2d_add_nn_relu_6_kernel,@"STO_CUDA_ENTRY STV_DEFAULT"
tvmgen_default_fused_nn_conv2d_add_nn_relu_6_kernel:
.text.tvmgen_default_fused_nn_conv2d_add_nn_relu_6_kernel:
[----:B------:R-:W-:Y:S02]  /*0000*/  MOV R1, c[0x0][0x28] ;  /* 0x00000a0000017a02 */ /* 0x000fe40000000f00 */
[----:B------:R-:W0:Y:S01]  /*0010*/  S2R R0, SR_TID.Y ;  /* 0x0000000000007919 */ /* 0x000e220000002200 */
[----:B------:R-:W-:Y:S01]  /*0020*/  CS2R R46, SRZ ;  /* 0x00000000002e7805 */ /* 0x000fe2000001ff00 */
[----:B------:R-:W-:Y:S01]  /*0030*/  CS2R R44, SRZ ;  /* 0x00000000002c7805 */ /* 0x000fe2000001ff00 */
[----:B------:R-:W-:Y:S01]  /*0040*/  CS2R R42, SRZ ;  /* 0x00000000002a7805 */ /* 0x000fe2000001ff00 */
[----:B------:R-:W1:Y:S01]  /*0050*/  S2R R2, SR_TID.X ;  /* 0x0000000000027919 */ /* 0x000e620000002100 */
[----:B------:R-:W-:Y:S01]  /*0060*/  CS2R R54, SRZ ;  /* 0x0000000000367805 */ /* 0x000fe2000001ff00 */
        /* <DEDUP_REMOVED lines=10> */
[----:B------:R-:W-:-:S02]  /*0110*/  UMOV UR4, URZ ;  /* 0x0000003f00047c82 */ /* 0x000fc40008000000 */
.L_x_52:
[----:B------:R-:W2:Y:S01]  /*0120*/  S2R R3, SR_TID.Z ;  /* 0x0000000000037919 */ /* 0x000ea20000002300 */
[----:B------:R-:W-:Y:S01]  /*0130*/  MOV R12, UR4 ;  /* 0x00000004000c7c02 */ /* 0x000fe20008000f00 */
[----:B------:R-:W-:Y:S01]  /*0140*/  ULDC.64 UR6, c[0x0][0x118] ;  /* 0x0000460000067ab9 */ /* 0x000fe20000000a00 */
[----:B------:R-:W-:Y:S01]  /*0150*/  MOV R25, 0x4 ;  /* 0x0000000400197802 */ /* 0x000fe20000000f00 */
[----:B------:R-:W2:Y:S04]  /*0160*/  S2R R6, SR_CTAID.Y ;  /* 0x0000000000067919 */ /* 0x000ea80000002600 */
[----:B------:R-:W3:Y:S04]  /*0170*/  S2R R7, SR_CTAID.Z ;  /* 0x0000000000077919 */ /* 0x000ee80000002700 */
[----:B------:R-:W4:Y:S04]  /*0180*/  S2R R5, SR_CTAID.X ;  /* 0x0000000000057919 */ /* 0x000f280000002500 */
[----:B------:R-:W-:Y:S01]  /*0190*/  BAR.SYNC.DEFER_BLOCKING 0x0 ;  /* 0x0000000000007b1d */ /* 0x000fe20000010000 */
[----:B--2---:R-:W-:Y:S01]  /*01a0*/  IMAD R13, R3, 0x7, R6 ;  /* 0x00000007030d7824 */ /* 0x004fe200078e0206 */
[----:B---3--:R-:W-:-:S04]  /*01b0*/  LEA R15, R7, R3, 0x4 ;  /* 0x00000003070f7211 */ /* 0x008fc800078e20ff */
[-C--:B0-----:R-:W-:Y:S02]  /*01c0*/  LEA R4, R13, R0.reuse, 0x2 ;  /* 0x000000000d047211 */ /* 0x081fe400078e10ff */
[----:B------:R-:W-:Y:S02]  /*01d0*/  LEA R15, R15, R0, 0x2 ;  /* 0x000000000f0f7211 */ /* 0x000fe400078e10ff */
[----:B----4-:R-:W-:Y:S02]  /*01e0*/  LEA R13, R4, R5, 0x1 ;  /* 0x00000005040d7211 */ /* 0x010fe400078e08ff */
[----:B------:R-:W-:Y:S02]  /*01f0*/  MOV R4, UR4 ;  /* 0x0000000400047c02 */ /* 0x000fe40008000f00 */
[-C--:B-1----:R-:W-:Y:S02]  /*0200*/  LEA R13, R13, R2.reuse, 0x1 ;  /* 0x000000020d0d7211 */ /* 0x082fe400078e08ff */
[----:B------:R-:W-:-:S03]  /*0210*/  LEA R15, R15, R2, 0x6 ;  /* 0x000000020f0f7211 */ /* 0x000fc600078e30ff */
[----:B------:R-:W-:Y:S01]  /*0220*/  IMAD R13, R4, 0x700, R13 ;  /* 0x00000700040d7824 */ /* 0x000fe200078e020d */
[----:B------:R-:W-:-:S04]  /*0230*/  LEA R15, R12, R15, 0x1 ;  /* 0x0000000f0c0f7211 */ /* 0x000fc800078e08ff */
[----:B------:R-:W-:Y:S02]  /*0240*/  LEA R26, R13, -R13, 0x3 ;  /* 0x8000000d0d1a7211 */ /* 0x000fe400078e18ff */
[----:B------:R-:W-:-:S03]  /*0250*/  SHF.L.U32 R24, R15, 0x3, RZ ;  /* 0x000000030f187819 */ /* 0x000fc600000006ff */
[----:B------:R-:W-:-:S04]  /*0260*/  IMAD.WIDE R26, R26, R25, c[0x0][0x168] ;  /* 0x00005a001a1a7625 */ /* 0x000fc800078e0219 */
[----:B------:R-:W-:Y:S01]  /*0270*/  IMAD.WIDE R24, R24, R25, c[0x0][0x170] ;  /* 0x00005c0018187625 */ /* 0x000fe200078e0219 */
[----:B------:R0:W2:Y:S04]  /*0280*/  LDG.E.CONSTANT R28, [R26.64] ;  /* 0x000000061a1c7981 */ /* 0x0000a8000c1e9900 */
[----:B------:R0:W3:Y:S04]  /*0290*/  LDG.E.CONSTANT R30, [R26.64+0x4] ;  /* 0x000004061a1e7981 */ /* 0x0000e8000c1e9900 */
[----:B------:R0:W4:Y:S04]  /*02a0*/  LDG.E.CONSTANT R32, [R26.64+0x8] ;  /* 0x000008061a207981 */ /* 0x000128000c1e9900 */
[----:B------:R0:W5:Y:S04]  /*02b0*/  LDG.E.CONSTANT R34, [R26.64+0xc] ;  /* 0x00000c061a227981 */ /* 0x000168000c1e9900 */
[----:B------:R0:W5:Y:S04]  /*02c0*/  LDG.E.CONSTANT R56, [R26.64+0x10] ;  /* 0x000010061a387981 */ /* 0x000168000c1e9900 */
[----:B------:R0:W5:Y:S04]  /*02d0*/  LDG.E.CONSTANT R58, [R26.64+0x14] ;  /* 0x000014061a3a7981 */ /* 0x000168000c1e9900 */
[----:B------:R0:W5:Y:S04]  /*02e0*/  LDG.E.CONSTANT R60, [R26.64+0x18] ;  /* 0x000018061a3c7981 */ /* 0x000168000c1e9900 */
[----:B------:R-:W5:Y:S04]  /*02f0*/  LDG.E.CONSTANT R12, [R24.64] ;  /* 0x00000006180c7981 */ /* 0x000f68000c1e9900 */
[----:B------:R-:W5:Y:S04]  /*0300*/  LDG.E.CONSTANT R13, [R24.64+0x4] ;  /* 0x00000406180d7981 */ /* 0x000f68000c1e9900 */
[----:B------:R-:W5:Y:S04]  /*0310*/  LDG.E.CONSTANT R14, [R24.64+0x8] ;  /* 0x00000806180e7981 */ /* 0x000f68000c1e9900 */
[----:B------:R-:W5:Y:S04]  /*0320*/  LDG.E.CONSTANT R15, [R24.64+0xc] ;  /* 0x00000c06180f7981 */ /* 0x000f68000c1e9900 */
[----:B------:R-:W5:Y:S04]  /*0330*/  LDG.E.CONSTANT R20, [R24.64+0x10] ;  /* 0x0000100618147981 */ /* 0x000f68000c1e9900 */
[----:B------:R-:W5:Y:S04]  /*0340*/  LDG.E.CONSTANT R21, [R24.64+0x14] ;  /* 0x0000140618157981 */ /* 0x000f68000c1e9900 */
[----:B------:R-:W5:Y:S04]  /*0350*/  LDG.E.CONSTANT R22, [R24.64+0x18] ;  /* 0x0000180618167981 */ /* 0x000f68000c1e9900 */
[----:B------:R-:W5:Y:S01]  /*0360*/  LDG.E.CONSTANT R23, [R24.64+0x1c] ;  /* 0x00001c0618177981 */ /* 0x000f62000c1e9900 */
[----:B------:R-:W-:Y:S01]  /*0370*/  IMAD R4, R0, 0xe, RZ ;  /* 0x0000000e00047824 */ /* 0x000fe200078e02ff */
[----:B------:R-:W-:-:S03]  /*0380*/  UIADD3 UR4, UR4, 0x1, URZ ;  /* 0x0000000104047890 */ /* 0x000fc6000fffe03f */
[C---:B------:R-:W-:Y:S01]  /*0390*/  IMAD R29, R3.reuse, 0x38, R4 ;  /* 0x00000038031d7824 */ /* 0x040fe200078e0204 */
[----:B------:R-:W-:Y:S01]  /*03a0*/  SHF.L.U32 R3, R3, 0x6, RZ ;  /* 0x0000000603037819 */ /* 0x000fe200000006ff */
[----:B------:R-:W-:Y:S01]  /*03b0*/  UISETP.GE.U32.AND UP0, UPT, UR4, 0x20, UPT ;  /* 0x000000200400788c */ /* 0x000fe2000bf06070 */
[----:B------:R-:W-:Y:S01]  /*03c0*/  IADD3 R4, R4, R2, RZ ;  /* 0x0000000204047210 */ /* 0x000fe20007ffe0ff */
[----:B------:R-:W-:Y:S01]  /*03d0*/  IMAD R57, R2, 0x7, R29 ;  /* 0x0000000702397824 */ /* 0x000fe200078e021d */
[----:B0-----:R-:W-:-:S03]  /*03e0*/  LEA R27, R0, R3, 0x4 ;  /* 0x00000003001b7211 */ /* 0x001fc600078e20ff */
[----:B------:R-:W-:Y:S02]  /*03f0*/  PLOP3.LUT P0, PT, PT, PT, UP0, 0x80, 0x0 ;  /* 0x000000000000781c */ /* 0x000fe40003f0f008 */
[----:B------:R-:W-:Y:S01]  /*0400*/  LEA R59, R2, R27, 0x3 ;  /* 0x0000001b023b7211 */ /* 0x000fe200078e18ff */
[----:B--2---:R-:W-:Y:S04]  /*0410*/  STS [R57.X4], R28 ;  /* 0x0000001c39007388 */ /* 0x004fe80000004800 */
[----:B---3--:R-:W-:Y:S04]  /*0420*/  STS [R57.X4+0x4], R30 ;  /* 0x0000041e39007388 */ /* 0x008fe80000004800 */
[----:B----4-:R-:W-:Y:S04]  /*0430*/  STS [R57.X4+0x8], R32 ;  /* 0x0000082039007388 */ /* 0x010fe80000004800 */
[----:B-----5:R-:W-:Y:S04]  /*0440*/  STS [R57.X4+0xc], R34 ;  /* 0x00000c2239007388 */ /* 0x020fe80000004800 */
[----:B------:R-:W-:Y:S04]  /*0450*/  STS [R57.X4+0x10], R56 ;  /* 0x0000103839007388 */ /* 0x000fe80000004800 */
[----:B------:R-:W-:Y:S04]  /*0460*/  STS [R57.X4+0x14], R58 ;  /* 0x0000143a39007388 */ /* 0x000fe80000004800 */
[----:B------:R-:W-:Y:S04]  /*0470*/  STS [R57.X4+0x18], R60 ;  /* 0x0000183c39007388 */ /* 0x000fe80000004800 */
[----:B------:R-:W-:Y:S04]  /*0480*/  STS.128 [R59.X4+0xe00], R12 ;  /* 0x000e000c3b007388 */ /* 0x000fe80000004c00 */
[----:B------:R-:W-:Y:S04]  /*0490*/  STS.128 [R59.X4+0xe10], R20 ;  /* 0x000e10143b007388 */ /* 0x000fe80000004c00 */
[----:B------:R-:W-:Y:S06]  /*04a0*/  BAR.SYNC.DEFER_BLOCKING 0x0 ;  /* 0x0000000000007b1d */ /* 0x000fec0000010000 */
[----:B------:R-:W-:Y:S04]  /*04b0*/  LDS.128 R12, [R3+0xe00] ;  /* 0x000e0000030c7984 */ /* 0x000fe80000000c00 */
[----:B------:R-:W-:Y:S04]  /*04c0*/  LDS.128 R24, [R3+0x1200] ;  /* 0x0012000003187984 */ /* 0x000fe80000000c00 */
[----:B------:R-:W-:Y:S04]  /*04d0*/  LDS.128 R28, [R3+0x1600] ;  /* 0x00160000031c7984 */ /* 0x000fe80000000c00 */
[----:B------:R-:W-:Y:S04]  /*04e0*/  LDS.128 R32, [R3+0x1a00] ;  /* 0x001a000003207984 */ /* 0x000fe80000000c00 */
[----:B------:R-:W0:Y:S04]  /*04f0*/  LDS R22, [R4.X4+0x8] ;  /* 0x0000080004167984 */ /* 0x000e280000004800 */
[----:B------:R-:W1:Y:S04]  /*0500*/  LDS R23, [R4.X4+0x10] ;  /* 0x0000100004177984 */ /* 0x000e680000004800 */
[----:B------:R-:W2:Y:S04]  /*0510*/  LDS R56, [R4.X4+0x18] ;  /* 0x0000180004387984 */ /* 0x000ea80000004800 */
[----:B------:R-:W3:Y:S04]  /*0520*/  LDS R21, [R4.X4+0x20] ;  /* 0x0000200004157984 */ /* 0x000ee80000004800 */
[----:B------:R-:W4:Y:S04]  /*0530*/  LDS R20, [R4.X4+0x28] ;  /* 0x0000280004147984 */ /* 0x000f280000004800 */
[----:B------:R-:W5:Y:S04]  /*0540*/  LDS R61, [R4.X4] ;  /* 0x00000000043d7984 */ /* 0x000f680000004800 */
[----:B------:R-:W-:Y:S04]  /*0550*/  LDS R58, [R4.X4+0x100] ;  /* 0x00010000043a7984 */ /* 0x000fe80000004800 */
[----:B------:R-:W5:Y:S01]  /*0560*/  LDS R57, [R4.X4+0xf8] ;  /* 0x0000f80004397984 */ /* 0x000f620000004800 */
[-C--:B0-----:R-:W-:Y:S01]  /*0570*/  FFMA R46, R12, R22.reuse, R46 ;  /* 0x000000160c2e7223 */ /* 0x081fe2000000002e */
[-C--:B------:R-:W-:Y:S01]  /*0580*/  FFMA R40, R24, R22.reuse, R40 ;  /* 0x0000001618287223 */ /* 0x080fe20000000028 */
[-C--:B------:R-:W-:Y:S01]  /*0590*/  FFMA R17, R28, R22.reuse, R17 ;  /* 0x000000161c117223 */ /* 0x080fe20000000011 */
[----:B------:R-:W-:Y:S01]  /*05a0*/  FFMA R49, R32, R22, R49 ;  /* 0x0000001620317223 */ /* 0x000fe20000000031 */
[-C--:B-1----:R-:W-:Y:S01]  /*05b0*/  FFMA R45, R12, R23.reuse, R45 ;  /* 0x000000170c2d7223 */ /* 0x082fe2000000002d */
[----:B------:R-:W0:Y:S01]  /*05c0*/  LDS R22, [R4.X4+0x30] ;  /* 0x0000300004167984 */ /* 0x000e220000004800 */
[-C--:B------:R-:W-:Y:S01]  /*05d0*/  FFMA R39, R24, R23.reuse, R39 ;  /* 0x0000001718277223 */ /* 0x080fe20000000027 */
[-C--:B------:R-:W-:Y:S01]  /*05e0*/  FFMA R16, R28, R23.reuse, R16 ;  /* 0x000000171c107223 */ /* 0x080fe20000000010 */
[----:B------:R-:W-:Y:S01]  /*05f0*/  FFMA R50, R32, R23, R50 ;  /* 0x0000001720327223 */ /* 0x000fe20000000032 */
[-C--:B--2---:R-:W-:Y:S01]  /*0600*/  FFMA R44, R12, R56.reuse, R44 ;  /* 0x000000380c2c7223 */ /* 0x084fe2000000002c */
[----:B------:R-:W1:Y:S01]  /*0610*/  LDS R23, [R4.X4+0xe0] ;  /* 0x0000e00004177984 */ /* 0x000e620000004800 */
[-C--:B------:R-:W-:Y:S01]  /*0620*/  FFMA R38, R24, R56.reuse, R38 ;  /* 0x0000003818267223 */ /* 0x080fe20000000026 */
[-C--:B------:R-:W-:Y:S01]  /*0630*/  FFMA R10, R28, R56.reuse, R10 ;  /* 0x000000381c0a7223 */ /* 0x080fe2000000000a */
[----:B------:R-:W-:Y:S01]  /*0640*/  FFMA R51, R32, R56, R51 ;  /* 0x0000003820337223 */ /* 0x000fe20000000033 */
[-C--:B---3--:R-:W-:Y:S01]  /*0650*/  FFMA R56, R12, R21.reuse, R43 ;  /* 0x000000150c387223 */ /* 0x088fe2000000002b */
[-C--:B------:R-:W-:Y:S01]  /*0660*/  FFMA R37, R24, R21.reuse, R37 ;  /* 0x0000001518257223 */ /* 0x080fe20000000025 */
[-C--:B------:R-:W-:Y:S01]  /*0670*/  FFMA R9, R28, R21.reuse, R9 ;  /* 0x000000151c097223 */ /* 0x080fe20000000009 */
[----:B------:R-:W-:Y:S01]  /*0680*/  FFMA R21, R32, R21, R52 ;  /* 0x0000001520157223 */ /* 0x000fe20000000034 */
[-C--:B----4-:R-:W-:Y:S01]  /*0690*/  FFMA R42, R12, R20.reuse, R42 ;  /* 0x000000140c2a7223 */ /* 0x090fe2000000002a */
[----:B------:R-:W2:Y:S01]  /*06a0*/  LDS R52, [R4.X4+0xf0] ;  /* 0x0000f00004347984 */ /* 0x000ea20000004800 */
[-C--:B------:R-:W-:Y:S01]  /*06b0*/  FFMA R36, R24, R20.reuse, R36 ;  /* 0x0000001418247223 */ /* 0x080fe20000000024 */
[----:B------:R-:W-:Y:S01]  /*06c0*/  FFMA R8, R28, R20, R8 ;  /* 0x000000141c087223 */ /* 0x000fe20000000008 */
[----:B-----5:R-:W-:Y:S01]  /*06d0*/  FFMA R47, R12, R61, R47 ;  /* 0x0000003d0c2f7223 */ /* 0x020fe2000000002f */
[C---:B------:R-:W-:Y:S01]  /*06e0*/  FFMA R41, R61.reuse, R24, R41 ;  /* 0x000000183d297223 */ /* 0x040fe20000000029 */
[C---:B------:R-:W-:Y:S01]  /*06f0*/  FFMA R18, R61.reuse, R28, R18 ;  /* 0x0000001c3d127223 */ /* 0x040fe20000000012 */
[----:B------:R-:W-:Y:S01]  /*0700*/  FFMA R48, R61, R32, R48 ;  /* 0x000000203d307223 */ /* 0x000fe20000000030 */
[----:B------:R-:W3:Y:S01]  /*0710*/  LDS R43, [R4.X4+0xe8] ;  /* 0x0000e800042b7984 */ /* 0x000ee20000004800 */
[----:B------:R-:W-:Y:S01]  /*0720*/  FFMA R20, R32, R20, R53 ;  /* 0x0000001420147223 */ /* 0x000fe20000000035 */
[C---:B------:R-:W-:Y:S01]  /*0730*/  FFMA R38, R57.reuse, R25, R38 ;  /* 0x0000001939267223 */ /* 0x040fe20000000026 */
[CC--:B------:R-:W-:Y:S01]  /*0740*/  FFMA R10, R57.reuse, R29.reuse, R10 ;  /* 0x0000001d390a7223 */ /* 0x0c0fe2000000000a */
[----:B------:R-:W4:Y:S01]  /*0750*/  LDS R53, [R4.X4+0x108] ;  /* 0x0001080004357984 */ /* 0x000f220000004800 */
[C---:B------:R-:W-:Y:S01]  /*0760*/  FFMA R9, R58.reuse, R29, R9 ;  /* 0x0000001d3a097223 */ /* 0x040fe20000000009 */
[C---:B------:R-:W-:Y:S01]  /*0770*/  FFMA R44, R57.reuse, R13, R44 ;  /* 0x0000000d392c7223 */ /* 0x040fe2000000002c */
[----:B------:R-:W-:Y:S01]  /*0780*/  FFMA R51, R57, R33, R51 ;  /* 0x0000002139337223 */ /* 0x000fe20000000033 */
[C---:B------:R-:W-:Y:S01]  /*0790*/  FFMA R56, R58.reuse, R13, R56 ;  /* 0x0000000d3a387223 */ /* 0x040fe20000000038 */
[----:B------:R-:W-:Y:S01]  /*07a0*/  FFMA R21, R58, R33, R21 ;  /* 0x000000213a157223 */ /* 0x000fe20000000015 */
[----:B------:R-:W-:Y:S01]  /*07b0*/  LDS R57, [R4.X4+0x388] ;  /* 0x0003880004397984 */ /* 0x000fe20000004800 */
[-C--:B0-----:R-:W-:Y:S01]  /*07c0*/  FFMA R11, R24, R22.reuse, R11 ;  /* 0x00000016180b7223 */ /* 0x081fe2000000000b */
[----:B------:R-:W-:-:S02]  /*07d0*/  FFMA R19, R28, R22, R19 ;  /* 0x000000161c137223 */ /* 0x000fc40000000013 */
[----:B------:R-:W0:Y:S01]  /*07e0*/  LDS R24, [R4.X4+0x110] ;  /* 0x0001100004187984 */ /* 0x000e220000004800 */
[-C--:B------:R-:W-:Y:S01]  /*07f0*/  FFMA R12, R12, R22.reuse, R54 ;  /* 0x000000160c0c7223 */ /* 0x080fe20000000036 */
[----:B------:R-:W-:Y:S01]  /*0800*/  FFMA R22, R32, R22, R55 ;  /* 0x0000001620167223 */ /* 0x000fe20000000037 */
[C---:B-1----:R-:W-:Y:S01]  /*0810*/  FFMA R47, R23.reuse, R13, R47 ;  /* 0x0000000d172f7223 */ /* 0x042fe2000000002f */
[C---:B------:R-:W-:Y:S01]  /*0820*/  FFMA R41, R23.reuse, R25, R41 ;  /* 0x0000001917297223 */ /* 0x040fe20000000029 */
[C---:B------:R-:W-:Y:S01]  /*0830*/  FFMA R18, R23.reuse, R29, R18 ;  /* 0x0000001d17127223 */ /* 0x040fe20000000012 */
[----:B------:R-:W-:Y:S01]  /*0840*/  FFMA R48, R23, R33, R48 ;  /* 0x0000002117307223 */ /* 0x000fe20000000030 */
[----:B------:R-:W1:Y:S04]  /*0850*/  LDS R28, [R4.X4+0x1c8] ;  /* 0x0001c800041c7984 */ /* 0x000e680000004800 */
[----:B------:R-:W5:Y:S01]  /*0860*/  LDS R23, [R4.X4+0x1c0] ;  /* 0x0001c00004177984 */ /* 0x000f620000004800 */
[C---:B--2---:R-:W-:Y:S01]  /*0870*/  FFMA R45, R52.reuse, R13, R45 ;  /* 0x0000000d342d7223 */ /* 0x044fe2000000002d */
[C---:B------:R-:W-:Y:S01]  /*0880*/  FFMA R39, R52.reuse, R25, R39 ;  /* 0x0000001934277223 */ /* 0x040fe20000000027 */
[C---:B------:R-:W-:Y:S01]  /*0890*/  FFMA R16, R52.reuse, R29, R16 ;  /* 0x0000001d34107223 */ /* 0x040fe20000000010 */
[----:B------:R-:W-:Y:S01]  /*08a0*/  FFMA R50, R52, R33, R50 ;  /* 0x0000002134327223 */ /* 0x000fe20000000032 */
[----:B------:R-:W-:Y:S01]  /*08b0*/  FFMA R52, R58, R25, R37 ;  /* 0x000000193a347223 */ /* 0x000fe20000000025 */
[----:B------:R-:W2:Y:S01]  /*08c0*/  LDS R32, [R4.X4+0x1d0] ;  /* 0x0001d00004207984 */ /* 0x000ea20000004800 */
[C---:B---3--:R-:W-:Y:S01]  /*08d0*/  FFMA R46, R43.reuse, R13, R46 ;  /* 0x0000000d2b2e7223 */ /* 0x048fe2000000002e */
[C---:B------:R-:W-:Y:S01]  /*08e0*/  FFMA R40, R43.reuse, R25, R40 ;  /* 0x000000192b287223 */ /* 0x040fe20000000028 */
[C---:B------:R-:W-:Y:S01]  /*08f0*/  FFMA R17, R43.reuse, R29, R17 ;  /* 0x0000001d2b117223 */ /* 0x040fe20000000011 */
[----:B------:R-:W-:Y:S01]  /*0900*/  FFMA R49, R43, R33, R49 ;  /* 0x000000212b317223 */ /* 0x000fe20000000031 */
[----:B------:R-:W3:Y:S01]  /*0910*/  LDS R37, [R4.X4+0x1e0] ;  /* 0x0001e00004257984 */ /* 0x000ee20000004800 */
[C---:B----4-:R-:W-:Y:S01]  /*0920*/  FFMA R42, R53.reuse, R13, R42 ;  /* 0x0000000d352a7223 */ /* 0x050fe2000000002a */
[C---:B------:R-:W-:Y:S01]  /*0930*/  FFMA R36, R53.reuse, R25, R36 ;  /* 0x0000001935247223 */ /* 0x040fe20000000024 */
[C---:B------:R-:W-:Y:S01]  /*0940*/  FFMA R8, R53.reuse, R29, R8 ;  /* 0x0000001d35087223 */ /* 0x040fe20000000008 */
[----:B------:R-:W4:Y:S01]  /*0950*/  LDS R43, [R4.X4+0x1d8] ;  /* 0x0001d800042b7984 */ /* 0x000f220000004800 */
[----:B------:R-:W-:-:S03]  /*0960*/  FFMA R20, R53, R33, R20 ;  /* 0x0000002135147223 */ /* 0x000fc60000000014 */
[----:B------:R-:W4:Y:S04]  /*0970*/  LDS R54, [R4.X4+0x1e8] ;  /* 0x0001e80004367984 */ /* 0x000f280000004800 */
[----:B------:R-:W4:Y:S04]  /*0980*/  LDS R53, [R4.X4+0x1f0] ;  /* 0x0001f00004357984 */ /* 0x000f280000004800 */
[----:B------:R-:W-:Y:S01]  /*0990*/  LDS R58, [R4.X4+0x380] ;  /* 0x00038000043a7984 */ /* 0x000fe20000004800 */
[C---:B0-----:R-:W-:Y:S01]  /*09a0*/  FFMA R11, R24.reuse, R25, R11 ;  /* 0x00000019180b7223 */ /* 0x041fe2000000000b */
[C---:B------:R-:W-:Y:S01]  /*09b0*/  FFMA R19, R24.reuse, R29, R19 ;  /* 0x0000001d18137223 */ /* 0x040fe20000000013 */
[C---:B------:R-:W-:Y:S01]  /*09c0*/  FFMA R12, R24.reuse, R13, R12 ;  /* 0x0000000d180c7223 */ /* 0x040fe2000000000c */
[----:B------:R-:W0:Y:S01]  /*09d0*/  LDS R25, [R4.X4+0x2a8] ;  /* 0x0002a80004197984 */ /* 0x000e220000004800 */
[----:B------:R-:W-:-:S03]  /*09e0*/  FFMA R22, R24, R33, R22 ;  /* 0x0000002118167223 */ /* 0x000fc60000000016 */
[----:B------:R-:W0:Y:S01]  /*09f0*/  LDS R29, [R4.X4+0x2b0] ;  /* 0x0002b000041d7984 */ /* 0x000e220000004800 */
[C---:B-1----:R-:W-:Y:S01]  /*0a00*/  FFMA R46, R28.reuse, R14, R46 ;  /* 0x0000000e1c2e7223 */ /* 0x042fe2000000002e */
[C---:B------:R-:W-:Y:S01]  /*0a10*/  FFMA R40, R28.reuse, R26, R40 ;  /* 0x0000001a1c287223 */ /* 0x040fe20000000028 */
[C---:B------:R-:W-:Y:S01]  /*0a20*/  FFMA R17, R28.reuse, R30, R17 ;  /* 0x0000001e1c117223 */ /* 0x040fe20000000011 */
[C---:B-----5:R-:W-:Y:S01]  /*0a30*/  FFMA R47, R23.reuse, R14, R47 ;  /* 0x0000000e172f7223 */ /* 0x060fe2000000002f */
[C---:B------:R-:W-:Y:S01]  /*0a40*/  FFMA R41, R23.reuse, R26, R41 ;  /* 0x0000001a17297223 */ /* 0x040fe20000000029 */
[C---:B------:R-:W-:Y:S01]  /*0a50*/  FFMA R18, R23.reuse, R30, R18 ;  /* 0x0000001e17127223 */ /* 0x040fe20000000012 */
[-C--:B------:R-:W-:Y:S01]  /*0a60*/  FFMA R48, R23, R34.reuse, R48 ;  /* 0x0000002217307223 */ /* 0x080fe20000000030 */
[----:B------:R-:W-:Y:S01]  /*0a70*/  FFMA R49, R28, R34, R49 ;  /* 0x000000221c317223 */ /* 0x000fe20000000031 */
[----:B------:R-:W1:Y:S01]  /*0a80*/  LDS R13, [R4.X4+0x2a0] ;  /* 0x0002a000040d7984 */ /* 0x000e620000004800 */
[C---:B--2---:R-:W-:Y:S01]  /*0a90*/  FFMA R45, R32.reuse, R14, R45 ;  /* 0x0000000e202d7223 */ /* 0x044fe2000000002d */
[C---:B------:R-:W-:Y:S01]  /*0aa0*/  FFMA R39, R32.reuse, R26, R39 ;  /* 0x0000001a20277223 */ /* 0x040fe20000000027 */
[C---:B------:R-:W-:Y:S01]  /*0ab0*/  FFMA R16, R32.reuse, R30, R16 ;  /* 0x0000001e20107223 */ /* 0x040fe20000000010 */
[----:B------:R-:W2:Y:S01]  /*0ac0*/  LDS R33, [R4.X4+0x2b8] ;  /* 0x0002b80004217984 */ /* 0x000ea20000004800 */
[----:B------:R-:W-:Y:S01]  /*0ad0*/  FFMA R50, R32, R34, R50 ;  /* 0x0000002220327223 */ /* 0x000fe20000000032 */
[----:B---3--:R-:W-:-:S02]  /*0ae0*/  FFMA R52, R37, R26, R52 ;  /* 0x0000001a25347223 */ /* 0x008fc40000000034 */
[----:B------:R-:W3:Y:S01]  /*0af0*/  LDS R23, [R4.X4+0x2c0] ;  /* 0x0002c00004177984 */ /* 0x000ee20000004800 */
[C---:B------:R-:W-:Y:S01]  /*0b00*/  FFMA R9, R37.reuse, R30, R9 ;  /* 0x0000001e25097223 */ /* 0x040fe20000000009 */
[----:B------:R-:W-:Y:S01]  /*0b10*/  FFMA R21, R37, R34, R21 ;  /* 0x0000002225157223 */ /* 0x000fe20000000015 */
[C---:B----4-:R-:W-:Y:S01]  /*0b20*/  FFMA R38, R43.reuse, R26, R38 ;  /* 0x0000001a2b267223 */ /* 0x050fe20000000026 */
[----:B------:R-:W4:Y:S01]  /*0b30*/  LDS R28, [R4.X4+0x2c8] ;  /* 0x0002c800041c7984 */ /* 0x000f220000004800 */
[C---:B------:R-:W-:Y:S01]  /*0b40*/  FFMA R44, R43.reuse, R14, R44 ;  /* 0x0000000e2b2c7223 */ /* 0x040fe2000000002c */
[C---:B------:R-:W-:Y:S01]  /*0b50*/  FFMA R10, R43.reuse, R30, R10 ;  /* 0x0000001e2b0a7223 */ /* 0x040fe2000000000a */
[C---:B------:R-:W-:Y:S01]  /*0b60*/  FFMA R36, R54.reuse, R26, R36 ;  /* 0x0000001a36247223 */ /* 0x040fe20000000024 */
[----:B------:R-:W5:Y:S01]  /*0b70*/  LDS R24, [R4.X4+0x2d0] ;  /* 0x0002d00004187984 */ /* 0x000f620000004800 */
[----:B------:R-:W-:Y:S01]  /*0b80*/  FFMA R51, R43, R34, R51 ;  /* 0x000000222b337223 */ /* 0x000fe20000000033 */
        /* <DEDUP_REMOVED lines=8> */
[----:B------:R-:W-:Y:S01]  /*0c10*/  LDS R55, [R4.X4+0x390] ;  /* 0x0003900004377984 */ /* 0x000fe20000004800 */
[C---:B0-----:R-:W-:Y:S01]  /*0c20*/  FFMA R46, R25.reuse, R15, R46 ;  /* 0x0000000f192e7223 */ /* 0x041fe2000000002e */
[C---:B------:R-:W-:Y:S01]  /*0c30*/  FFMA R40, R25.reuse, R27, R40 ;  /* 0x0000001b19287223 */ /* 0x040fe20000000028 */
        /* <DEDUP_REMOVED lines=26> */
[----:B------:R-:W0:Y:S04]  /*0de0*/  LDS.128 R8, [R3+0xe10] ;  /* 0x000e100003087984 */ /* 0x000e280000000c00 */
[----:B------:R-:W1:Y:S04]  /*0df0*/  LDS.128 R12, [R3+0x1210] ;  /* 0x00121000030c7984 */ /* 0x000e680000000c00 */
[----:B------:R-:W2:Y:S04]  /*0e00*/  LDS.128 R16, [R3+0x1610] ;  /* 0x0016100003107984 */ /* 0x000ea80000000c00 */
[----:B------:R-:W3:Y:S04]  /*0e10*/  LDS.128 R20, [R3+0x1a10] ;  /* 0x001a100003147984 */ /* 0x000ee80000000c00 */
[----:B------:R-:W4:Y:S04]  /*0e20*/  LDS R26, [R4.X4+0x398] ;  /* 0x00039800041a7984 */ /* 0x000f280000004800 */
[----:B------:R-:W5:Y:S04]  /*0e30*/  LDS R31, [R4.X4+0x3a0] ;  /* 0x0003a000041f7984 */ /* 0x000f680000004800 */
[----:B------:R-:W5:Y:S04]  /*0e40*/  LDS R24, [R4.X4+0x3a8] ;  /* 0x0003a80004187984 */ /* 0x000f680000004800 */
[----:B------:R-:W5:Y:S01]  /*0e50*/  LDS R35, [R4.X4+0x3b0] ;  /* 0x0003b00004237984 */ /* 0x000f620000004800 */
[C---:B0-----:R-:W-:Y:S01]  /*0e60*/  FFMA R47, R8.reuse, R58, R47 ;  /* 0x0000003a082f7223 */ /* 0x041fe2000000002f */
[C---:B------:R-:W-:Y:S01]  /*0e70*/  FFMA R46, R8.reuse, R57, R46 ;  /* 0x00000039082e7223 */ /* 0x040fe2000000002e */
[----:B------:R-:W-:Y:S01]  /*0e80*/  FFMA R45, R8, R55, R45 ;  /* 0x00000037082d7223 */ /* 0x000fe2000000002d */
[----:B-1----:R-:W-:Y:S01]  /*0e90*/  FFMA R41, R58, R12, R41 ;  /* 0x0000000c3a297223 */ /* 0x002fe20000000029 */
[C---:B------:R-:W-:Y:S01]  /*0ea0*/  FFMA R40, R12.reuse, R57, R40 ;  /* 0x000000390c287223 */ /* 0x040fe20000000028 */
[----:B------:R-:W-:Y:S01]  /*0eb0*/  FFMA R39, R12, R55, R39 ;  /* 0x000000370c277223 */ /* 0x000fe20000000027 */
[----:B--2---:R-:W-:Y:S01]  /*0ec0*/  FFMA R32, R58, R16, R32 ;  /* 0x000000103a207223 */ /* 0x004fe20000000020 */
[C---:B------:R-:W-:Y:S01]  /*0ed0*/  FFMA R37, R16.reuse, R57, R37 ;  /* 0x0000003910257223 */ /* 0x040fe20000000025 */
[----:B------:R-:W-:Y:S01]  /*0ee0*/  FFMA R25, R16, R55, R25 ;  /* 0x0000003710197223 */ /* 0x000fe20000000019 */
[----:B---3--:R-:W-:Y:S01]  /*0ef0*/  FFMA R48, R58, R20, R48 ;  /* 0x000000143a307223 */ /* 0x008fe20000000030 */
[C---:B------:R-:W-:Y:S01]  /*0f00*/  FFMA R49, R20.reuse, R57, R49 ;  /* 0x0000003914317223 */ /* 0x040fe20000000031 */
[----:B------:R-:W-:Y:S01]  /*0f10*/  FFMA R50, R20, R55, R50 ;  /* 0x0000003714327223 */ /* 0x000fe20000000032 */
[----:B------:R-:W0:Y:S01]  /*0f20*/  LDS R57, [R4.X4+0x470] ;  /* 0x0004700004397984 */ /* 0x000e220000004800 */
[-C--:B----4-:R-:W-:Y:S01]  /*0f30*/  FFMA R44, R8, R26.reuse, R44 ;  /* 0x0000001a082c7223 */ /* 0x090fe2000000002c */
[-C--:B------:R-:W-:Y:S01]  /*0f40*/  FFMA R38, R12, R26.reuse, R38 ;  /* 0x0000001a0c267223 */ /* 0x080fe20000000026 */
[-C--:B------:R-:W-:Y:S01]  /*0f50*/  FFMA R29, R16, R26.reuse, R29 ;  /* 0x0000001a101d7223 */ /* 0x080fe2000000001d */
[----:B------:R-:W-:Y:S01]  /*0f60*/  FFMA R51, R20, R26, R51 ;  /* 0x0000001a14337223 */ /* 0x000fe20000000033 */
[-C--:B-----5:R-:W-:Y:S01]  /*0f70*/  FFMA R56, R8, R31.reuse, R56 ;  /* 0x0000001f08387223 */ /* 0x0a0fe20000000038 */
[-C--:B------:R-:W-:Y:S01]  /*0f80*/  FFMA R52, R12, R31.reuse, R52 ;  /* 0x0000001f0c347223 */ /* 0x080fe20000000034 */
[-C--:B------:R-:W-:Y:S01]  /*0f90*/  FFMA R33, R16, R31.reuse, R33 ;  /* 0x0000001f10217223 */ /* 0x080fe20000000021 */
[----:B------:R-:W-:Y:S01]  /*0fa0*/  FFMA R43, R20, R31, R43 ;  /* 0x0000001f142b7223 */ /* 0x000fe2000000002b */
[-C--:B------:R-:W-:Y:S01]  /*0fb0*/  FFMA R42, R8, R24.reuse, R42 ;  /* 0x00000018082a7223 */ /* 0x080fe2000000002a */
[-C--:B------:R-:W-:Y:S01]  /*0fc0*/  FFMA R36, R12, R24.reuse, R36 ;  /* 0x000000180c247223 */ /* 0x080fe20000000024 */
[-C--:B------:R-:W-:Y:S01]  /*0fd0*/  FFMA R53, R16, R24.reuse, R53 ;  /* 0x0000001810357223 */ /* 0x080fe20000000035 */
[----:B------:R-:W-:Y:S01]  /*0fe0*/  FFMA R28, R20, R24, R28 ;  /* 0x00000018141c7223 */ /* 0x000fe2000000001c */
[----:B------:R-:W1:Y:S01]  /*0ff0*/  LDS R26, [R4.X4+0x460] ;  /* 0x00046000041a7984 */ /* 0x000e620000004800 */
[-C--:B------:R-:W-:Y:S01]  /*1000*/  FFMA R54, R8, R35.reuse, R54 ;  /* 0x0000002308367223 */ /* 0x080fe20000000036 */
[-C--:B------:R-:W-:Y:S01]  /*1010*/  FFMA R27, R12, R35.reuse, R27 ;  /* 0x000000230c1b7223 */ /* 0x080fe2000000001b */
[-C--:B------:R-:W-:Y:S01]  /*1020*/  FFMA R30, R16, R35.reuse, R30 ;  /* 0x00000023101e7223 */ /* 0x080fe2000000001e */
[----:B------:R-:W2:Y:S01]  /*1030*/  LDS R31, [R4.X4+0x478] ;  /* 0x00047800041f7984 */ /* 0x000ea20000004800 */
[----:B------:R-:W-:-:S03]  /*1040*/  FFMA R34, R20, R35, R34 ;  /* 0x0000002314227223 */ /* 0x000fc60000000022 */
[----:B------:R-:W3:Y:S04]  /*1050*/  LDS R24, [R4.X4+0x480] ;  /* 0x0004800004187984 */ /* 0x000ee80000004800 */
[----:B------:R-:W4:Y:S04]  /*1060*/  LDS R55, [R4.X4+0x468] ;  /* 0x0004680004377984 */ /* 0x000f280000004800 */
[----:B------:R-:W5:Y:S04]  /*1070*/  LDS R58, [R4.X4+0x488] ;  /* 0x00048800043a7984 */ /* 0x000f680000004800 */
[----:B------:R-:W5:Y:S04]  /*1080*/  LDS R8, [R4.X4+0x490] ;  /* 0x0004900004087984 */ /* 0x000f680000004800 */
[----:B------:R-:W5:Y:S01]  /*1090*/  LDS R12, [R4.X4+0x540] ;  /* 0x00054000040c7984 */ /* 0x000f620000004800 */
[----:B0-----:R-:W-:-:S03]  /*10a0*/  FFMA R45, R57, R9, R45 ;  /* 0x00000009392d7223 */ /* 0x001fc6000000002d */
[----:B------:R-:W0:Y:S01]  /*10b0*/  LDS R16, [R4.X4+0x548] ;  /* 0x0005480004107984 */ /* 0x000e220000004800 */
[C---:B------:R-:W-:Y:S01]  /*10c0*/  FFMA R39, R57.reuse, R13, R39 ;  /* 0x0000000d39277223 */ /* 0x040fe20000000027 */
[C---:B------:R-:W-:Y:S01]  /*10d0*/  FFMA R25, R57.reuse, R17, R25 ;  /* 0x0000001139197223 */ /* 0x040fe20000000019 */
[----:B------:R-:W-:Y:S01]  /*10e0*/  FFMA R50, R57, R21, R50 ;  /* 0x0000001539327223 */ /* 0x000fe20000000032 */
[----:B------:R-:W0:Y:S04]  /*10f0*/  LDS R20, [R4.X4+0x550] ;  /* 0x0005500004147984 */ /* 0x000e280000004800 */
[----:B------:R-:W0:Y:S01]  /*1100*/  LDS R35, [R4.X4+0x570] ;  /* 0x0005700004237984 */ /* 0x000e220000004800 */
        /* <DEDUP_REMOVED lines=12> */
[----:B------:R-:W1:Y:S01]  /*11d0*/  LDS R26, [R4.X4+0x558] ;  /* 0x00055800041a7984 */ /* 0x000e620000004800 */
[C---:B----4-:R-:W-:Y:S01]  /*11e0*/  FFMA R46, R55.reuse, R9, R46 ;  /* 0x00000009372e7223 */ /* 0x050fe2000000002e */
[C---:B------:R-:W-:Y:S01]  /*11f0*/  FFMA R40, R55.reuse, R13, R40 ;  /* 0x0000000d37287223 */ /* 0x040fe20000000028 */
[C---:B------:R-:W-:Y:S01]  /*1200*/  FFMA R37, R55.reuse, R17, R37 ;  /* 0x0000001137257223 */ /* 0x040fe20000000025 */
[----:B------:R-:W2:Y:S01]  /*1210*/  LDS R31, [R4.X4+0x560] ;  /* 0x00056000041f7984 */ /* 0x000ea20000004800 */
[C---:B-----5:R-:W-:Y:S01]  /*1220*/  FFMA R42, R58.reuse, R9, R42 ;  /* 0x000000093a2a7223 */ /* 0x060fe2000000002a */
[----:B------:R-:W-:Y:S01]  /*1230*/  FFMA R49, R55, R21, R49 ;  /* 0x0000001537317223 */ /* 0x000fe20000000031 */
[----:B------:R-:W-:Y:S01]  /*1240*/  FFMA R36, R58, R13, R36 ;  /* 0x0000000d3a247223 */ /* 0x000fe20000000024 */
[----:B------:R-:W3:Y:S01]  /*1250*/  LDS R24, [R4.X4+0x568] ;  /* 0x0005680004187984 */ /* 0x000ee20000004800 */
[C---:B------:R-:W-:Y:S01]  /*1260*/  FFMA R54, R8.reuse, R9, R54 ;  /* 0x0000000908367223 */ /* 0x040fe20000000036 */
[C---:B------:R-:W-:Y:S01]  /*1270*/  FFMA R27, R8.reuse, R13, R27 ;  /* 0x0000000d081b7223 */ /* 0x040fe2000000001b */
[C---:B------:R-:W-:Y:S01]  /*1280*/  FFMA R30, R8.reuse, R17, R30 ;  /* 0x00000011081e7223 */ /* 0x040fe2000000001e */
[----:B------:R-:W4:Y:S01]  /*1290*/  LDS R9, [R4.X4+0x620] ;  /* 0x0006200004097984 */ /* 0x000f220000004800 */
[----:B------:R-:W-:Y:S01]  /*12a0*/  FFMA R34, R8, R21, R34 ;  /* 0x0000001508227223 */ /* 0x000fe20000000022 */
[----:B------:R-:W-:Y:S01]  /*12b0*/  FFMA R53, R58, R17, R53 ;  /* 0x000000113a357223 */ /* 0x000fe20000000035 */
[C---:B------:R-:W-:Y:S01]  /*12c0*/  FFMA R47, R12.reuse, R10, R47 ;  /* 0x0000000a0c2f7223 */ /* 0x040fe2000000002f */
[----:B------:R-:W5:Y:S01]  /*12d0*/  LDS R13, [R4.X4+0x628] ;  /* 0x00062800040d7984 */ /* 0x000f620000004800 */
[C---:B------:R-:W-:Y:S01]  /*12e0*/  FFMA R41, R12.reuse, R14, R41 ;  /* 0x0000000e0c297223 */ /* 0x040fe20000000029 */
[C---:B------:R-:W-:Y:S01]  /*12f0*/  FFMA R32, R12.reuse, R18, R32 ;  /* 0x000000120c207223 */ /* 0x040fe20000000020 */
[----:B------:R-:W-:Y:S01]  /*1300*/  FFMA R48, R12, R22, R48 ;  /* 0x000000160c307223 */ /* 0x000fe20000000030 */
[----:B------:R-:W5:Y:S01]  /*1310*/  LDS R8, [R4.X4+0x630] ;  /* 0x0006300004087984 */ /* 0x000f620000004800 */
[C---:B0-----:R-:W-:Y:S01]  /*1320*/  FFMA R46, R16.reuse, R10, R46 ;  /* 0x0000000a102e7223 */ /* 0x041fe2000000002e */
[C---:B------:R-:W-:Y:S01]  /*1330*/  FFMA R40, R16.reuse, R14, R40 ;  /* 0x0000000e10287223 */ /* 0x040fe20000000028 */
[C---:B------:R-:W-:Y:S01]  /*1340*/  FFMA R37, R16.reuse, R18, R37 ;  /* 0x0000001210257223 */ /* 0x040fe20000000025 */
[----:B------:R-:W0:Y:S01]  /*1350*/  LDS R17, [R4.X4+0x638] ;  /* 0x0006380004117984 */ /* 0x000e220000004800 */
[----:B------:R-:W-:Y:S01]  /*1360*/  FFMA R49, R16, R22, R49 ;  /* 0x0000001610317223 */ /* 0x000fe20000000031 */
[-C--:B------:R-:W-:Y:S01]  /*1370*/  FFMA R45, R20, R10.reuse, R45 ;  /* 0x0000000a142d7223 */ /* 0x080fe2000000002d */
[----:B------:R-:W-:Y:S01]  /*1380*/  FFMA R54, R35, R10, R54 ;  /* 0x0000000a23367223 */ /* 0x000fe20000000036 */
[----:B------:R-:W0:Y:S01]  /*1390*/  LDS R12, [R4.X4+0x640] ;  /* 0x00064000040c7984 */ /* 0x000e220000004800 */
[----:B------:R-:W-:Y:S01]  /*13a0*/  FFMA R28, R58, R21, R28 ;  /* 0x000000153a1c7223 */ /* 0x000fe2000000001c */
[C---:B------:R-:W-:Y:S01]  /*13b0*/  FFMA R39, R20.reuse, R14, R39 ;  /* 0x0000000e14277223 */ /* 0x040fe20000000027 */
[C---:B------:R-:W-:Y:S01]  /*13c0*/  FFMA R25, R20.reuse, R18, R25 ;  /* 0x0000001214197223 */ /* 0x040fe20000000019 */
[----:B------:R-:W0:Y:S01]  /*13d0*/  LDS R16, [R4.X4+0x648] ;  /* 0x0006480004107984 */ /* 0x000e220000004800 */
[----:B------:R-:W-:-:S03]  /*13e0*/  FFMA R50, R20, R22, R50 ;  /* 0x0000001614327223 */ /* 0x000fc60000000032 */
[----:B------:R-:W-:Y:S01]  /*13f0*/  LDS R57, [R4.X4+0x708] ;  /* 0x0007080004397984 */ /* 0x000fe20000004800 */
        /* <DEDUP_REMOVED lines=10> */
[----:B------:R-:W1:Y:S01]  /*14a0*/  LDS R10, [R4.X4+0x650] ;  /* 0x00065000040a7984 */ /* 0x000e620000004800 */
[C---:B------:R-:W-:Y:S01]  /*14b0*/  FFMA R53, R24.reuse, R18, R53 ;  /* 0x0000001218357223 */ /* 0x040fe20000000035 */
[C---:B----4-:R-:W-:Y:S01]  /*14c0*/  FFMA R47, R9.reuse, R11, R47 ;  /* 0x0000000b092f7223 */ /* 0x050fe2000000002f */
[C---:B------:R-:W-:Y:S01]  /*14d0*/  FFMA R41, R9.reuse, R15, R41 ;  /* 0x0000000f09297223 */ /* 0x040fe20000000029 */
[C---:B------:R-:W-:Y:S01]  /*14e0*/  FFMA R20, R9.reuse, R19, R32 ;  /* 0x0000001309147223 */ /* 0x040fe20000000020 */
[----:B------:R-:W-:Y:S01]  /*14f0*/  FFMA R48, R9, R23, R48 ;  /* 0x0000001709307223 */ /* 0x000fe20000000030 */
        /* <DEDUP_REMOVED lines=21> */
[C---:B------:R-:W-:Y:S01]  /*1650*/  FFMA R14, R35.reuse, R14, R27 ;  /* 0x0000000e230e7223 */ /* 0x040fe2000000001b */
[----:B------:R-:W-:Y:S01]  /*1660*/  FFMA R22, R35, R22, R34 ;  /* 0x0000001623167223 */ /* 0x000fe20000000022 */
[----:B------:R-:W-:Y:S01]  /*1670*/  FFMA R16, R16, R23, R28 ;  /* 0x0000001710107223 */ /* 0x000fe2000000001c */
[----:B------:R-:W0:Y:S04]  /*1680*/  LDS.128 R24, [R3+0xe20] ;  /* 0x000e200003187984 */ /* 0x000e280000000c00 */
[----:B------:R-:W2:Y:S04]  /*1690*/  LDS.128 R28, [R3+0x1220] ;  /* 0x00122000031c7984 */ /* 0x000ea80000000c00 */
[----:B------:R-:W3:Y:S01]  /*16a0*/  LDS.128 R32, [R3+0x1620] ;  /* 0x0016200003207984 */ /* 0x000ee20000000c00 */
[C---:B-1----:R-:W-:Y:S01]  /*16b0*/  FFMA R54, R10.reuse, R11, R54 ;  /* 0x0000000b0a367223 */ /* 0x042fe20000000036 */
[----:B------:R-:W-:-:S02]  /*16c0*/  FFMA R19, R10, R19, R18 ;  /* 0x000000130a137223 */ /* 0x000fc40000000012 */
[----:B------:R-:W1:Y:S01]  /*16d0*/  LDS.128 R36, [R3+0x1a20] ;  /* 0x001a200003247984 */ /* 0x000e620000000c00 */
[C---:B------:R-:W-:Y:S01]  /*16e0*/  FFMA R15, R10.reuse, R15, R14 ;  /* 0x0000000f0a0f7223 */ /* 0x040fe2000000000e */
[----:B------:R-:W-:Y:S02]  /*16f0*/  FFMA R22, R10, R23, R22 ;  /* 0x000000170a167223 */ /* 0x000fe40000000016 */
[----:B------:R-:W4:Y:S04]  /*1700*/  LDS R11, [R4.X4+0x710] ;  /* 0x00071000040b7984 */ /* 0x000f280000004800 */
[----:B------:R-:W5:Y:S04]  /*1710*/  LDS R18, [R4.X4+0x720] ;  /* 0x0007200004127984 */ /* 0x000f680000004800 */
[----:B------:R-:W5:Y:S04]  /*1720*/  LDS R14, [R4.X4+0x718] ;  /* 0x00071800040e7984 */ /* 0x000f680000004800 */
[----:B------:R-:W5:Y:S04]  /*1730*/  LDS R58, [R4.X4+0x700] ;  /* 0x00070000043a7984 */ /* 0x000f680000004800 */
[----:B------:R-:W5:Y:S04]  /*1740*/  LDS R10, [R4.X4+0x728] ;  /* 0x00072800040a7984 */ /* 0x000f680000004800 */
[----:B------:R-:W5:Y:S01]  /*1750*/  LDS R23, [R4.X4+0x730] ;  /* 0x0007300004177984 */ /* 0x000f620000004800 */
[-C--:B0-----:R-:W-:Y:S01]  /*1760*/  FFMA R46, R24, R57.reuse, R46 ;  /* 0x00000039182e7223 */ /* 0x081fe2000000002e */
[-C--:B--2---:R-:W-:Y:S01]  /*1770*/  FFMA R40, R28, R57.reuse, R40 ;  /* 0x000000391c287223 */ /* 0x084fe20000000028 */
[-C--:B---3--:R-:W-:Y:S01]  /*1780*/  FFMA R9, R32, R57.reuse, R9 ;  /* 0x0000003920097223 */ /* 0x088fe20000000009 */
[----:B-1----:R-:W-:Y:S01]  /*1790*/  FFMA R49, R36, R57, R49 ;  /* 0x0000003924317223 */ /* 0x002fe20000000031 */
[-C--:B----4-:R-:W-:Y:S01]  /*17a0*/  FFMA R45, R24, R11.reuse, R45 ;  /* 0x0000000b182d7223 */ /* 0x090fe2000000002d */
[-C--:B------:R-:W-:Y:S01]  /*17b0*/  FFMA R13, R28, R11.reuse, R13 ;  /* 0x0000000b1c0d7223 */ /* 0x080fe2000000000d */
[-C--:B------:R-:W-:Y:S01]  /*17c0*/  FFMA R21, R32, R11.reuse, R21 ;  /* 0x0000000b20157223 */ /* 0x080fe20000000015 */
[----:B------:R-:W-:Y:S01]  /*17d0*/  FFMA R50, R36, R11, R50 ;  /* 0x0000000b24327223 */ /* 0x000fe20000000032 */
[-C--:B-----5:R-:W-:Y:S01]  /*17e0*/  FFMA R56, R24, R18.reuse, R56 ;  /* 0x0000001218387223 */ /* 0x0a0fe20000000038 */
[----:B------:R-:W0:Y:S01]  /*17f0*/  LDS R11, [R4.X4+0x7e0] ;  /* 0x0007e000040b7984 */ /* 0x000e220000004800 */
[-C--:B------:R-:W-:Y:S01]  /*1800*/  FFMA R52, R28, R18.reuse, R52 ;  /* 0x000000121c347223 */ /* 0x080fe20000000034 */
[-C--:B------:R-:W-:Y:S01]  /*1810*/  FFMA R17, R32, R18.reuse, R17 ;  /* 0x0000001220117223 */ /* 0x080fe20000000011 */
[----:B------:R-:W-:Y:S01]  /*1820*/  FFMA R57, R36, R18, R43 ;  /* 0x0000001224397223 */ /* 0x000fe2000000002b */
[-C--:B------:R-:W-:Y:S01]  /*1830*/  FFMA R44, R24, R14.reuse, R44 ;  /* 0x0000000e182c7223 */ /* 0x080fe2000000002c */
[----:B------:R-:W1:Y:S01]  /*1840*/  LDS R18, [R4.X4+0x7f0] ;  /* 0x0007f00004127984 */ /* 0x000e620000004800 */
[-C--:B------:R-:W-:Y:S01]  /*1850*/  FFMA R8, R28, R14.reuse, R8 ;  /* 0x0000000e1c087223 */ /* 0x080fe20000000008 */
[-C--:B------:R-:W-:Y:S01]  /*1860*/  FFMA R55, R32, R14.reuse, R55 ;  /* 0x0000000e20377223 */ /* 0x080fe20000000037 */
[----:B------:R-:W-:Y:S01]  /*1870*/  FFMA R51, R36, R14, R51 ;  /* 0x0000000e24337223 */ /* 0x000fe20000000033 */
[----:B------:R-:W-:Y:S01]  /*1880*/  FFMA R47, R24, R58, R47 ;  /* 0x0000003a182f7223 */ /* 0x000fe2000000002f */
[----:B------:R-:W2:Y:S01]  /*1890*/  LDS R14, [R4.X4+0x7e8] ;  /* 0x0007e800040e7984 */ /* 0x000ea20000004800 */
[C---:B------:R-:W-:Y:S01]  /*18a0*/  FFMA R41, R58.reuse, R28, R41 ;  /* 0x0000001c3a297223 */ /* 0x040fe20000000029 */
[C---:B------:R-:W-:Y:S01]  /*18b0*/  FFMA R20, R58.reuse, R32, R20 ;  /* 0x000000203a147223 */ /* 0x040fe20000000014 */
[----:B------:R-:W-:Y:S01]  /*18c0*/  FFMA R48, R58, R36, R48 ;  /* 0x000000243a307223 */ /* 0x000fe20000000030 */
[-C--:B------:R-:W-:Y:S01]  /*18d0*/  FFMA R42, R24, R10.reuse, R42 ;  /* 0x0000000a182a7223 */ /* 0x080fe2000000002a */
[-C--:B------:R-:W-:Y:S01]  /*18e0*/  FFMA R12, R28, R10.reuse, R12 ;  /* 0x0000000a1c0c7223 */ /* 0x080fe2000000000c */
[-C--:B------:R-:W-:Y:S01]  /*18f0*/  FFMA R53, R32, R10.reuse, R53 ;  /* 0x0000000a20357223 */ /* 0x080fe20000000035 */
[----:B------:R-:W-:Y:S01]  /*1900*/  FFMA R16, R36, R10, R16 ;  /* 0x0000000a24107223 */ /* 0x000fe20000000010 */
[-C--:B------:R-:W-:Y:S01]  /*1910*/  FFMA R54, R24, R23.reuse, R54 ;  /* 0x0000001718367223 */ /* 0x080fe20000000036 */
[----:B------:R-:W3:Y:S01]  /*1920*/  LDS R10, [R4.X4+0x808] ;  /* 0x00080800040a7984 */ /* 0x000ee20000004800 */
[-C--:B------:R-:W-:Y:S01]  /*1930*/  FFMA R15, R28, R23.reuse, R15 ;  /* 0x000000171c0f7223 */ /* 0x080fe2000000000f */
[-C--:B------:R-:W-:Y:S01]  /*1940*/  FFMA R19, R32, R23.reuse, R19 ;  /* 0x0000001720137223 */ /* 0x080fe20000000013 */
[----:B------:R-:W-:Y:S01]  /*1950*/  FFMA R22, R36, R23, R22 ;  /* 0x0000001724167223 */ /* 0x000fe20000000016 */
[----:B------:R-:W4:Y:S04]  /*1960*/  LDS R58, [R4.X4+0x7f8] ;  /* 0x0007f800043a7984 */ /* 0x000f280000004800 */
[----:B------:R-:W5:Y:S04]  /*1970*/  LDS R43, [R4.X4+0x800] ;  /* 0x00080000042b7984 */ /* 0x000f680000004800 */
[----:B------:R-:W5:Y:S04]  /*1980*/  LDS R24, [R4.X4+0x810] ;  /* 0x0008100004187984 */ /* 0x000f680000004800 */
[----:B------:R-:W5:Y:S04]  /*1990*/  LDS R23, [R4.X4+0x8d0] ;  /* 0x0008d00004177984 */ /* 0x000f680000004800 */
[----:B------:R-:W5:Y:S01]  /*19a0*/  LDS R28, [R4.X4+0x8e0] ;  /* 0x0008e000041c7984 */ /* 0x000f620000004800 */
[C---:B0-----:R-:W-:Y:S01]  /*19b0*/  FFMA R47, R11.reuse, R25, R47 ;  /* 0x000000190b2f7223 */ /* 0x041fe2000000002f */
[C---:B------:R-:W-:Y:S01]  /*19c0*/  FFMA R41, R11.reuse, R29, R41 ;  /* 0x0000001d0b297223 */ /* 0x040fe20000000029 */
[C---:B------:R-:W-:Y:S01]  /*19d0*/  FFMA R20, R11.reuse, R33, R20 ;  /* 0x000000210b147223 */ /* 0x040fe20000000014 */
[----:B------:R-:W-:Y:S01]  /*19e0*/  FFMA R48, R11, R37, R48 ;  /* 0x000000250b307223 */ /* 0x000fe20000000030 */
[----:B------:R-:W0:Y:S01]  /*19f0*/  LDS R32, [R4.X4+0x8e8] ;  /* 0x0008e80004207984 */ /* 0x000e220000004800 */
[C---:B-1----:R-:W-:Y:S01]  /*1a00*/  FFMA R45, R18.reuse, R25, R45 ;  /* 0x00000019122d7223 */ /* 0x042fe2000000002d */
[C---:B------:R-:W-:Y:S01]  /*1a10*/  FFMA R13, R18.reuse, R29, R13 ;  /* 0x0000001d120d7223 */ /* 0x040fe2000000000d */
[C---:B------:R-:W-:Y:S01]  /*1a20*/  FFMA R21, R18.reuse, R33, R21 ;  /* 0x0000002112157223 */ /* 0x040fe20000000015 */
[----:B------:R-:W1:Y:S01]  /*1a30*/  LDS R11, [R4.X4+0x8c0] ;  /* 0x0008c000040b7984 */ /* 0x000e620000004800 */
[----:B------:R-:W-:Y:S01]  /*1a40*/  FFMA R50, R18, R37, R50 ;  /* 0x0000002512327223 */ /* 0x000fe20000000032 */
[C---:B--2---:R-:W-:Y:S01]  /*1a50*/  FFMA R46, R14.reuse, R25, R46 ;  /* 0x000000190e2e7223 */ /* 0x044fe2000000002e */
[C---:B------:R-:W-:Y:S01]  /*1a60*/  FFMA R40, R14.reuse, R29, R40 ;  /* 0x0000001d0e287223 */ /* 0x040fe20000000028 */
[----:B------:R-:W2:Y:S01]  /*1a70*/  LDS R18, [R4.X4+0x8d8] ;  /* 0x0008d80004127984 */ /* 0x000ea20000004800 */
[C---:B------:R-:W-:Y:S01]  /*1a80*/  FFMA R9, R14.reuse, R33, R9 ;  /* 0x000000210e097223 */ /* 0x040fe20000000009 */
[----:B------:R-:W-:-:S02]  /*1a90*/  FFMA R49, R14, R37, R49 ;  /* 0x000000250e317223 */ /* 0x000fc40000000031 */
[----:B------:R-:W2:Y:S01]  /*1aa0*/  LDS R14, [R4.X4+0x8c8] ;  /* 0x0008c800040e7984 */ /* 0x000ea20000004800 */
[C---:B---3--:R-:W-:Y:S01]  /*1ab0*/  FFMA R42, R10.reuse, R25, R42 ;  /* 0x000000190a2a7223 */ /* 0x048fe2000000002a */
[C---:B------:R-:W-:Y:S01]  /*1ac0*/  FFMA R12, R10.reuse, R29, R12 ;  /* 0x0000001d0a0c7223 */ /* 0x040fe2000000000c */
[C---:B------:R-:W-:Y:S01]  /*1ad0*/  FFMA R53, R10.reuse, R33, R53 ;  /* 0x000000210a357223 */ /* 0x040fe20000000035 */
[----:B------:R-:W-:Y:S01]  /*1ae0*/  FFMA R16, R10, R37, R16 ;  /* 0x000000250a107223 */ /* 0x000fe20000000010 */
[C---:B----4-:R-:W-:Y:S01]  /*1af0*/  FFMA R44, R58.reuse, R25, R44 ;  /* 0x000000193a2c7223 */ /* 0x050fe2000000002c */
[----:B------:R-:W3:Y:S01]  /*1b00*/  LDS R10, [R4.X4+0x8f0] ;  /* 0x0008f000040a7984 */ /* 0x000ee20000004800 */
[C---:B------:R-:W-:Y:S01]  /*1b10*/  FFMA R8, R58.reuse, R29, R8 ;  /* 0x0000001d3a087223 */ /* 0x040fe20000000008 */
[C---:B------:R-:W-:Y:S01]  /*1b20*/  FFMA R55, R58.reuse, R33, R55 ;  /* 0x000000213a377223 */ /* 0x040fe20000000037 */
[C---:B-----5:R-:W-:Y:S01]  /*1b30*/  FFMA R56, R43.reuse, R25, R56 ;  /* 0x000000192b387223 */ /* 0x060fe20000000038 */
[C---:B------:R-:W-:Y:S01]  /*1b40*/  FFMA R52, R43.reuse, R29, R52 ;  /* 0x0000001d2b347223 */ /* 0x040fe20000000034 */
[----:B------:R-:W-:Y:S01]  /*1b50*/  FFMA R51, R58, R37, R51 ;  /* 0x000000253a337223 */ /* 0x000fe20000000033 */
[----:B------:R-:W-:Y:S01]  /*1b60*/  FFMA R17, R43, R33, R17 ;  /* 0x000000212b117223 */ /* 0x000fe20000000011 */
[C---:B------:R-:W-:Y:S01]  /*1b70*/  FFMA R54, R24.reuse, R25, R54 ;  /* 0x0000001918367223 */ /* 0x040fe20000000036 */
[C---:B------:R-:W-:Y:S01]  /*1b80*/  FFMA R15, R24.reuse, R29, R15 ;  /* 0x0000001d180f7223 */ /* 0x040fe2000000000f */
[----:B------:R-:W4:Y:S01]  /*1b90*/  LDS R25, [R4.X4+0x9a0] ;  /* 0x0009a00004197984 */ /* 0x000f220000004800 */
[C---:B------:R-:W-:Y:S01]  /*1ba0*/  FFMA R19, R24.reuse, R33, R19 ;  /* 0x0000002118137223 */ /* 0x040fe20000000013 */
[-C--:B------:R-:W-:Y:S01]  /*1bb0*/  FFMA R22, R24, R37.reuse, R22 ;  /* 0x0000002518167223 */ /* 0x080fe20000000016 */
[C---:B------:R-:W-:Y:S01]  /*1bc0*/  FFMA R45, R23.reuse, R26, R45 ;  /* 0x0000001a172d7223 */ /* 0x040fe2000000002d */
[----:B------:R-:W5:Y:S01]  /*1bd0*/  LDS R29, [R4.X4+0x9a8] ;  /* 0x0009a800041d7984 */ /* 0x000f620000004800 */
[C---:B------:R-:W-:Y:S01]  /*1be0*/  FFMA R13, R23.reuse, R30, R13 ;  /* 0x0000001e170d7223 */ /* 0x040fe2000000000d */
[C---:B------:R-:W-:Y:S01]  /*1bf0*/  FFMA R21, R23.reuse, R34, R21 ;  /* 0x0000002217157223 */ /* 0x040fe20000000015 */
[----:B------:R-:W-:Y:S01]  /*1c00*/  FFMA R50, R23, R38, R50 ;  /* 0x0000002617327223 */ /* 0x000fe20000000032 */
[----:B------:R-:W5:Y:S01]  /*1c10*/  LDS R24, [R4.X4+0x9b0] ;  /* 0x0009b00004187984 */ /* 0x000f620000004800 */
[----:B------:R-:W-:Y:S01]  /*1c20*/  FFMA R57, R43, R37, R57 ;  /* 0x000000252b397223 */ /* 0x000fe20000000039 */
[C---:B------:R-:W-:Y:S01]  /*1c30*/  FFMA R56, R28.reuse, R26, R56 ;  /* 0x0000001a1c387223 */ /* 0x040fe20000000038 */
[C---:B------:R-:W-:Y:S01]  /*1c40*/  FFMA R52, R28.reuse, R30, R52 ;  /* 0x0000001e1c347223 */ /* 0x040fe20000000034 */
[----:B------:R-:W5:Y:S01]  /*1c50*/  LDS R33, [R4.X4+0x9b8] ;  /* 0x0009b80004217984 */ /* 0x000f620000004800 */
[----:B------:R-:W-:Y:S01]  /*1c60*/  FFMA R57, R28, R38, R57 ;  /* 0x000000261c397223 */ /* 0x000fe20000000039 */
[-C--:B0-----:R-:W-:Y:S01]  /*1c70*/  FFMA R42, R32, R26.reuse, R42 ;  /* 0x0000001a202a7223 */ /* 0x081fe2000000002a */
[C---:B-1----:R-:W-:Y:S01]  /*1c80*/  FFMA R47, R11.reuse, R26, R47 ;  /* 0x0000001a0b2f7223 */ /* 0x042fe2000000002f */
[C---:B------:R-:W-:Y:S01]  /*1c90*/  FFMA R41, R11.reuse, R30, R41 ;  /* 0x0000001e0b297223 */ /* 0x040fe20000000029 */
[C---:B------:R-:W-:Y:S01]  /*1ca0*/  FFMA R20, R11.reuse, R34, R20 ;  /* 0x000000220b147223 */ /* 0x040fe20000000014 */
[----:B------:R-:W-:Y:S01]  /*1cb0*/  FFMA R48, R11, R38, R48 ;  /* 0x000000260b307223 */ /* 0x000fe20000000030 */
[C---:B--2---:R-:W-:Y:S01]  /*1cc0*/  FFMA R44, R18.reuse, R26, R44 ;  /* 0x0000001a122c7223 */ /* 0x044fe2000000002c */
[----:B------:R-:W0:Y:S01]  /*1cd0*/  LDS R11, [R4.X4+0x9c0] ;  /* 0x0009c000040b7984 */ /* 0x000e220000004800 */
[C---:B------:R-:W-:Y:S01]  /*1ce0*/  FFMA R8, R18.reuse, R30, R8 ;  /* 0x0000001e12087223 */ /* 0x040fe20000000008 */
[C---:B------:R-:W-:Y:S01]  /*1cf0*/  FFMA R55, R18.reuse, R34, R55 ;  /* 0x0000002212377223 */ /* 0x040fe20000000037 */
[----:B------:R-:W-:Y:S01]  /*1d00*/  FFMA R51, R18, R38, R51 ;  /* 0x0000002612337223 */ /* 0x000fe20000000033 */
[----:B------:R-:W1:Y:S01]  /*1d10*/  LDS R23, [R4.X4+0x9d0] ;  /* 0x0009d00004177984 */ /* 0x000e620000004800 */
[C---:B------:R-:W-:Y:S01]  /*1d20*/  FFMA R46, R14.reuse, R26, R46 ;  /* 0x0000001a0e2e7223 */ /* 0x040fe2000000002e */
[C---:B------:R-:W-:Y:S01]  /*1d30*/  FFMA R40, R14.reuse, R30, R40 ;  /* 0x0000001e0e287223 */ /* 0x040fe20000000028 */
[C---:B------:R-:W-:Y:S01]  /*1d40*/  FFMA R9, R14.reuse, R34, R9 ;  /* 0x000000220e097223 */ /* 0x040fe20000000009 */
[----:B------:R-:W2:Y:S01]  /*1d50*/  LDS R18, [R4.X4+0x9c8] ;  /* 0x0009c80004127984 */ /* 0x000ea20000004800 */
[----:B------:R-:W-:Y:S01]  /*1d60*/  FFMA R49, R14, R38, R49 ;  /* 0x000000260e317223 */ /* 0x000fe20000000031 */
[----:B------:R-:W-:Y:S01]  /*1d70*/  FFMA R14, R28, R34, R17 ;  /* 0x000000221c0e7223 */ /* 0x000fe20000000011 */
[----:B---3--:R-:W-:Y:S01]  /*1d80*/  FFMA R54, R10, R26, R54 ;  /* 0x0000001a0a367223 */ /* 0x008fe20000000036 */
[C---:B------:R-:W-:Y:S01]  /*1d90*/  FFMA R17, R32.reuse, R30, R12 ;  /* 0x0000001e20117223 */ /* 0x040fe2000000000c */
        /* <DEDUP_REMOVED lines=22> */
[----:B------:R-:W-:Y:S01]  /*1f00*/  LDS R36, [R4.X4+0xa98] ;  /* 0x000a980004247984 */ /* 0x000fe20000004800 */
[C---:B0-----:R-:W-:Y:S01]  /*1f10*/  FFMA R56, R11.reuse, R27, R56 ;  /* 0x0000001b0b387223 */ /* 0x041fe20000000038 */
[C---:B------:R-:W-:Y:S01]  /*1f20*/  FFMA R52, R11.reuse, R31, R52 ;  /* 0x0000001f0b347223 */ /* 0x040fe20000000034 */
[C---:B------:R-:W-:Y:S01]  /*1f30*/  FFMA R32, R11.reuse, R35, R14 ;  /* 0x000000230b207223 */ /* 0x040fe2000000000e */
[----:B------:R-:W-:Y:S01]  /*1f40*/  FFMA R59, R11, R39, R57 ;  /* 0x000000270b3b7223 */ /* 0x000fe20000000039 */
[----:B------:R-:W-:Y:S01]  /*1f50*/  LDS R33, [R4.X4+0xa90] ;  /* 0x000a900004217984 */ /* 0x000fe20000004800 */
[C---:B-1----:R-:W-:Y:S01]  /*1f60*/  FFMA R54, R23.reuse, R27, R54 ;  /* 0x0000001b17367223 */ /* 0x042fe20000000036 */
[C---:B------:R-:W-:Y:S01]  /*1f70*/  FFMA R30, R23.reuse, R31, R30 ;  /* 0x0000001f171e7223 */ /* 0x040fe2000000001e */
[C---:B------:R-:W-:Y:S01]  /*1f80*/  FFMA R34, R23.reuse, R35, R34 ;  /* 0x0000002317227223 */ /* 0x040fe20000000022 */
[----:B------:R-:W-:Y:S01]  /*1f90*/  LDS R57, [R4.X4+0xa88] ;  /* 0x000a880004397984 */ /* 0x000fe20000004800 */
[C---:B--2---:R-:W-:Y:S01]  /*1fa0*/  FFMA R42, R18.reuse, R27, R42 ;  /* 0x0000001b122a7223 */ /* 0x044fe2000000002a */
[C---:B------:R-:W-:Y:S01]  /*1fb0*/  FFMA R60, R18.reuse, R31, R17 ;  /* 0x0000001f123c7223 */ /* 0x040fe20000000011 */
[C---:B------:R-:W-:Y:S01]  /*1fc0*/  FFMA R53, R18.reuse, R35, R53 ;  /* 0x0000002312357223 */ /* 0x040fe20000000035 */
[----:B------:R-:W-:Y:S01]  /*1fd0*/  LDS R37, [R4.X4+0xaa0] ;  /* 0x000aa00004257984 */ /* 0x000fe20000004800 */
[-C--:B------:R-:W-:Y:S01]  /*1fe0*/  FFMA R61, R18, R39.reuse, R16 ;  /* 0x00000027123d7223 */ /* 0x080fe20000000010 */
[----:B------:R-:W-:-:S02]  /*1ff0*/  FFMA R39, R23, R39, R22 ;  /* 0x0000002717277223 */ /* 0x000fc40000000016 */
[----:B------:R-:W-:Y:S04]  /*2000*/  LDS R38, [R4.X4+0xaa8] ;  /* 0x000aa80004267984 */ /* 0x000fe80000004800 */
[----:B------:R-:W-:Y:S04]  /*2010*/  LDS R43, [R4.X4+0xab0] ;  /* 0x000ab000042b7984 */ /* 0x000fe80000004800 */
[----:B------:R-:W0:Y:S04]  /*2020*/  LDS.128 R8, [R3+0x1230] ;  /* 0x0012300003087984 */ /* 0x000e280000000c00 */
[----:B------:R-:W1:Y:S04]  /*2030*/  LDS.128 R16, [R3+0x1630] ;  /* 0x0016300003107984 */ /* 0x000e680000000c00 */
[----:B------:R-:W2:Y:S04]  /*2040*/  LDS.128 R12, [R3+0xe30] ;  /* 0x000e3000030c7984 */ /* 0x000ea80000000c00 */
[----:B------:R-:W3:Y:S04]  /*2050*/  LDS.128 R20, [R3+0x1a30] ;  /* 0x001a300003147984 */ /* 0x000ee80000000c00 */
[----:B------:R-:W4:Y:S04]  /*2060*/  LDS R3, [R4.X4+0xb60] ;  /* 0x000b600004037984 */ /* 0x000f280000004800 */
[----:B------:R-:W5:Y:S04]  /*2070*/  LDS R27, [R4.X4+0xb78] ;  /* 0x000b7800041b7984 */ /* 0x000f680000004800 */
[----:B------:R-:W4:Y:S04]  /*2080*/  LDS R31, [R4.X4+0xb88] ;  /* 0x000b8800041f7984 */ /* 0x000f280000004800 */
[----:B------:R-:W4:Y:S01]  /*2090*/  LDS R35, [R4.X4+0xb90] ;  /* 0x000b900004237984 */ /* 0x000f220000004800 */
[----:B0-----:R-:W-:Y:S01]  /*20a0*/  FFMA R41, R58, R8, R41 ;  /* 0x000000083a297223 */ /* 0x001fe20000000029 */
[C---:B------:R-:W-:Y:S01]  /*20b0*/  FFMA R40, R8.reuse, R57, R40 ;  /* 0x0000003908287223 */ /* 0x040fe20000000028 */
[C---:B------:R-:W-:Y:S01]  /*20c0*/  FFMA R28, R8.reuse, R33, R28 ;  /* 0x00000021081c7223 */ /* 0x040fe2000000001c */
[C---:B------:R-:W-:Y:S01]  /*20d0*/  FFMA R24, R8.reuse, R36, R24 ;  /* 0x0000002408187223 */ /* 0x040fe20000000018 */
[C---:B------:R-:W-:Y:S01]  /*20e0*/  FFMA R52, R8.reuse, R37, R52 ;  /* 0x0000002508347223 */ /* 0x040fe20000000034 */
[C---:B------:R-:W-:Y:S01]  /*20f0*/  FFMA R60, R8.reuse, R38, R60 ;  /* 0x00000026083c7223 */ /* 0x040fe2000000003c */
[----:B------:R-:W-:Y:S01]  /*2100*/  FFMA R30, R8, R43, R30 ;  /* 0x0000002b081e7223 */ /* 0x000fe2000000001e */
[----:B-1----:R-:W-:Y:S01]  /*2110*/  FFMA R26, R58, R16, R26 ;  /* 0x000000103a1a7223 */ /* 0x002fe2000000001a */
[----:B------:R-:W0:Y:S01]  /*2120*/  LDS R8, [R4.X4+0xb68] ;  /* 0x000b680004087984 */ /* 0x000e220000004800 */
[C---:B------:R-:W-:Y:S01]  /*2130*/  FFMA R25, R16.reuse, R57, R25 ;  /* 0x0000003910197223 */ /* 0x040fe20000000019 */
[C---:B------:R-:W-:Y:S01]  /*2140*/  FFMA R29, R16.reuse, R33, R29 ;  /* 0x00000021101d7223 */ /* 0x040fe2000000001d */
[C---:B------:R-:W-:Y:S01]  /*2150*/  FFMA R55, R16.reuse, R36, R55 ;  /* 0x0000002410377223 */ /* 0x040fe20000000037 */
[C---:B------:R-:W-:Y:S01]  /*2160*/  FFMA R32, R16.reuse, R37, R32 ;  /* 0x0000002510207223 */ /* 0x040fe20000000020 */
[C---:B------:R-:W-:Y:S01]  /*2170*/  FFMA R53, R16.reuse, R38, R53 ;  /* 0x0000002610357223 */ /* 0x040fe20000000035 */
[----:B------:R-:W-:Y:S01]  /*2180*/  FFMA R34, R16, R43, R34 ;  /* 0x0000002b10227223 */ /* 0x000fe20000000022 */
[CC--:B--2---:R-:W-:Y:S01]  /*2190*/  FFMA R45, R12.reuse, R33.reuse, R45 ;  /* 0x000000210c2d7223 */ /* 0x0c4fe2000000002d */
[-C--:B------:R-:W-:Y:S01]  /*21a0*/  FFMA R44, R12, R36.reuse, R44 ;  /* 0x000000240c2c7223 */ /* 0x080fe2000000002c */
[----:B------:R-:W1:Y:S01]  /*21b0*/  LDS R16, [R4.X4+0xb70] ;  /* 0x000b700004107984 */ /* 0x000e620000004800 */
[C---:B---3--:R-:W-:Y:S01]  /*21c0*/  FFMA R50, R20.reuse, R33, R50 ;  /* 0x0000002114327223 */ /* 0x048fe20000000032 */
[----:B------:R-:W-:Y:S01]  /*21d0*/  FFMA R51, R20, R36, R51 ;  /* 0x0000002414337223 */ /* 0x000fe20000000033 */
[----:B------:R-:W-:Y:S01]  /*21e0*/  FFMA R48, R58, R20, R48 ;  /* 0x000000143a307223 */ /* 0x000fe20000000030 */
[----:B------:R-:W2:Y:S01]  /*21f0*/  LDS R33, [R4.X4+0xb80] ;  /* 0x000b800004217984 */ /* 0x000ea20000004800 */
[C---:B------:R-:W-:Y:S01]  /*2200*/  FFMA R49, R20.reuse, R57, R49 ;  /* 0x0000003914317223 */ /* 0x040fe20000000031 */
[C---:B------:R-:W-:Y:S01]  /*2210*/  FFMA R59, R20.reuse, R37, R59 ;  /* 0x00000025143b7223 */ /* 0x040fe2000000003b */
[C---:B------:R-:W-:Y:S01]  /*2220*/  FFMA R61, R20.reuse, R38, R61 ;  /* 0x00000026143d7223 */ /* 0x040fe2000000003d */
[----:B------:R-:W3:Y:S01]  /*2230*/  LDS R36, [R4.X4+0xc48] ;  /* 0x000c480004247984 */ /* 0x000ee20000004800 */
[----:B------:R-:W-:Y:S01]  /*2240*/  FFMA R39, R20, R43, R39 ;  /* 0x0000002b14277223 */ /* 0x000fe20000000027 */
[C---:B------:R-:W-:Y:S01]  /*2250*/  FFMA R46, R12.reuse, R57, R46 ;  /* 0x000000390c2e7223 */ /* 0x040fe2000000002e */
[C---:B------:R-:W-:Y:S01]  /*2260*/  FFMA R47, R12.reuse, R58, R47 ;  /* 0x0000003a0c2f7223 */ /* 0x040fe2000000002f */
[----:B------:R-:W3:Y:S01]  /*2270*/  LDS R20, [R4.X4+0xc40] ;  /* 0x000c400004147984 */ /* 0x000ee20000004800 */
[C---:B------:R-:W-:Y:S01]  /*2280*/  FFMA R56, R12.reuse, R37, R56 ;  /* 0x000000250c387223 */ /* 0x040fe20000000038 */
[C---:B------:R-:W-:Y:S01]  /*2290*/  FFMA R42, R12.reuse, R38, R42 ;  /* 0x000000260c2a7223 */ /* 0x040fe2000000002a */
[C---:B----4-:R-:W-:Y:S01]  /*22a0*/  FFMA R47, R3.reuse, R13, R47 ;  /* 0x0000000d032f7223 */ /* 0x050fe2000000002f */
[C---:B------:R-:W-:Y:S01]  /*22b0*/  FFMA R41, R3.reuse, R9, R41 ;  /* 0x0000000903297223 */ /* 0x040fe20000000029 */
[----:B------:R-:W-:Y:S01]  /*22c0*/  FFMA R26, R3, R17, R26 ;  /* 0x00000011031a7223 */ /* 0x000fe2000000001a */
[C---:B-----5:R-:W-:Y:S01]  /*22d0*/  FFMA R44, R27.reuse, R13, R44 ;  /* 0x0000000d1b2c7223 */ /* 0x060fe2000000002c */
[C---:B------:R-:W-:Y:S01]  /*22e0*/  FFMA R24, R27.reuse, R9, R24 ;  /* 0x000000091b187223 */ /* 0x040fe20000000018 */
[C---:B------:R-:W-:Y:S01]  /*22f0*/  FFMA R55, R27.reuse, R17, R55 ;  /* 0x000000111b377223 */ /* 0x040fe20000000037 */
[----:B------:R-:W-:Y:S01]  /*2300*/  FFMA R51, R27, R21, R51 ;  /* 0x000000151b337223 */ /* 0x000fe20000000033 */
[----:B------:R-:W-:Y:S01]  /*2310*/  FFMA R12, R12, R43, R54 ;  /* 0x0000002b0c0c7223 */ /* 0x000fe20000000036 */
[----:B------:R-:W-:Y:S01]  /*2320*/  FFMA R3, R3, R21, R48 ;  /* 0x0000001503037223 */ /* 0x000fe20000000030 */
[----:B------:R-:W4:Y:S01]  /*2330*/  LDS R37, [R4.X4+0xc50] ;  /* 0x000c500004257984 */ /* 0x000f220000004800 */
[-C--:B------:R-:W-:Y:S01]  /*2340*/  FFMA R60, R31, R9.reuse, R60 ;  /* 0x000000091f3c7223 */ /* 0x080fe2000000003c */
[----:B------:R-:W-:Y:S01]  /*2350*/  FFMA R30, R35, R9, R30 ;  /* 0x00000009231e7223 */ /* 0x000fe2000000001e */
[C---:B------:R-:W-:Y:S01]  /*2360*/  FFMA R42, R31.reuse, R13, R42 ;  /* 0x0000000d1f2a7223 */ /* 0x040fe2000000002a */
[----:B------:R-:W5:Y:S01]  /*2370*/  LDS R27, [R4.X4+0xc60] ;  /* 0x000c6000041b7984 */ /* 0x000f620000004800 */
[C---:B------:R-:W-:Y:S01]  /*2380*/  FFMA R53, R31.reuse, R17, R53 ;  /* 0x000000111f357223 */ /* 0x040fe20000000035 */
[----:B------:R-:W-:Y:S01]  /*2390*/  FFMA R61, R31, R21, R61 ;  /* 0x000000151f3d7223 */ /* 0x000fe2000000003d */
[C---:B0-----:R-:W-:Y:S01]  /*23a0*/  FFMA R46, R8.reuse, R13, R46 ;  /* 0x0000000d082e7223 */ /* 0x041fe2000000002e */
[C---:B------:R-:W-:Y:S01]  /*23b0*/  FFMA R40, R8.reuse, R9, R40 ;  /* 0x0000000908287223 */ /* 0x040fe20000000028 */
[C---:B------:R-:W-:Y:S01]  /*23c0*/  FFMA R25, R8.reuse, R17, R25 ;  /* 0x0000001108197223 */ /* 0x040fe20000000019 */
[----:B------:R-:W-:Y:S01]  /*23d0*/  FFMA R8, R8, R21, R49 ;  /* 0x0000001508087223 */ /* 0x000fe20000000031 */
[----:B------:R-:W0:Y:S01]  /*23e0*/  LDS R38, [R4.X4+0xc68] ;  /* 0x000c680004267984 */ /* 0x000e220000004800 */
[C---:B------:R-:W-:Y:S01]  /*23f0*/  FFMA R34, R35.reuse, R17, R34 ;  /* 0x0000001123227223 */ /* 0x040fe20000000022 */
[----:B------:R-:W-:-:S02]  /*2400*/  FFMA R39, R35, R21, R39 ;  /* 0x0000001523277223 */ /* 0x000fc40000000027 */
[----:B------:R-:W0:Y:S01]  /*2410*/  LDS R49, [R4.X4+0xd28] ;  /* 0x000d280004317984 */ /* 0x000e220000004800 */
[C---:B-1----:R-:W-:Y:S01]  /*2420*/  FFMA R45, R16.reuse, R13, R45 ;  /* 0x0000000d102d7223 */ /* 0x042fe2000000002d */
[C---:B------:R-:W-:Y:S01]  /*2430*/  FFMA R28, R16.reuse, R9, R28 ;  /* 0x00000009101c7223 */ /* 0x040fe2000000001c */
[C---:B------:R-:W-:Y:S01]  /*2440*/  FFMA R29, R16.reuse, R17, R29 ;  /* 0x00000011101d7223 */ /* 0x040fe2000000001d */
[----:B------:R-:W-:Y:S01]  /*2450*/  FFMA R50, R16, R21, R50 ;  /* 0x0000001510327223 */ /* 0x000fe20000000032 */
[C---:B--2---:R-:W-:Y:S01]  /*2460*/  FFMA R56, R33.reuse, R13, R56 ;  /* 0x0000000d21387223 */ /* 0x044fe20000000038 */
[----:B------:R-:W1:Y:S01]  /*2470*/  LDS R16, [R4.X4+0xc58] ;  /* 0x000c580004107984 */ /* 0x000e620000004800 */
[C---:B------:R-:W-:Y:S01]  /*2480*/  FFMA R52, R33.reuse, R9, R52 ;  /* 0x0000000921347223 */ /* 0x040fe20000000034 */
[C---:B------:R-:W-:Y:S01]  /*2490*/  FFMA R32, R33.reuse, R17, R32 ;  /* 0x0000001121207223 */ /* 0x040fe20000000020 */
[----:B------:R-:W-:Y:S01]  /*24a0*/  FFMA R59, R33, R21, R59 ;  /* 0x00000015213b7223 */ /* 0x000fe2000000003b */
[C---:B---3--:R-:W-:Y:S01]  /*24b0*/  FFMA R46, R36.reuse, R14, R46 ;  /* 0x0000000e242e7223 */ /* 0x048fe2000000002e */
[C---:B------:R-:W-:Y:S01]  /*24c0*/  FFMA R40, R36.reuse, R10, R40 ;  /* 0x0000000a24287223 */ /* 0x040fe20000000028 */
[C---:B------:R-:W-:Y:S01]  /*24d0*/  FFMA R25, R36.reuse, R18, R25 ;  /* 0x0000001224197223 */ /* 0x040fe20000000019 */
[----:B------:R-:W2:Y:S01]  /*24e0*/  LDS R33, [R4.X4+0xc70] ;  /* 0x000c700004217984 */ /* 0x000ea20000004800 */
[----:B------:R-:W-:Y:S01]  /*24f0*/  FFMA R36, R36, R22, R8 ;  /* 0x0000001624247223 */ /* 0x000fe20000000008 */
[C---:B------:R-:W-:Y:S01]  /*2500*/  FFMA R47, R20.reuse, R14, R47 ;  /* 0x0000000e142f7223 */ /* 0x040fe2000000002f */
[C---:B------:R-:W-:Y:S01]  /*2510*/  FFMA R41, R20.reuse, R10, R41 ;  /* 0x0000000a14297223 */ /* 0x040fe20000000029 */
[----:B------:R-:W3:Y:S01]  /*2520*/  LDS R9, [R4.X4+0xd30] ;  /* 0x000d300004097984 */ /* 0x000ee20000004800 */
[C---:B------:R-:W-:Y:S01]  /*2530*/  FFMA R26, R20.reuse, R18, R26 ;  /* 0x00000012141a7223 */ /* 0x040fe2000000001a */
[----:B------:R-:W-:Y:S01]  /*2540*/  FFMA R13, R35, R13, R12 ;  /* 0x0000000d230d7223 */ /* 0x000fe2000000000c */
[----:B------:R-:W-:Y:S01]  /*2550*/  FFMA R20, R20, R22, R3 ;  /* 0x0000001614147223 */ /* 0x000fe20000000003 */
[----:B------:R-:W3:Y:S04]  /*2560*/  LDS R8, [R4.X4+0xd40] ;  /* 0x000d400004087984 */ /* 0x000ee80000004800 */
[----:B------:R-:W3:Y:S01]  /*2570*/  LDS R48, [R4.X4+0xd20] ;  /* 0x000d200004307984 */ /* 0x000ee20000004800 */
[C---:B----4-:R-:W-:Y:S01]  /*2580*/  FFMA R45, R37.reuse, R14, R45 ;  /* 0x0000000e252d7223 */ /* 0x050fe2000000002d */
[C---:B------:R-:W-:Y:S01]  /*2590*/  FFMA R28, R37.reuse, R10, R28 ;  /* 0x0000000a251c7223 */ /* 0x040fe2000000001c */
[C---:B------:R-:W-:Y:S01]  /*25a0*/  FFMA R29, R37.reuse, R18, R29 ;  /* 0x00000012251d7223 */ /* 0x040fe2000000001d */
[----:B------:R-:W4:Y:S01]  /*25b0*/  LDS R3, [R4.X4+0xd38] ;  /* 0x000d380004037984 */ /* 0x000f220000004800 */
[----:B------:R-:W-:Y:S01]  /*25c0*/  FFMA R50, R37, R22, R50 ;  /* 0x0000001625327223 */ /* 0x000fe20000000032 */
[C---:B-----5:R-:W-:Y:S01]  /*25d0*/  FFMA R52, R27.reuse, R10, R52 ;  /* 0x0000000a1b347223 */ /* 0x060fe20000000034 */
[C---:B------:R-:W-:Y:S01]  /*25e0*/  FFMA R56, R27.reuse, R14, R56 ;  /* 0x0000000e1b387223 */ /* 0x040fe20000000038 */
[----:B------:R-:W5:Y:S01]  /*25f0*/  LDS R12, [R4.X4+0xd48] ;  /* 0x000d4800040c7984 */ /* 0x000f620000004800 */
        /* <DEDUP_REMOVED lines=39> */
[C---:B0-----:R-:W-:Y:S01]  /*2870*/  FFMA R54, R4.reuse, R15, R13 ;  /* 0x0000000f04367223 */ /* 0x041fe2000000000d */
[C---:B------:R-:W-:Y:S01]  /*2880*/  FFMA R11, R4.reuse, R11, R30 ;  /* 0x0000000b040b7223 */ /* 0x040fe2000000001e */
[C---:B------:R-:W-:Y:S01]  /*2890*/  FFMA R19, R4.reuse, R19, R34 ;  /* 0x0000001304137223 */ /* 0x040fe20000000022 */
[----:B------:R-:W-:Y:S01]  /*28a0*/  FFMA R55, R4, R23, R22 ;  /* 0x0000001704377223 */ /* 0x000fe20000000016 */
[----:B------:R-:W-:Y:S01]  /*28b0*/  @P0 CALL.REL.NOINC `(.L_x_51) ;  /* 0x0000001000000944 */ /* 0x000fe20003c00000 */
[----:B------:R-:W-:Y:S05]  /*28c0*/  BRA `(.L_x_52) ;  /* 0xffffd85000007947 */ /* 0x000fea000383ffff */
.L_x_51:
[----:B------:R-:W0:Y:S01]  /*28d0*/  S2R R20, SR_TID.Z ;  /* 0x0000000000147919 */ /* 0x000e220000002300 */
[----:B------:R-:W-:Y:S01]  /*28e0*/  MOV R3, 0x4 ;  /* 0x0000000400037802 */ /* 0x000fe20000000f00 */
[----:B------:R-:W-:Y:S01]  /*28f0*/  ULDC.64 UR4, c[0x0][0x118] ;  /* 0x0000460000047ab9 */ /* 0x000fe20000000a00 */
[----:B0-----:R-:W-:-:S05]  /*2900*/  LEA R12, R7, R20, 0x6 ;  /* 0x00000014070c7211 */ /* 0x001fca00078e30ff */
[----:B------:R-:W-:-:S05]  /*2910*/  IMAD.WIDE R12, R12, R3, c[0x0][0x178] ;  /* 0x00005e000c0c7625 */ /* 0x000fca00078e0203 */
[----:B------:R-:W2:Y:S04]  /*2920*/  LDG.E.CONSTANT R21, [R12.64] ;  /* 0x000000040c157981 */ /* 0x000ea8000c1e9900 */
[----:B------:R-:W3:Y:S04]  /*2930*/  LDG.E.CONSTANT R14, [R12.64+0x40] ;  /* 0x000040040c0e7981 */ /* 0x000ee8000c1e9900 */
[----:B------:R0:W4:Y:S04]  /*2940*/  LDG.E.CONSTANT R15, [R12.64+0x80] ;  /* 0x000080040c0f7981 */ /* 0x000128000c1e9900 */
[----:B------:R0:W5:Y:S01]  /*2950*/  LDG.E.CONSTANT R4, [R12.64+0xc0] ;  /* 0x0000c0040c047981 */ /* 0x000162000c1e9900 */
[----:B------:R-:W-:-:S04]  /*2960*/  IMAD R2, R20, 0x310, R2 ;  /* 0x0000031014027824 */ /* 0x000fc800078e0202 */
        /* <DEDUP_REMOVED lines=12> */
[----:B------:R-:W-:Y:S01]  /*2a30*/  FMNMX R7, RZ, R44, !PT ;  /* 0x0000002cff077209 */ /* 0x000fe20007800000 */
[--C-:B------:R-:W-:Y:S01]  /*2a40*/  FADD R36, R36, R14.reuse ;  /* 0x0000000e24247221 */ /* 0x100fe20000000000 */
[--C-:B------:R-:W-:Y:S01]  /*2a50*/  FADD R41, R41, R14.reuse ;  /* 0x0000000e29297221 */ /* 0x100fe20000000000 */
[--C-:B------:R-:W-:Y:S01]  /*2a60*/  FADD R39, R39, R14.reuse ;  /* 0x0000000e27277221 */ /* 0x100fe20000000000 */
[--C-:B------:R-:W-:Y:S01]  /*2a70*/  FADD R37, R37, R14.reuse ;  /* 0x0000000e25257221 */ /* 0x100fe20000000000 */
[----:B------:R1:W-:Y:S01]  /*2a80*/  STG.E [R2.64+0x8], R5 ;  /* 0x0000080502007986 */ /* 0x0003e2000c101904 */
[----:B------:R-:W-:Y:S01]  /*2a90*/  FADD R14, R11, R14 ;  /* 0x0000000e0b0e7221 */ /* 0x000fe20000000000 */
[----:B0-----:R-:W-:Y:S01]  /*2aa0*/  FMNMX R13, RZ, R42, !PT ;  /* 0x0000002aff0d7209 */ /* 0x001fe20007800000 */
[--C-:B----4-:R-:W-:Y:S01]  /*2ab0*/  FADD R18, R18, R15.reuse ;  /* 0x0000000f12127221 */ /* 0x110fe20000000000 */
[----:B------:R0:W-:Y:S01]  /*2ac0*/  STG.E [R2.64+0x18], R7 ;  /* 0x0000180702007986 */ /* 0x0001e2000c101904 */
[----:B------:R-:W-:Y:S01]  /*2ad0*/  FMNMX R11, RZ, R36, !PT ;  /* 0x00000024ff0b7209 */ /* 0x000fe20007800000 */
[--C-:B------:R-:W-:Y:S01]  /*2ae0*/  FADD R16, R16, R15.reuse ;  /* 0x0000000f10107221 */ /* 0x100fe20000000000 */
[--C-:B------:R-:W-:Y:S01]  /*2af0*/  FADD R10, R10, R15.reuse ;  /* 0x0000000f0a0a7221 */ /* 0x100fe20000000000 */
[----:B------:R-:W-:Y:S01]  /*2b00*/  FADD R0, R9, R15 ;  /* 0x0000000f09007221 */ /* 0x000fe20000000000 */
[----:B------:R2:W-:Y:S01]  /*2b10*/  STG.E [R2.64+0x28], R13 ;  /* 0x0000280d02007986 */ /* 0x0005e2000c101904 */
[--C-:B------:R-:W-:Y:S01]  /*2b20*/  FADD R45, R45, R21.reuse ;  /* 0x000000152d2d7221 */ /* 0x100fe20000000000 */
[----:B------:R-:W-:Y:S01]  /*2b30*/  FADD R43, R43, R21 ;  /* 0x000000152b2b7221 */ /* 0x000fe20000000000 */
[----:B-1----:R-:W-:Y:S01]  /*2b40*/  FMNMX R5, RZ, R40, !PT ;  /* 0x00000028ff057209 */ /* 0x002fe20007800000 */
[----:B------:R1:W-:Y:S01]  /*2b50*/  STG.E [R2.64+0xc428], R11 ;  /* 0x00c4280b02007986 */ /* 0x0003e2000c101904 */
[--C-:B------:R-:W-:Y:S01]  /*2b60*/  FADD R17, R17, R15.reuse ;  /* 0x0000000f11117221 */ /* 0x100fe20000000000 */
[----:B------:R-:W-:Y:S01]  /*2b70*/  FADD R8, R8, R15 ;  /* 0x0000000f08087221 */ /* 0x000fe20000000000 */
[----:B0-----:R-:W-:Y:S01]  /*2b80*/  FMNMX R7, RZ, R38, !PT ;  /* 0x00000026ff077209 */ /* 0x001fe20007800000 */
[----:B------:R0:W-:Y:S01]  /*2b90*/  STG.E [R2.64+0xc408], R5 ;  /* 0x00c4080502007986 */ /* 0x0001e2000c101904 */
[----:B------:R-:W-:Y:S01]  /*2ba0*/  FMNMX R9, RZ, R10, !PT ;  /* 0x0000000aff097209 */ /* 0x000fe20007800000 */
[--C-:B-----5:R-:W-:Y:S01]  /*2bb0*/  FADD R48, R48, R4.reuse ;  /* 0x0000000430307221 */ /* 0x120fe20000000000 */
[--C-:B------:R-:W-:Y:S01]  /*2bc0*/  FADD R49, R49, R4.reuse ;  /* 0x0000000431317221 */ /* 0x100fe20000000000 */
[----:B------:R3:W-:Y:S01]  /*2bd0*/  STG.E [R2.64+0xc418], R7 ;  /* 0x00c4180702007986 */ /* 0x0007e2000c101904 */
[----:B--2---:R-:W-:Y:S01]  /*2be0*/  FMNMX R13, RZ, R14, !PT ;  /* 0x0000000eff0d7209 */ /* 0x004fe20007800000 */
[--C-:B------:R-:W-:Y:S01]  /*2bf0*/  FADD R50, R50, R4.reuse ;  /* 0x0000000432327221 */ /* 0x100fe20000000000 */
[--C-:B------:R-:W-:Y:S01]  /*2c00*/  FADD R51, R51, R4.reuse ;  /* 0x0000000433337221 */ /* 0x100fe20000000000 */
[----:B-1----:R-:W-:Y:S01]  /*2c10*/  FMNMX R11, RZ, R0, !PT ;  /* 0x00000000ff0b7209 */ /* 0x002fe20007800000 */
[--C-:B------:R-:W-:Y:S01]  /*2c20*/  FADD R52, R52, R4.reuse ;  /* 0x0000000434347221 */ /* 0x100fe20000000000 */
[--C-:B------:R-:W-:Y:S01]  /*2c30*/  FADD R53, R53, R4.reuse ;  /* 0x0000000435357221 */ /* 0x100fe20000000000 */
[----:B------:R-:W-:Y:S01]  /*2c40*/  FADD R21, R54, R21 ;  /* 0x0000001536157221 */ /* 0x000fe20000000000 */
[----:B0-----:R-:W-:Y:S01]  /*2c50*/  FMNMX R5, RZ, R18, !PT ;  /* 0x00000012ff057209 */ /* 0x001fe20007800000 */
[----:B------:R-:W-:Y:S01]  /*2c60*/  FADD R15, R19, R15 ;  /* 0x0000000f130f7221 */ /* 0x000fe20000000000 */
[----:B------:R-:W-:Y:S01]  /*2c70*/  FADD R4, R55, R4 ;  /* 0x0000000437047221 */ /* 0x000fe20000000000 */
[----:B------:R0:W-:Y:S01]  /*2c80*/  STG.E [R2.64+0xc430], R13 ;  /* 0x00c4300d02007986 */ /* 0x0001e2000c101904 */
[----:B---3--:R-:W-:-:S02]  /*2c90*/  FMNMX R7, RZ, R16, !PT ;  /* 0x00000010ff077209 */ /* 0x008fc40007800000 */
        /* <DEDUP_REMOVED lines=8> */
[----:B------:R-:W-:-:S02]  /*2d20*/  FMNMX R39, RZ, R39, !PT ;  /* 0x00000027ff277209 */ /* 0x000fc40007800000 */
[----:B------:R-:W-:Y:S01]  /*2d30*/  FMNMX R37, RZ, R37, !PT ;  /* 0x00000025ff257209 */ /* 0x000fe20007800000 */
[----:B------:R4:W-:Y:S01]  /*2d40*/  STG.E [R2.64+0x18820], R11 ;  /* 0x0188200b02007986 */ /* 0x0009e2000c101904 */
[----:B------:R-:W-:Y:S02]  /*2d50*/  FMNMX R17, RZ, R17, !PT ;  /* 0x00000011ff117209 */ /* 0x000fe40007800000 */
[----:B0-----:R-:W-:Y:S01]  /*2d60*/  FMNMX R13, RZ, R8, !PT ;  /* 0x00000008ff0d7209 */ /* 0x001fe20007800000 */
[----:B------:R-:W-:Y:S01]  /*2d70*/  STG.E [R2.64], R47 ;  /* 0x0000002f02007986 */ /* 0x000fe2000c101904 */
[----:B------:R-:W-:Y:S02]  /*2d80*/  FMNMX R15, RZ, R15, !PT ;  /* 0x0000000fff0f7209 */ /* 0x000fe40007800000 */
[----:B-1----:R-:W-:Y:S01]  /*2d90*/  FMNMX R5, RZ, R48, !PT ;  /* 0x00000030ff057209 */ /* 0x002fe20007800000 */
[----:B------:R-:W-:Y:S01]  /*2da0*/  STG.E [R2.64+0x10], R45 ;  /* 0x0000102d02007986 */ /* 0x000fe2000c101904 */
[----:B------:R-:W-:-:S02]  /*2db0*/  FMNMX R49, RZ, R49, !PT ;  /* 0x00000031ff317209 */ /* 0x000fc40007800000 */
[----:B--2---:R-:W-:Y:S01]  /*2dc0*/  FMNMX R7, RZ, R50, !PT ;  /* 0x00000032ff077209 */ /* 0x004fe20007800000 */
[----:B------:R-:W-:Y:S01]  /*2dd0*/  STG.E [R2.64+0x20], R43 ;  /* 0x0000202b02007986 */ /* 0x000fe2000c101904 */
[----:B------:R-:W-:Y:S02]  /*2de0*/  FMNMX R51, RZ, R51, !PT ;  /* 0x00000033ff337209 */ /* 0x000fe40007800000 */
[----:B---3--:R-:W-:Y:S01]  /*2df0*/  FMNMX R9, RZ, R52, !PT ;  /* 0x00000034ff097209 */ /* 0x008fe20007800000 */
[----:B------:R-:W-:Y:S01]  /*2e00*/  STG.E [R2.64+0x30], R21 ;  /* 0x0000301502007986 */ /* 0x000fe2000c101904 */
[----:B------:R-:W-:Y:S02]  /*2e10*/  FMNMX R53, RZ, R53, !PT ;  /* 0x00000035ff357209 */ /* 0x000fe40007800000 */
[----:B----4-:R-:W-:Y:S01]  /*2e20*/  FMNMX R11, RZ, R4, !PT ;  /* 0x00000004ff0b7209 */ /* 0x010fe20007800000 */
        /* <DEDUP_REMOVED lines=14> */
.L_x_53:
        /* <DEDUP_REMOVED lines=15> */
.L_x_129:


//--------------------- .text.tvmgen_default_fused_nn_contrib_conv2d_winograd_without_weight_transform_add_nn_relu_3_kernel_1 --------------------------
	.section	.text.tvmgen_default_fused_nn_contrib_conv2d_winograd_without_weight_transform_add_nn_relu_3_kernel_1,"ax",@progbits
	.sectionflags	@"SHF_BARRIERS=1"
	.sectioninfo	@"SHI_REGISTERS=40"
	.align	128
        .global         tvmgen_default_fused_nn_contrib_conv2d_winograd_without_weight_transform_add_nn_relu_3_kernel_1
        .type           tvmgen_default_fused_nn_contrib_conv2d_winograd_without_weight_transform_add_nn_relu_3_kernel_1,@function
        .size           tvmgen_default_fused_nn_contrib_conv2d_winograd_without_weight_transform_add_nn_relu_3_kernel_1,(.L_x_130 - tvmgen_default_fused_nn_contrib_conv2d_winograd_without_weight_transform_add_nn_relu_3_kernel_1)
        .other          tvmgen_default_fused_nn_contrib_conv2d_winograd_without_weight_transform_add_nn_relu_3_kernel_1,@"STO_CUDA_ENTRY STV_DEFAULT"
tvmgen_default_fused_nn_contrib_conv2d_winograd_without_weight_transform_add_nn_relu_3_kernel_1:
.text.tvmgen_default_fused_nn_contrib_conv2d_winograd_without_weight_transform_add_nn_relu_3_kernel_1:
[----:B------:R-:W-:Y:S02]  /*0000*/  MOV R1, c[0x0][0x28] ;  /* 0x00000a0000017a02 */ /* 0x000fe40000000f00 */
[----:B------:R-:W0:Y:S01]  /*0010*/  S2R R0, SR_TID.Y ;  /* 0x0000000000007919 */ /* 0x000e220000002200 */
[----:B------:R-:W-:Y:S01]  /*0020*/  MOV R7, RZ ;  /* 0x000000ff00077202 */ /* 0x000fe20000000f00 */
[----:B------:R-:W-:Y:S01]  /*0030*/  CS2R R14, SRZ ;  /* 0x00000000000e7805 */ /* 0x000fe2000001ff00 */
[----:B------:R-:W-:Y:S01]  /*0040*/  MOV R34, RZ ;  /* 0x000000ff00227202 */ /* 0x000fe20000000f00 */
[----:B------:R-:W1:Y:S01]  /*0050*/  S2R R2, SR_CTAID.Z ;  /* 0x0000000000027919 */ /* 0x000e620000002700 */
[----:B------:R-:W-:Y:S01]  /*0060*/  MOV R32, RZ ;  /* 0x000000ff00207202 */ /* 0x000fe20000000f00 */
[----:B------:R-:W-:Y:S01]  /*0070*/  CS2R R12, SRZ ;  /* 0x00000000000c7805 */ /* 0x000fe2000001ff00 */
[----:B------:R-:W-:Y:S01]  /*0080*/  MOV R30, RZ ;  /* 0x000000ff001e7202 */ /* 0x000fe20000000f00 */
[----:B------:R-:W1:Y:S01]  /*0090*/  S2R R3, SR_TID.X ;  /* 0x0000000000037919 */ /* 0x000e620000002100 */
[----:B------:R-:W-:Y:S01]  /*00a0*/  MOV R29, RZ ;  /* 0x000000ff001d7202 */ /* 0x000fe20000000f00 */
[----:B------:R-:W-:-:S02]  /*00b0*/  ULDC.64 UR4, c[0x0][0x118] ;  /* 0x0000460000047ab9 */ /* 0x000fc40000000a00 */
[----:B------:R-:W2:Y:S01]  /*00c0*/  S2R R5, SR_CTAID.Y ;  /* 0x0000000000057919 */ /* 0x000ea20000002600 */
[C---:B0-----:R-:W-:Y:S02]  /*00d0*/  SHF.L.U32 R27, R0.reuse, 0x6, RZ ;  /* 0x00000006001b7819 */ /* 0x041fe400000006ff */
[----:B------:R-:W-:Y:S02]  /*00e0*/  SHF.L.U32 R26, R0, 0x3, RZ ;  /* 0x00000003001a7819 */ /* 0x000fe400000006ff */
[----:B------:R-:W-:Y:S02]  /*00f0*/  LOP3.LUT R28, R27, 0xfffffe00, RZ, 0xc0, !PT ;  /* 0xfffffe001b1c7812 */ /* 0x000fe400078ec0ff */
[----:B------:R-:W-:Y:S02]  /*0100*/  LOP3.LUT R9, R26, 0x38, RZ, 0xc0, !PT ;  /* 0x000000381a097812 */ /* 0x000fe400078ec0ff */
[----:B-1----:R-:W-:-:S04]  /*0110*/  LEA R4, R2, R3, 0x12 ;  /* 0x0000000302047211 */ /* 0x002fc800078e90ff */
[----:B--2---:R-:W-:-:S04]  /*0120*/  LEA R6, R5, R4, 0x6 ;  /* 0x0000000405067211 */ /* 0x004fc800078e30ff */
[----:B------:R-:W-:Y:S01]  /*0130*/  IADD3 R28, R9, R6, R28 ;  /* 0x00000006091c7210 */ /* 0x000fe20007ffe01c */
[----:B------:R-:W-:-:S05]  /*0140*/  IMAD R9, R2, -0x3e000, R4 ;  /* 0xfffc200002097824 */ /* 0x000fca00078e0204 */
[C---:B------:R-:W-:Y:S02]  /*0150*/  IADD3 R6, R26.reuse, R9, RZ ;  /* 0x000000091a067210 */ /* 0x040fe40007ffe0ff */
[----:B------:R-:W-:Y:S02]  /*0160*/  IADD3 R26, R26, R3, RZ ;  /* 0x000000031a1a7210 */ /* 0x000fe40007ffe0ff */
.L_x_54:
[C---:B------:R-:W-:Y:S01]  /*0170*/  LEA R11, R7.reuse, R28, 0xd ;  /* 0x0000001c070b7211 */ /* 0x040fe200078e68ff */
[----:B------:R-:W-:Y:S01]  /*0180*/  BAR.SYNC.DEFER_BLOCKING 0x0 ;  /* 0x0000000000007b1d */ /* 0x000fe20000010000 */
[----:B------:R-:W-:Y:S02]  /*0190*/  MOV R4, 0x4 ;  /* 0x0000000400047802 */ /* 0x000fe40000000f00 */
[----:B------:R-:W-:-:S03]  /*01a0*/  LEA R9, R7, R6, 0x8 ;  /* 0x0000000607097211 */ /* 0x000fc600078e40ff */
[----:B------:R-:W-:-:S04]  /*01b0*/  IMAD.WIDE R10, R11, R4, c[0x0][0x170] ;  /* 0x00005c000b0a7625 */ /* 0x000fc800078e0204 */
[----:B------:R-:W-:Y:S01]  /*01c0*/  IMAD.WIDE R8, R9, R4, c[0x0][0x168] ;  /* 0x00005a0009087625 */ /* 0x000fe200078e0204 */
[----:B------:R-:W2:Y:S04]  /*01d0*/  LDG.E.CONSTANT R17, [R10.64] ;  /* 0x000000040a117981 */ /* 0x000ea8000c1e9900 */
[----:B------:R-:W3:Y:S04]  /*01e0*/  LDG.E.CONSTANT R19, [R10.64+0x1000] ;  /* 0x001000040a137981 */ /* 0x000ee8000c1e9900 */
[----:B------:R-:W4:Y:S04]  /*01f0*/  LDG.E.CONSTANT R21, [R10.64+0x2000] ;  /* 0x002000040a157981 */ /* 0x000f28000c1e9900 */
[----:B------:R-:W5:Y:S04]  /*0200*/  LDG.E.CONSTANT R23, [R10.64+0x3000] ;  /* 0x003000040a177981 */ /* 0x000f68000c1e9900 */
[----:B------:R-:W5:Y:S04]  /*0210*/  LDG.E.CONSTANT R31, [R10.64+0x4000] ;  /* 0x004000040a1f7981 */ /* 0x000f68000c1e9900 */
[----:B------:R-:W5:Y:S04]  /*0220*/  LDG.E.CONSTANT R33, [R10.64+0x5000] ;  /* 0x005000040a217981 */ /* 0x000f68000c1e9900 */
[----:B------:R-:W5:Y:S04]  /*0230*/  LDG.E.CONSTANT R35, [R10.64+0x6000] ;  /* 0x006000040a237981 */ /* 0x000f68000c1e9900 */
[----:B------:R-:W5:Y:S04]  /*0240*/  LDG.E.CONSTANT R37, [R10.64+0x7000] ;  /* 0x007000040a257981 */ /* 0x000f68000c1e9900 */
[----:B------:R-:W5:Y:S04]  /*0250*/  LDG.E.CONSTANT R22, [R8.64] ;  /* 0x0000000408167981 */ /* 0x000f68000c1e9900 */
[----:B------:R-:W5:Y:S01]  /*0260*/  LDG.E.CONSTANT R25, [R8.64+0x200] ;  /* 0x0002000408197981 */ /* 0x000f62000c1e9900 */
[----:B------:R-:W-:-:S04]  /*0270*/  IADD3 R7, R7, 0x1, RZ ;  /* 0x0000000107077810 */ /* 0x000fc80007ffe0ff */
[----:B------:R-:W-:Y:S01]  /*0280*/  ISETP.GE.U32.AND P0, PT, R7, 0x20, PT ;  /* 0x000000200700780c */ /* 0x000fe20003f06070 */
[----:B--2---:R-:W-:Y:S04]  /*0290*/  STS [R26.X4], R17 ;  /* 0x000000111a007388 */ /* 0x004fe80000004800 */
[----:B---3--:R-:W-:Y:S04]  /*02a0*/  STS [R26.X4+0x200], R19 ;  /* 0x000200131a007388 */ /* 0x008fe80000004800 */
[----:B----4-:R-:W-:Y:S04]  /*02b0*/  STS [R26.X4+0x400], R21 ;  /* 0x000400151a007388 */ /* 0x010fe80000004800 */
[----:B-----5:R-:W-:Y:S04]  /*02c0*/  STS [R26.X4+0x600], R23 ;  /* 0x000600171a007388 */ /* 0x020fe80000004800 */
[----:B------:R-:W-:Y:S04]  /*02d0*/  STS [R26.X4+0x800], R31 ;  /* 0x0008001f1a007388 */ /* 0x000fe80000004800 */
[----:B------:R-:W-:Y:S04]  /*02e0*/  STS [R26.X4+0xa00], R33 ;  /* 0x000a00211a007388 */ /* 0x000fe80000004800 */
[----:B------:R-:W-:Y:S04]  /*02f0*/  STS [R26.X4+0xc00], R35 ;  /* 0x000c00231a007388 */ /* 0x000fe80000004800 */
[----:B------:R-:W-:Y:S04]  /*0300*/  STS [R26.X4+0xe00], R37 ;  /* 0x000e00251a007388 */ /* 0x000fe80000004800 */
[----:B------:R-:W-:Y:S04]  /*0310*/  STS [R26.X4+0x1000], R22 ;  /* 0x001000161a007388 */ /* 0x000fe80000004800 */
[----:B------:R-:W-:Y:S04]  /*0320*/  STS [R26.X4+0x1200], R25 ;  /* 0x001200191a007388 */ /* 0x000fe80000004800 */
[----:B------:R-:W-:Y:S06]  /*0330*/  BAR.SYNC.DEFER_BLOCKING 0x0 ;  /* 0x0000000000007b1d */ /* 0x000fec0000010000 */
[----:B------:R-:W-:Y:S04]  /*0340*/  LDS.64 R24, [R3.X8+0x1000] ;  /* 0x0010000003187984 */ /* 0x000fe80000008a00 */
[----:B------:R-:W0:Y:S04]  /*0350*/  LDS.128 R16, [R0.X16] ;  /* 0x0000000000107984 */ /* 0x000e28000000cc00 */
[----:B------:R-:W-:Y:S04]  /*0360*/  LDS.64 R20, [R3.X8+0x1040] ;  /* 0x0010400003147984 */ /* 0x000fe80000008a00 */
[----:B------:R-:W1:Y:S04]  /*0370*/  LDS.128 R8, [R0.X16+0x100] ;  /* 0x0001000000087984 */ /* 0x000e68000000cc00 */
[----:B------:R-:W-:Y:S01]  /*0380*/  LDS.64 R22, [R3.X8+0x1080] ;  /* 0x0010800003167984 */ /* 0x000fe20000008a00 */
[----:B0-----:R-:W-:Y:S01]  /*0390*/  FFMA R31, R24, R16, R15 ;  /* 0x00000010181f7223 */ /* 0x001fe2000000000f */
[----:B------:R-:W-:Y:S01]  /*03a0*/  FFMA R33, R16, R25, R13 ;  /* 0x0000001910217223 */ /* 0x000fe2000000000d */
[CC--:B------:R-:W-:Y:S01]  /*03b0*/  FFMA R16, R24.reuse, R17.reuse, R12 ;  /* 0x0000001118107223 */ /* 0x0c0fe2000000000c */
[C---:B------:R-:W-:Y:S01]  /*03c0*/  FFMA R36, R25.reuse, R17, R14 ;  /* 0x0000001119247223 */ /* 0x040fe2000000000e */
[CC--:B------:R-:W-:Y:S01]  /*03d0*/  FFMA R29, R24.reuse, R18.reuse, R29 ;  /* 0x00000012181d7223 */ /* 0x0c0fe2000000001d */
[----:B------:R-:W0:Y:S01]  /*03e0*/  LDS.128 R12, [R0.X16+0x200] ;  /* 0x00020000000c7984 */ /* 0x000e22000000cc00 */
[C---:B------:R-:W-:Y:S01]  /*03f0*/  FFMA R30, R25.reuse, R18, R30 ;  /* 0x00000012191e7223 */ /* 0x040fe2000000001e */
[----:B------:R-:W-:Y:S01]  /*0400*/  FFMA R32, R24, R19, R32 ;  /* 0x0000001318207223 */ /* 0x000fe20000000020 */
[----:B-1----:R-:W-:Y:S01]  /*0410*/  FFMA R31, R20, R8, R31 ;  /* 0x00000008141f7223 */ /* 0x002fe2000000001f */
[----:B------:R-:W-:Y:S01]  /*0420*/  FFMA R33, R8, R21, R33 ;  /* 0x0000001508217223 */ /* 0x000fe20000000021 */
[----:B------:R-:W-:Y:S01]  /*0430*/  FFMA R34, R25, R19, R34 ;  /* 0x0000001319227223 */ /* 0x000fe20000000022 */
[CC--:B------:R-:W-:Y:S01]  /*0440*/  FFMA R8, R20.reuse, R9.reuse, R16 ;  /* 0x0000000914087223 */ /* 0x0c0fe20000000010 */
[----:B------:R-:W-:Y:S01]  /*0450*/  LDS.64 R24, [R3.X8+0x10c0] ;  /* 0x0010c00003187984 */ /* 0x000fe20000008a00 */
[C---:B------:R-:W-:Y:S01]  /*0460*/  FFMA R36, R21.reuse, R9, R36 ;  /* 0x0000000915247223 */ /* 0x040fe20000000024 */
[CC--:B------:R-:W-:Y:S01]  /*0470*/  FFMA R29, R20.reuse, R10.reuse, R29 ;  /* 0x0000000a141d7223 */ /* 0x0c0fe2000000001d */
[C---:B------:R-:W-:Y:S01]  /*0480*/  FFMA R30, R21.reuse, R10, R30 ;  /* 0x0000000a151e7223 */ /* 0x040fe2000000001e */
[----:B------:R-:W1:Y:S01]  /*0490*/  LDS.128 R16, [R0.X16+0x300] ;  /* 0x0003000000107984 */ /* 0x000e62000000cc00 */
[-C--:B------:R-:W-:Y:S01]  /*04a0*/  FFMA R32, R20, R11.reuse, R32 ;  /* 0x0000000b14207223 */ /* 0x080fe20000000020 */
[----:B------:R-:W-:-:S02]  /*04b0*/  FFMA R34, R21, R11, R34 ;  /* 0x0000000b15227223 */ /* 0x000fc40000000022 */
[----:B------:R-:W-:Y:S01]  /*04c0*/  LDS.64 R20, [R3.X8+0x1100] ;  /* 0x0011000003147984 */ /* 0x000fe20000008a00 */
[----:B0-----:R-:W-:Y:S01]  /*04d0*/  FFMA R31, R22, R12, R31 ;  /* 0x0000000c161f7223 */ /* 0x001fe2000000001f */
[----:B------:R-:W-:Y:S01]  /*04e0*/  FFMA R33, R12, R23, R33 ;  /* 0x000000170c217223 */ /* 0x000fe20000000021 */
[CC--:B------:R-:W-:Y:S01]  /*04f0*/  FFMA R12, R22.reuse, R13.reuse, R8 ;  /* 0x0000000d160c7223 */ /* 0x0c0fe20000000008 */
[C---:B------:R-:W-:Y:S01]  /*0500*/  FFMA R36, R23.reuse, R13, R36 ;  /* 0x0000000d17247223 */ /* 0x040fe20000000024 */
[----:B------:R-:W0:Y:S01]  /*0510*/  LDS.128 R8, [R0.X16+0x400] ;  /* 0x0004000000087984 */ /* 0x000e22000000cc00 */
[CC--:B------:R-:W-:Y:S01]  /*0520*/  FFMA R29, R22.reuse, R14.reuse, R29 ;  /* 0x0000000e161d7223 */ /* 0x0c0fe2000000001d */
[C---:B------:R-:W-:Y:S01]  /*0530*/  FFMA R30, R23.reuse, R14, R30 ;  /* 0x0000000e171e7223 */ /* 0x040fe2000000001e */
[-C--:B------:R-:W-:Y:S01]  /*0540*/  FFMA R32, R22, R15.reuse, R32 ;  /* 0x0000000f16207223 */ /* 0x080fe20000000020 */
[----:B------:R-:W-:Y:S02]  /*0550*/  FFMA R34, R23, R15, R34 ;  /* 0x0000000f17227223 */ /* 0x000fe40000000022 */
[----:B------:R-:W-:Y:S01]  /*0560*/  LDS.64 R22, [R3.X8+0x1140] ;  /* 0x0011400003167984 */ /* 0x000fe20000008a00 */
[----:B-1----:R-:W-:Y:S01]  /*0570*/  FFMA R31, R24, R16, R31 ;  /* 0x00000010181f7223 */ /* 0x002fe2000000001f */
[----:B------:R-:W-:Y:S01]  /*0580*/  FFMA R33, R16, R25, R33 ;  /* 0x0000001910217223 */ /* 0x000fe20000000021 */
[CC--:B------:R-:W-:Y:S01]  /*0590*/  FFMA R16, R24.reuse, R17.reuse, R12 ;  /* 0x0000001118107223 */ /* 0x0c0fe2000000000c */
[C---:B------:R-:W-:Y:S01]  /*05a0*/  FFMA R36, R25.reuse, R17, R36 ;  /* 0x0000001119247223 */ /* 0x040fe20000000024 */
[----:B------:R-:W1:Y:S01]  /*05b0*/  LDS.128 R12, [R0.X16+0x500] ;  /* 0x00050000000c7984 */ /* 0x000e62000000cc00 */
[CC--:B------:R-:W-:Y:S01]  /*05c0*/  FFMA R29, R24.reuse, R18.reuse, R29 ;  /* 0x00000012181d7223 */ /* 0x0c0fe2000000001d */
[C---:B------:R-:W-:Y:S01]  /*05d0*/  FFMA R30, R25.reuse, R18, R30 ;  /* 0x00000012191e7223 */ /* 0x040fe2000000001e */
        /* <DEDUP_REMOVED lines=66> */
[CC--:B------:R-:W-:Y:S01]  /*0a00*/  FFMA R33, R20.reuse, R10.reuse, R17 ;  /* 0x0000000a14217223 */ /* 0x0c0fe20000000011 */
[C---:B------:R-:W-:Y:S01]  /*0a10*/  FFMA R36, R21.reuse, R9, R36 ;  /* 0x0000000915247223 */ /* 0x040fe20000000024 */
[----:B------:R-:W0:Y:S01]  /*0a20*/  LDS.128 R16, [R0.X16+0xc00] ;  /* 0x000c000000107984 */ /* 0x000e22000000cc00 */
        /* <DEDUP_REMOVED lines=10> */
[-C--:B------:R-:W-:Y:S01]  /*0ad0*/  FFMA R32, R22, R15.reuse, R32 ;  /* 0x0000000f16207223 */ /* 0x080fe20000000020 */
[C---:B------:R-:W-:Y:S01]  /*0ae0*/  FFMA R30, R23.reuse, R14, R30 ;  /* 0x0000000e171e7223 */ /* 0x040fe2000000001e */
        /* <DEDUP_REMOVED lines=8> */
[-C--:B------:R-:W-:Y:S01]  /*0b70*/  FFMA R32, R24, R19.reuse, R32 ;  /* 0x0000001318207223 */ /* 0x080fe20000000020 */
[C---:B------:R-:W-:Y:S01]  /*0b80*/  FFMA R30, R25.reuse, R18, R30 ;  /* 0x00000012191e7223 */ /* 0x040fe2000000001e */
[----:B------:R-:W-:Y:S01]  /*0b90*/  FFMA R34, R25, R19, R34 ;  /* 0x0000001319227223 */ /* 0x000fe20000000022 */
[----:B-1----:R-:W-:Y:S01]  /*0ba0*/  FFMA R31, R20, R8, R31 ;  /* 0x00000008141f7223 */ /* 0x002fe2000000001f */
[----:B------:R-:W-:Y:S01]  /*0bb0*/  FFMA R35, R8, R21, R35 ;  /* 0x0000001508237223 */ /* 0x000fe20000000023 */
[CC--:B------:R-:W-:Y:S01]  /*0bc0*/  FFMA R24, R20.reuse, R9.reuse, R16 ;  /* 0x0000000914187223 */ /* 0x0c0fe20000000010 */
[C---:B------:R-:W-:Y:S01]  /*0bd0*/  FFMA R36, R21.reuse, R9, R36 ;  /* 0x0000000915247223 */ /* 0x040fe20000000024 */
[----:B------:R-:W-:Y:S01]  /*0be0*/  LDS.128 R16, [R0.X16+0xf00] ;  /* 0x000f000000107984 */ /* 0x000fe2000000cc00 */
[CC--:B------:R-:W-:Y:S01]  /*0bf0*/  FFMA R33, R20.reuse, R10.reuse, R33 ;  /* 0x0000000a14217223 */ /* 0x0c0fe20000000021 */
[C---:B------:R-:W-:Y:S01]  /*0c00*/  FFMA R30, R21.reuse, R10, R30 ;  /* 0x0000000a151e7223 */ /* 0x040fe2000000001e */
[-C--:B------:R-:W-:Y:S01]  /*0c10*/  FFMA R32, R20, R11.reuse, R32 ;  /* 0x0000000b14207223 */ /* 0x080fe20000000020 */
[----:B------:R-:W1:Y:S01]  /*0c20*/  LDS.64 R8, [R3.X8+0x13c0] ;  /* 0x0013c00003087984 */ /* 0x000e620000008a00 */
[----:B------:R-:W-:Y:S01]  /*0c30*/  FFMA R34, R21, R11, R34 ;  /* 0x0000000b15227223 */ /* 0x000fe20000000022 */
[----:B0-----:R-:W-:Y:S01]  /*0c40*/  FFMA R31, R22, R12, R31 ;  /* 0x0000000c161f7223 */ /* 0x001fe2000000001f */
[----:B------:R-:W-:Y:S01]  /*0c50*/  FFMA R35, R12, R23, R35 ;  /* 0x000000170c237223 */ /* 0x000fe20000000023 */
[CC--:B------:R-:W-:Y:S01]  /*0c60*/  FFMA R24, R22.reuse, R13.reuse, R24 ;  /* 0x0000000d16187223 */ /* 0x0c0fe20000000018 */
[C---:B------:R-:W-:Y:S01]  /*0c70*/  FFMA R36, R23.reuse, R13, R36 ;  /* 0x0000000d17247223 */ /* 0x040fe20000000024 */
[CC--:B------:R-:W-:Y:S01]  /*0c80*/  FFMA R33, R22.reuse, R14.reuse, R33 ;  /* 0x0000000e16217223 */ /* 0x0c0fe20000000021 */
[C---:B------:R-:W-:Y:S01]  /*0c90*/  FFMA R30, R23.reuse, R14, R30 ;  /* 0x0000000e171e7223 */ /* 0x040fe2000000001e */
[-C--:B------:R-:W-:Y:S01]  /*0ca0*/  FFMA R32, R22, R15.reuse, R32 ;  /* 0x0000000f16207223 */ /* 0x080fe20000000020 */
[----:B------:R-:W-:Y:S01]  /*0cb0*/  FFMA R34, R23, R15, R34 ;  /* 0x0000000f17227223 */ /* 0x000fe20000000022 */
[----:B-1----:R-:W-:Y:S01]  /*0cc0*/  FFMA R15, R8, R16, R31 ;  /* 0x00000010080f7223 */ /* 0x002fe2000000001f */
[----:B------:R-:W-:Y:S01]  /*0cd0*/  FFMA R13, R16, R9, R35 ;  /* 0x00000009100d7223 */ /* 0x000fe20000000023 */
[CC--:B------:R-:W-:Y:S01]  /*0ce0*/  FFMA R12, R8.reuse, R17.reuse, R24 ;  /* 0x00000011080c7223 */ /* 0x0c0fe20000000018 */
[C---:B------:R-:W-:Y:S01]  /*0cf0*/  FFMA R14, R9.reuse, R17, R36 ;  /* 0x00000011090e7223 */ /* 0x040fe20000000024 */
[CC--:B------:R-:W-:Y:S01]  /*0d00*/  FFMA R29, R8.reuse, R18.reuse, R33 ;  /* 0x00000012081d7223 */ /* 0x0c0fe20000000021 */
[C---:B------:R-:W-:Y:S01]  /*0d10*/  FFMA R30, R9.reuse, R18, R30 ;  /* 0x00000012091e7223 */ /* 0x040fe2000000001e */
[-C--:B------:R-:W-:Y:S01]  /*0d20*/  FFMA R32, R8, R19.reuse, R32 ;  /* 0x0000001308207223 */ /* 0x080fe20000000020 */
[----:B------:R-:W-:Y:S01]  /*0d30*/  FFMA R34, R9, R19, R34 ;  /* 0x0000001309227223 */ /* 0x000fe20000000022 */
[----:B------:R-:W-:Y:S05]  /*0d40*/  @!P0 BRA `(.L_x_54) ;  /* 0xfffff42000008947 */ /* 0x000fea000383ffff */
[----:B------:R-:W-:-:S04]  /*0d50*/  LEA R0, R2, R5, 0x3 ;  /* 0x0000000502007211 */ /* 0x000fc800078e18ff */
[----:B------:R-:W-:-:S04]  /*0d60*/  LEA R0, R0, R27, 0xa ;  /* 0x0000001b00007211 */ /* 0x000fc800078e50ff */
[----:B------:R-:W-:-:S05]  /*0d70*/  LEA R5, R3, R0, 0x1 ;  /* 0x0000000003057211 */ /* 0x000fca00078e08ff */
        /* <DEDUP_REMOVED lines=10> */
.L_x_55:
        /* <DEDUP_REMOVED lines=14> */
.L_x_130:


//--------------------- .text.tvmgen_default_fused_nn_contrib_conv2d_winograd_without_weight_transform_add_nn_relu_1_kernel_1 --------------------------
	.section	.text.tvmgen_default_fused_nn_contrib_conv2d_winograd_without_weight_transform_add_nn_relu_1_kernel_1,"ax",@progbits
	.sectionflags	@"SHF_BARRIERS=1"
	.sectioninfo	@"SHI_REGISTERS=51"
	.align	128
        .global         tvmgen_default_fused_nn_contrib_conv2d_winograd_without_weight_transform_add_nn_relu_1_kernel_1
        .type           tvmgen_default_fused_nn_contrib_conv2d_winograd_without_weight_transform_add_nn_relu_1_kernel_1,@function
        .size           tvmgen_default_fused_nn_contrib_conv2d_winograd_without_weight_transform_add_nn_relu_1_kernel_1,(.L_x_131 - tvmgen_default_fused_nn_contrib_conv2d_winograd_without_weight_transform_add_nn_relu_1_kernel_1)
        .other          tvmgen_default_fused_nn_contrib_conv2d_winograd_without_weight_transform_add_nn_relu_1_kernel_1,@"STO_CUDA_ENTRY STV_DEFAULT"
tvmgen_default_fused_nn_contrib_conv2d_winograd_without_weight_transform_add_nn_relu_1_kernel_1:
.text.tvmgen_default_fused_nn_contrib_conv2d_winograd_without_weight_transform_add_nn_relu_1_kernel_1:
[----:B------:R-:W-:Y:S02]  /*0000*/  MOV R1, c[0x0][0x28] ;  /* 0x00000a0000017a02 */ /* 0x000fe40000000f00 */
[----:B------:R-:W0:Y:S01]  /*0010*/  S2R R0, SR_CTAID.Z ;  /* 0x0000000000007919 */ /* 0x000e220000002700 */
[----:B------:R-:W-:Y:S01]  /*0020*/  MOV R28, RZ ;  /* 0x000000ff001c7202 */ /* 0x000fe20000000f00 */
[----:B------:R-:W-:Y:S01]  /*0030*/  CS2R R40, SRZ ;  /* 0x0000000000287805 */ /* 0x000fe2000001ff00 */
[----:B------:R-:W-:Y:S01]  /*0040*/  MOV R5, RZ ;  /* 0x000000ff00057202 */ /* 0x000fe20000000f00 */
[----:B------:R-:W1:Y:S01]  /*0050*/  S2R R2, SR_TID.Y ;  /* 0x0000000000027919 */ /* 0x000e620000002200 */
[----:B------:R-:W-:Y:S01]  /*0060*/  MOV R20, RZ ;  /* 0x000000ff00147202 */ /* 0x000fe20000000f00 */
[----:B------:R-:W-:Y:S01]  /*0070*/  CS2R R38, SRZ ;  /* 0x0000000000267805 */ /* 0x000fe2000001ff00 */
[----:B------:R-:W-:Y:S01]  /*0080*/  MOV R35, RZ ;  /* 0x000000ff00237202 */ /* 0x000fe20000000f00 */
[----:B------:R-:W2:Y:S01]  /*0090*/  S2R R3, SR_TID.X ;  /* 0x0000000000037919 */ /* 0x000ea20000002100 */
[----:B------:R-:W-:Y:S01]  /*00a0*/  CS2R R36, SRZ ;  /* 0x0000000000247805 */ /* 0x000fe2000001ff00 */
[----:B------:R-:W-:Y:S01]  /*00b0*/  CS2R R30, SRZ ;  /* 0x00000000001e7805 */ /* 0x000fe2000001ff00 */
[----:B------:R-:W-:Y:S01]  /*00c0*/  MOV R25, RZ ;  /* 0x000000ff00197202 */ /* 0x000fe20000000f00 */
[----:B------:R-:W-:Y:S01]  /*00d0*/  ULDC.64 UR4, c[0x0][0x118] ;  /* 0x0000460000047ab9 */ /* 0x000fe20000000a00 */
[----:B------:R-:W-:-:S02]  /*00e0*/  MOV R26, RZ ;  /* 0x000000ff001a7202 */ /* 0x000fc40000000f00 */
[----:B------:R-:W-:Y:S02]  /*00f0*/  MOV R22, RZ ;  /* 0x000000ff00167202 */ /* 0x000fe40000000f00 */
[----:B------:R-:W-:Y:S02]  /*0100*/  MOV R14, RZ ;  /* 0x000000ff000e7202 */ /* 0x000fe40000000f00 */
[----:B------:R-:W-:Y:S02]  /*0110*/  MOV R12, RZ ;  /* 0x000000ff000c7202 */ /* 0x000fe40000000f00 */
.L_x_57:
[----:B------:R-:W3:Y:S01]  /*0120*/  S2R R7, SR_CTAID.Y ;  /* 0x0000000000077919 */ /* 0x000ee20000002600 */
[--C-:B-12---:R-:W-:Y:S01]  /*0130*/  IMAD R13, R2, 0x31, R3.reuse ;  /* 0x00000031020d7824 */ /* 0x106fe200078e0203 */
[C---:B0-----:R-:W-:Y:S02]  /*0140*/  LEA R9, R0.reuse, R5, 0x3 ;  /* 0x0000000500097211 */ /* 0x041fe400078e18ff */
[----:B------:R-:W-:Y:S01]  /*0150*/  MOV R4, 0x4 ;  /* 0x0000000400047802 */ /* 0x000fe20000000f00 */
[----:B------:R-:W-:Y:S01]  /*0160*/  IMAD R17, R0, 0x6200, R3 ;  /* 0x0000620000117824 */ /* 0x000fe200078e0203 */
[----:B------:R-:W-:Y:S01]  /*0170*/  SHF.L.U32 R15, R13, 0x2, RZ ;  /* 0x000000020d0f7819 */ /* 0x000fe200000006ff */
[----:B------:R-:W-:Y:S01]  /*0180*/  BAR.SYNC.DEFER_BLOCKING 0x0 ;  /* 0x0000000000007b1d */ /* 0x000fe20000010000 */
[----:B------:R-:W-:-:S02]  /*0190*/  SHF.L.U32 R9, R9, 0xb, RZ ;  /* 0x0000000b09097819 */ /* 0x000fc400000006ff */
[----:B------:R-:W-:Y:S02]  /*01a0*/  LOP3.LUT R8, R15, 0xffffff80, RZ, 0xc0, !PT ;  /* 0xffffff800f087812 */ /* 0x000fe400078ec0ff */
[----:B---3--:R-:W-:-:S04]  /*01b0*/  SHF.L.U32 R16, R7, 0x5, RZ ;  /* 0x0000000507107819 */ /* 0x008fc800000006ff */
[----:B------:R-:W-:-:S04]  /*01c0*/  LOP3.LUT R6, R16, 0xffffffe0, R13, 0xe2, !PT ;  /* 0xffffffe010067812 */ /* 0x000fc800078ee20d */
[----:B------:R-:W-:Y:S02]  /*01d0*/  IADD3 R11, R9, R6, R8 ;  /* 0x00000006090b7210 */ /* 0x000fe40007ffe008 */
[----:B------:R-:W0:Y:S01]  /*01e0*/  S2R R8, SR_CTAID.X ;  /* 0x0000000000087919 */ /* 0x000e220000002500 */
[C---:B------:R-:W-:Y:S02]  /*01f0*/  ISETP.GT.AND P0, PT, R13.reuse, 0x77, PT ;  /* 0x000000770d00780c */ /* 0x040fe40003f04270 */
[----:B------:R-:W-:Y:S01]  /*0200*/  IADD3 R18, R13, 0x4, RZ ;  /* 0x000000040d127810 */ /* 0x000fe20007ffe0ff */
[----:B------:R-:W-:Y:S01]  /*0210*/  IMAD.WIDE R10, R11, R4, c[0x0][0x170] ;  /* 0x00005c000b0a7625 */ /* 0x000fe200078e0204 */
[----:B------:R-:W-:Y:S02]  /*0220*/  ISETP.GT.OR P0, PT, R2, 0x2, P0 ;  /* 0x000000020200780c */ /* 0x000fe40000704670 */
[----:B------:R-:W-:Y:S02]  /*0230*/  SHF.L.U32 R19, R7, 0x5, RZ ;  /* 0x0000000507137819 */ /* 0x000fe400000006ff */
[----:B------:R-:W-:Y:S01]  /*0240*/  SHF.R.S32.HI R24, RZ, 0x1, R2 ;  /* 0x00000001ff187819 */ /* 0x000fe20000011402 */
[----:B------:R1:W2:Y:S01]  /*0250*/  LDG.E.CONSTANT R6, [R10.64] ;  /* 0x000000040a067981 */ /* 0x0002a2000c1e9900 */
[----:B------:R-:W-:-:S02]  /*0260*/  LOP3.LUT R18, R19, 0xffffffe0, R18, 0xe2, !PT ;  /* 0xffffffe013127812 */ /* 0x000fc400078ee212 */
[----:B-1----:R-:W-:-:S05]  /*0270*/  IADD3 R10, R15, 0x310, RZ ;  /* 0x000003100f0a7810 */ /* 0x002fca0007ffe0ff */
[----:B------:R-:W-:Y:S01]  /*0280*/  @!P0 IADD3 R15, R15, 0x620, RZ ;  /* 0x000006200f0f8810 */ /* 0x000fe20007ffe0ff */
[----:B0-----:R-:W-:Y:S01]  /*0290*/  IMAD R19, R8, 0x62, R17 ;  /* 0x0000006208137824 */ /* 0x001fe200078e0211 */
[----:B------:R-:W-:Y:S02]  /*02a0*/  @!P0 IADD3 R17, R13, 0x8, RZ ;  /* 0x000000080d118810 */ /* 0x000fe40007ffe0ff */
[----:B------:R-:W-:Y:S01]  /*02b0*/  LOP3.LUT R10, R10, 0xffffff80, RZ, 0xc0, !PT ;  /* 0xffffff800a0a7812 */ /* 0x000fe200078ec0ff */
[----:B------:R-:W-:Y:S01]  /*02c0*/  IMAD R19, R24, 0xc4, R19 ;  /* 0x000000c418137824 */ /* 0x000fe200078e0213 */
[----:B------:R-:W-:Y:S02]  /*02d0*/  LOP3.LUT R24, R2, 0x1, RZ, 0xc0, !PT ;  /* 0x0000000102187812 */ /* 0x000fe400078ec0ff */
[----:B------:R-:W-:Y:S02]  /*02e0*/  @!P0 LOP3.LUT R16, R16, 0xffffffe0, R17, 0xe2, !PT ;  /* 0xffffffe010108812 */ /* 0x000fe400078ee211 */
[----:B------:R-:W-:Y:S01]  /*02f0*/  @!P0 LOP3.LUT R15, R15, 0xffffff80, RZ, 0xc0, !PT ;  /* 0xffffff800f0f8812 */ /* 0x000fe200078ec0ff */
[----:B------:R-:W-:Y:S01]  /*0300*/  IMAD R24, R24, 0x31, R19 ;  /* 0x0000003118187824 */ /* 0x000fe200078e0213 */
[----:B------:R-:W-:-:S02]  /*0310*/  IADD3 R19, R9, R18, R10 ;  /* 0x0000001209137210 */ /* 0x000fc40007ffe00a */
[----:B------:R-:W-:Y:S01]  /*0320*/  @!P0 IADD3 R15, R9, R16, R15 ;  /* 0x00000010090f8210 */ /* 0x000fe20007ffe00f */
[----:B------:R-:W-:Y:S02]  /*0330*/  IMAD R11, R5, 0xc40, R24 ;  /* 0x00000c40050b7824 */ /* 0x000fe400078e0218 */
[----:B------:R-:W-:-:S04]  /*0340*/  IMAD.WIDE R18, R19, R4, c[0x0][0x170] ;  /* 0x00005c0013127625 */ /* 0x000fc800078e0204 */
[-C--:B------:R-:W-:Y:S02]  /*0350*/  @!P0 IMAD.WIDE R16, R15, R4.reuse, c[0x0][0x170] ;  /* 0x00005c000f108625 */ /* 0x080fe400078e0204 */
[----:B------:R-:W3:Y:S02]  /*0360*/  LDG.E.CONSTANT R18, [R18.64] ;  /* 0x0000000412127981 */ /* 0x000ee4000c1e9900 */
[----:B------:R-:W-:Y:S02]  /*0370*/  IMAD.WIDE R10, R11, R4, c[0x0][0x168] ;  /* 0x00005a000b0a7625 */ /* 0x000fe400078e0204 */
[----:B------:R-:W4:Y:S04]  /*0380*/  @!P0 LDG.E.CONSTANT R16, [R16.64] ;  /* 0x0000000410108981 */ /* 0x000f28000c1e9900 */
        /* <DEDUP_REMOVED lines=8> */
[----:B------:R-:W-:-:S03]  /*0410*/  LEA R9, R2, 0x80, 0x3 ;  /* 0x0000008002097811 */ /* 0x000fc600078e18ff */
[----:B--2---:R0:W-:Y:S02]  /*0420*/  STS [R13.X4], R6 ;  /* 0x000000060d007388 */ /* 0x0041e40000004800 */
[----:B0-----:R-:W-:-:S04]  /*0430*/  LEA R6, R3, 0x800, 0x2 ;  /* 0x0000080003067811 */ /* 0x001fc800078e10ff */
[----:B------:R-:W-:Y:S01]  /*0440*/  IADD3 R6, R6, 0x188, RZ ;  /* 0x0000018806067810 */ /* 0x000fe20007ffe0ff */
[----:B---3--:R-:W-:Y:S04]  /*0450*/  STS [R13.X4+0x310], R18 ;  /* 0x000310120d007388 */ /* 0x008fe80000004800 */
[----:B----4-:R-:W-:Y:S04]  /*0460*/  @!P0 STS [R13.X4+0x620], R16 ;  /* 0x000620100d008388 */ /* 0x010fe80000004800 */
[----:B-----5:R0:W-:Y:S04]  /*0470*/  STS [R13.X4+0x800], R4 ;  /* 0x000800040d007388 */ /* 0x0201e80000004800 */
[----:B------:R1:W-:Y:S04]  /*0480*/  STS [R13.X4+0xb10], R24 ;  /* 0x000b10180d007388 */ /* 0x0003e80000004800 */
[----:B------:R1:W-:Y:S04]  /*0490*/  STS [R13.X4+0xe20], R32 ;  /* 0x000e20200d007388 */ /* 0x0003e80000004800 */
[----:B------:R1:W-:Y:S04]  /*04a0*/  STS [R13.X4+0x1130], R34 ;  /* 0x001130220d007388 */ /* 0x0003e80000004800 */
[----:B------:R1:W-:Y:S04]  /*04b0*/  STS [R13.X4+0x1440], R42 ;  /* 0x0014402a0d007388 */ /* 0x0003e80000004800 */
[----:B------:R1:W-:Y:S04]  /*04c0*/  STS [R13.X4+0x1750], R44 ;  /* 0x0017502c0d007388 */ /* 0x0003e80000004800 */
[----:B------:R1:W-:Y:S04]  /*04d0*/  STS [R13.X4+0x1a60], R46 ;  /* 0x001a602e0d007388 */ /* 0x0003e80000004800 */
[----:B------:R1:W-:Y:S01]  /*04e0*/  STS [R13.X4+0x1d70], R48 ;  /* 0x001d70300d007388 */ /* 0x0003e20000004800 */
[----:B0-----:R-:W-:-:S03]  /*04f0*/  MOV R4, 0x80 ;  /* 0x0000008000047802 */ /* 0x001fc60000000f00 */
[----:B------:R-:W-:Y:S06]  /*0500*/  BAR.SYNC.DEFER_BLOCKING 0x0 ;  /* 0x0000000000007b1d */ /* 0x000fec0000010000 */
.L_x_56:
[----:B------:R-:W-:Y:S01]  /*0510*/  LDS R29, [R6+-0x188] ;  /* 0xfffe7800061d7984 */ /* 0x000fe20000000800 */
[----:B------:R-:W-:-:S03]  /*0520*/  IADD3 R4, R4, 0x400, RZ ;  /* 0x0000040004047810 */ /* 0x000fc60007ffe0ff */
[----:B------:R-:W0:Y:S01]  /*0530*/  LDS.64 R16, [R9+-0x80] ;  /* 0xffff800009107984 */ /* 0x000e220000000a00 */
[----:B------:R-:W-:-:S03]  /*0540*/  ISETP.NE.AND P0, PT, R4, 0x880, PT ;  /* 0x000008800400780c */ /* 0x000fc60003f05270 */
[----:B------:R-:W2:Y:S04]  /*0550*/  LDS R15, [R6+-0xc4] ;  /* 0xffff3c00060f7984 */ /* 0x000ea80000000800 */
[----:B------:R-:W3:Y:S04]  /*0560*/  LDS.64 R10, [R9+-0x60] ;  /* 0xffffa000090a7984 */ /* 0x000ee80000000a00 */
[----:B-1----:R-:W1:Y:S01]  /*0570*/  LDS.64 R32, [R9+-0x40] ;  /* 0xffffc00009207984 */ /* 0x002e620000000a00 */
[C---:B0-----:R-:W-:Y:S01]  /*0580*/  FFMA R34, R29.reuse, R17, R20 ;  /* 0x000000111d227223 */ /* 0x041fe20000000014 */
[----:B------:R-:W-:-:S02]  /*0590*/  FFMA R13, R29, R16, R28 ;  /* 0x000000101d0d7223 */ /* 0x000fc4000000001c */
[----:B------:R-:W0:Y:S01]  /*05a0*/  LDS.64 R20, [R9+-0x20] ;  /* 0xffffe00009147984 */ /* 0x000e220000000a00 */
[----:B--2---:R-:W-:Y:S01]  /*05b0*/  FFMA R23, R16, R15, R35 ;  /* 0x0000000f10177223 */ /* 0x004fe20000000023 */
[----:B------:R-:W-:Y:S02]  /*05c0*/  FFMA R18, R15, R17, R40 ;  /* 0x000000110f127223 */ /* 0x000fe40000000028 */
[----:B------:R-:W-:Y:S01]  /*05d0*/  LDS.64 R16, [R9] ;  /* 0x0000000009107984 */ /* 0x000fe20000000a00 */
[C---:B---3--:R-:W-:Y:S01]  /*05e0*/  FFMA R27, R29.reuse, R10, R38 ;  /* 0x0000000a1d1b7223 */ /* 0x048fe20000000026 */
[-C--:B------:R-:W-:Y:S01]  /*05f0*/  FFMA R28, R29, R11.reuse, R36 ;  /* 0x0000000b1d1c7223 */ /* 0x080fe20000000024 */
[----:B------:R-:W-:Y:S01]  /*0600*/  FFMA R24, R15, R11, R30 ;  /* 0x0000000b0f187223 */ /* 0x000fe2000000001e */
[----:B------:R-:W-:Y:S01]  /*0610*/  FFMA R19, R10, R15, R41 ;  /* 0x0000000f0a137223 */ /* 0x000fe20000000029 */
[C---:B-1----:R-:W-:Y:S01]  /*0620*/  FFMA R35, R29.reuse, R32, R25 ;  /* 0x000000201d237223 */ /* 0x042fe20000000019 */
[----:B------:R-:W-:Y:S01]  /*0630*/  FFMA R26, R29, R33, R26 ;  /* 0x000000211d1a7223 */ /* 0x000fe2000000001a */
[----:B------:R-:W-:Y:S01]  /*0640*/  FFMA R25, R32, R15, R39 ;  /* 0x0000000f20197223 */ /* 0x000fe20000000027 */
[----:B------:R-:W1:Y:S01]  /*0650*/  LDS R30, [R6] ;  /* 0x00000000061e7984 */ /* 0x000e620000000800 */
[----:B------:R-:W-:-:S03]  /*0660*/  FFMA R33, R15, R33, R22 ;  /* 0x000000210f217223 */ /* 0x000fc60000000016 */
[----:B------:R-:W2:Y:S04]  /*0670*/  LDS R32, [R6+0xc4] ;  /* 0x0000c40006207984 */ /* 0x000ea80000000800 */
[----:B------:R-:W3:Y:S01]  /*0680*/  LDS.64 R10, [R9+0x40] ;  /* 0x00004000090a7984 */ /* 0x000ee20000000a00 */
[C---:B0-----:R-:W-:Y:S01]  /*0690*/  FFMA R31, R29.reuse, R20, R31 ;  /* 0x000000141d1f7223 */ /* 0x041fe2000000001f */
[----:B------:R-:W-:Y:S01]  /*06a0*/  FFMA R29, R29, R21, R14 ;  /* 0x000000151d1d7223 */ /* 0x000fe2000000000e */
[----:B------:R-:W-:Y:S01]  /*06b0*/  FFMA R37, R20, R15, R37 ;  /* 0x0000000f14257223 */ /* 0x000fe20000000025 */
[----:B------:R-:W-:Y:S02]  /*06c0*/  FFMA R21, R15, R21, R12 ;  /* 0x000000150f157223 */ /* 0x000fe4000000000c */
[----:B------:R-:W0:Y:S01]  /*06d0*/  LDS.64 R14, [R9+0x20] ;  /* 0x00002000090e7984 */ /* 0x000e220000000a00 */
[C---:B-1----:R-:W-:Y:S01]  /*06e0*/  FFMA R22, R30.reuse, R16, R13 ;  /* 0x000000101e167223 */ /* 0x042fe2000000000d */
[----:B------:R-:W-:-:S02]  /*06f0*/  FFMA R34, R30, R17, R34 ;  /* 0x000000111e227223 */ /* 0x000fc40000000022 */
[----:B------:R-:W1:Y:S01]  /*0700*/  LDS.64 R12, [R9+0x60] ;  /* 0x00006000090c7984 */ /* 0x000e620000000a00 */
[----:B--2---:R-:W-:Y:S01]  /*0710*/  FFMA R23, R16, R32, R23 ;  /* 0x0000002010177223 */ /* 0x004fe20000000017 */
[----:B------:R-:W-:Y:S01]  /*0720*/  FFMA R18, R32, R17, R18 ;  /* 0x0000001120127223 */ /* 0x000fe20000000012 */
[----:B---3--:R-:W-:Y:S01]  /*0730*/  FFMA R17, R30, R10, R35 ;  /* 0x0000000a1e117223 */ /* 0x008fe20000000023 */
[----:B------:R-:W-:Y:S01]  /*0740*/  FFMA R25, R10, R32, R25 ;  /* 0x000000200a197223 */ /* 0x000fe20000000019 */
[C---:B------:R-:W-:Y:S01]  /*0750*/  FFMA R26, R30.reuse, R11, R26 ;  /* 0x0000000b1e1a7223 */ /* 0x040fe2000000001a */
[----:B------:R-:W-:Y:S01]  /*0760*/  LDS R35, [R6+0x24c] ;  /* 0x00024c0006237984 */ /* 0x000fe20000000800 */
[CC--:B0-----:R-:W-:Y:S01]  /*0770*/  FFMA R16, R30.reuse, R15.reuse, R28 ;  /* 0x0000000f1e107223 */ /* 0x0c1fe2000000001c */
[----:B------:R-:W-:Y:S01]  /*0780*/  FFMA R27, R30, R14, R27 ;  /* 0x0000000e1e1b7223 */ /* 0x000fe2000000001b */
[-C--:B------:R-:W-:Y:S01]  /*0790*/  FFMA R19, R14, R32.reuse, R19 ;  /* 0x000000200e137223 */ /* 0x080fe20000000013 */
[C---:B------:R-:W-:Y:S01]  /*07a0*/  FFMA R24, R32.reuse, R15, R24 ;  /* 0x0000000f20187223 */ /* 0x040fe20000000018 */
[----:B------:R-:W-:Y:S01]  /*07b0*/  FFMA R28, R32, R11, R33 ;  /* 0x0000000b201c7223 */ /* 0x000fe20000000021 */
[----:B------:R-:W0:Y:S04]  /*07c0*/  LDS.64 R14, [R9+0xa0] ;  /* 0x0000a000090e7984 */ /* 0x000e280000000a00 */
[----:B------:R-:W2:Y:S01]  /*07d0*/  LDS.64 R10, [R9+0x80] ;  /* 0x00008000090a7984 */ /* 0x000ea20000000a00 */
[----:B-1----:R-:W-:Y:S01]  /*07e0*/  FFMA R37, R12, R32, R37 ;  /* 0x000000200c257223 */ /* 0x002fe20000000025 */
[----:B------:R-:W-:Y:S01]  /*07f0*/  FFMA R31, R30, R12, R31 ;  /* 0x0000000c1e1f7223 */ /* 0x000fe2000000001f */
[-C--:B------:R-:W-:Y:S01]  /*0800*/  FFMA R32, R32, R13.reuse, R21 ;  /* 0x0000000d20207223 */ /* 0x080fe20000000015 */
[----:B------:R-:W1:Y:S01]  /*0810*/  LDS R33, [R6+0x188] ;  /* 0x0001880006217984 */ /* 0x000e620000000800 */
[----:B------:R-:W-:-:S03]  /*0820*/  FFMA R30, R30, R13, R29 ;  /* 0x0000000d1e1e7223 */ /* 0x000fc6000000001d */
[----:B------:R-:W3:Y:S04]  /*0830*/  LDS.64 R20, [R9+0xc0] ;  /* 0x0000c00009147984 */ /* 0x000ee80000000a00 */
[----:B------:R-:W-:Y:S01]  /*0840*/  LDS R29, [R6+0x3d4] ;  /* 0x0003d400061d7984 */ /* 0x000fe20000000800 */
[----:B0-----:R-:W-:Y:S01]  /*0850*/  FFMA R13, R14, R35, R19 ;  /* 0x000000230e0d7223 */ /* 0x001fe20000000013 */
[C---:B------:R-:W-:Y:S01]  /*0860*/  FFMA R24, R35.reuse, R15, R24 ;  /* 0x0000000f23187223 */ /* 0x040fe20000000018 */
[----:B--2---:R-:W-:Y:S01]  /*0870*/  FFMA R12, R35, R11, R18 ;  /* 0x0000000b230c7223 */ /* 0x004fe20000000012 */
[----:B------:R-:W-:Y:S01]  /*0880*/  FFMA R23, R10, R35, R23 ;  /* 0x000000230a177223 */ /* 0x000fe20000000017 */
[----:B------:R-:W0:Y:S01]  /*0890*/  LDS.64 R18, [R9+0xe0] ;  /* 0x0000e00009127984 */ /* 0x000e220000000a00 */
[C---:B-1----:R-:W-:Y:S01]  /*08a0*/  FFMA R22, R33.reuse, R10, R22 ;  /* 0x0000000a21167223 */ /* 0x042fe20000000016 */
[C---:B------:R-:W-:Y:S01]  /*08b0*/  FFMA R10, R33.reuse, R11, R34 ;  /* 0x0000000b210a7223 */ /* 0x040fe20000000022 */
[C---:B------:R-:W-:Y:S01]  /*08c0*/  FFMA R11, R33.reuse, R14, R27 ;  /* 0x0000000e210b7223 */ /* 0x040fe2000000001b */
[C---:B------:R-:W-:Y:S01]  /*08d0*/  FFMA R14, R33.reuse, R15, R16 ;  /* 0x0000000f210e7223 */ /* 0x040fe20000000010 */
[C---:B---3--:R-:W-:Y:S01]  /*08e0*/  FFMA R15, R33.reuse, R20, R17 ;  /* 0x00000014210f7223 */ /* 0x048fe20000000011 */
[----:B------:R-:W-:Y:S01]  /*08f0*/  LDS R27, [R6+0x310] ;  /* 0x00031000061b7984 */ /* 0x000fe20000000800 */
[----:B------:R-:W-:Y:S01]  /*0900*/  FFMA R25, R20, R35, R25 ;  /* 0x0000002314197223 */ /* 0x000fe20000000019 */
[-C--:B------:R-:W-:Y:S01]  /*0910*/  FFMA R26, R33, R21.reuse, R26 ;  /* 0x00000015211a7223 */ /* 0x080fe2000000001a */
[----:B------:R-:W-:Y:S01]  /*0920*/  FFMA R28, R35, R21, R28 ;  /* 0x00000015231c7223 */ /* 0x000fe2000000001c */
[----:B------:R-:W1:Y:S04]  /*0930*/  LDS.64 R16, [R9+0x100] ;  /* 0x0001000009107984 */ /* 0x000e680000000a00 */
[----:B------:R-:W2:Y:S01]  /*0940*/  LDS.64 R20, [R9+0x140] ;  /* 0x0001400009147984 */ /* 0x000ea20000000a00 */
[C---:B0-----:R-:W-:Y:S01]  /*0950*/  FFMA R31, R33.reuse, R18, R31 ;  /* 0x00000012211f7223 */ /* 0x041fe2000000001f */
[----:B------:R-:W-:Y:S01]  /*0960*/  FFMA R37, R18, R35, R37 ;  /* 0x0000002312257223 */ /* 0x000fe20000000025 */
[-C--:B------:R-:W-:Y:S01]  /*0970*/  FFMA R30, R33, R19.reuse, R30 ;  /* 0x00000013211e7223 */ /* 0x080fe2000000001e */
[----:B------:R-:W-:-:S02]  /*0980*/  FFMA R32, R35, R19, R32 ;  /* 0x0000001323207223 */ /* 0x000fc40000000020 */
[----:B------:R-:W0:Y:S01]  /*0990*/  LDS.64 R18, [R9+0x120] ;  /* 0x0001200009127984 */ /* 0x000e220000000a00 */
[C---:B-1----:R-:W-:Y:S01]  /*09a0*/  FFMA R33, R27.reuse, R16, R22 ;  /* 0x000000101b217223 */ /* 0x042fe20000000016 */
[----:B------:R-:W-:Y:S01]  /*09b0*/  FFMA R35, R16, R29, R23 ;  /* 0x0000001d10237223 */ /* 0x000fe20000000017 */
[-C--:B------:R-:W-:Y:S01]  /*09c0*/  FFMA R10, R27, R17.reuse, R10 ;  /* 0x000000111b0a7223 */ /* 0x080fe2000000000a */
[----:B------:R-:W-:Y:S01]  /*09d0*/  FFMA R16, R29, R17, R12 ;  /* 0x000000111d107223 */ /* 0x000fe2000000000c */
[----:B------:R-:W1:Y:S01]  /*09e0*/  LDS.64 R22, [R9+0x160] ;  /* 0x0001600009167984 */ /* 0x000e620000000a00 */
[C---:B--2---:R-:W-:Y:S01]  /*09f0*/  FFMA R36, R27.reuse, R20, R15 ;  /* 0x000000141b247223 */ /* 0x044fe2000000000f */
[-C--:B------:R-:W-:Y:S01]  /*0a00*/  FFMA R26, R27, R21.reuse, R26 ;  /* 0x000000151b1a7223 */ /* 0x080fe2000000001a */
[----:B------:R-:W-:Y:S01]  /*0a10*/  FFMA R28, R29, R21, R28 ;  /* 0x000000151d1c7223 */ /* 0x000fe2000000001c */
[-C--:B------:R-:W-:Y:S01]  /*0a20*/  FFMA R25, R20, R29.reuse, R25 ;  /* 0x0000001d14197223 */ /* 0x080fe20000000019 */
[----:B------:R-:W-:Y:S01]  /*0a30*/  LDS R21, [R6+0x498] ;  /* 0x0004980006157984 */ /* 0x000fe20000000800 */
[----:B0-----:R-:W-:Y:S01]  /*0a40*/  FFMA R17, R18, R29, R13 ;  /* 0x0000001d12117223 */ /* 0x001fe2000000000d */
[----:B------:R-:W-:-:S02]  /*0a50*/  FFMA R34, R27, R19, R14 ;  /* 0x000000131b227223 */ /* 0x000fc4000000000e */
[----:B------:R-:W0:Y:S01]  /*0a60*/  LDS.64 R12, [R9+0x180] ;  /* 0x00018000090c7984 */ /* 0x000e220000000a00 */
[----:B------:R-:W-:Y:S01]  /*0a70*/  FFMA R11, R27, R18, R11 ;  /* 0x000000121b0b7223 */ /* 0x000fe2000000000b */
[----:B------:R-:W-:Y:S02]  /*0a80*/  FFMA R24, R29, R19, R24 ;  /* 0x000000131d187223 */ /* 0x000fe40000000018 */
[----:B------:R-:W2:Y:S01]  /*0a90*/  LDS.64 R14, [R9+0x1a0] ;  /* 0x0001a000090e7984 */ /* 0x000ea20000000a00 */
[-C--:B-1----:R-:W-:Y:S01]  /*0aa0*/  FFMA R30, R27, R23.reuse, R30 ;  /* 0x000000171b1e7223 */ /* 0x082fe2000000001e */
[----:B------:R-:W-:Y:S01]  /*0ab0*/  FFMA R32, R29, R23, R32 ;  /* 0x000000171d207223 */ /* 0x000fe20000000020 */
[----:B------:R-:W-:Y:S01]  /*0ac0*/  FFMA R31, R27, R22, R31 ;  /* 0x000000161b1f7223 */ /* 0x000fe2000000001f */
[----:B------:R-:W-:Y:S01]  /*0ad0*/  FFMA R22, R22, R29, R37 ;  /* 0x0000001d16167223 */ /* 0x000fe20000000025 */
[----:B------:R-:W1:Y:S04]  /*0ae0*/  LDS.64 R18, [R9+0x1c0] ;  /* 0x0001c00009127984 */ /* 0x000e680000000a00 */
[----:B------:R-:W3:Y:S01]  /*0af0*/  LDS R37, [R6+0x55c] ;  /* 0x00055c0006257984 */ /* 0x000ee20000000800 */
[C---:B0-----:R-:W-:Y:S01]  /*0b00*/  FFMA R20, R21.reuse, R13, R10 ;  /* 0x0000000d15147223 */ /* 0x041fe2000000000a */
[C---:B------:R-:W-:Y:S01]  /*0b10*/  FFMA R33, R21.reuse, R12, R33 ;  /* 0x0000000c15217223 */ /* 0x040fe20000000021 */
[C---:B--2---:R-:W-:Y:S01]  /*0b20*/  FFMA R23, R21.reuse, R14, R11 ;  /* 0x0000000e15177223 */ /* 0x044fe2000000000b */
[C---:B------:R-:W-:Y:S01]  /*0b30*/  FFMA R34, R21.reuse, R15, R34 ;  /* 0x0000000f15227223 */ /* 0x040fe20000000022 */
[----:B------:R-:W0:Y:S01]  /*0b40*/  LDS.64 R10, [R9+0x1e0] ;  /* 0x0001e000090a7984 */ /* 0x000e220000000a00 */
[C---:B-1----:R-:W-:Y:S01]  /*0b50*/  FFMA R27, R21.reuse, R18, R36 ;  /* 0x00000012151b7223 */ /* 0x042fe20000000024 */
[----:B------:R-:W-:-:S02]  /*0b60*/  FFMA R26, R21, R19, R26 ;  /* 0x00000013151a7223 */ /* 0x000fc4000000001a */
[----:B------:R-:W-:Y:S01]  /*0b70*/  LDS R36, [R6+0x620] ;  /* 0x0006200006247984 */ /* 0x000fe20000000800 */
[----:B---3--:R-:W-:Y:S01]  /*0b80*/  FFMA R29, R18, R37, R25 ;  /* 0x00000025121d7223 */ /* 0x008fe20000000019 */
[C---:B------:R-:W-:Y:S02]  /*0b90*/  FFMA R28, R37.reuse, R19, R28 ;  /* 0x00000013251c7223 */ /* 0x040fe4000000001c */
[----:B------:R-:W-:Y:S01]  /*0ba0*/  LDS R25, [R6+0x6e4] ;  /* 0x0006e40006197984 */ /* 0x000fe20000000800 */
[----:B------:R-:W-:Y:S01]  /*0bb0*/  FFMA R35, R12, R37, R35 ;  /* 0x000000250c237223 */ /* 0x000fe20000000023 */
[C---:B------:R-:W-:Y:S01]  /*0bc0*/  FFMA R16, R37.reuse, R13, R16 ;  /* 0x0000000d25107223 */ /* 0x040fe20000000010 */
[----:B------:R-:W-:Y:S01]  /*0bd0*/  FFMA R17, R14, R37, R17 ;  /* 0x000000250e117223 */ /* 0x000fe20000000011 */
[----:B------:R-:W1:Y:S01]  /*0be0*/  LDS.64 R18, [R9+0x260] ;  /* 0x0002600009127984 */ /* 0x000e620000000a00 */
[----:B------:R-:W-:-:S03]  /*0bf0*/  FFMA R24, R37, R15, R24 ;  /* 0x0000000f25187223 */ /* 0x000fc60000000018 */
[----:B------:R-:W2:Y:S04]  /*0c00*/  LDS.64 R12, [R9+0x200] ;  /* 0x00020000090c7984 */ /* 0x000ea80000000a00 */
[----:B------:R-:W3:Y:S01]  /*0c10*/  LDS.64 R14, [R9+0x240] ;  /* 0x00024000090e7984 */ /* 0x000ee20000000a00 */
[C---:B0-----:R-:W-:Y:S01]  /*0c20*/  FFMA R31, R21.reuse, R10, R31 ;  /* 0x0000000a151f7223 */ /* 0x041fe2000000001f */
[----:B------:R-:W-:Y:S01]  /*0c30*/  FFMA R22, R10, R37, R22 ;  /* 0x000000250a167223 */ /* 0x000fe20000000016 */
[-C--:B------:R-:W-:Y:S01]  /*0c40*/  FFMA R21, R21, R11.reuse, R30 ;  /* 0x0000000b15157223 */ /* 0x080fe2000000001e */
[----:B------:R-:W-:Y:S02]  /*0c50*/  FFMA R32, R37, R11, R32 ;  /* 0x0000000b25207223 */ /* 0x000fe40000000020 */
[----:B------:R-:W0:Y:S01]  /*0c60*/  LDS.64 R10, [R9+0x220] ;  /* 0x00022000090a7984 */ /* 0x000e220000000a00 */
[----:B-1----:R-:W-:Y:S01]  /*0c70*/  FFMA R31, R36, R18, R31 ;  /* 0x00000012241f7223 */ /* 0x002fe2000000001f */
[----:B------:R-:W-:-:S02]  /*0c80*/  FFMA R37, R18, R25, R22 ;  /* 0x0000001912257223 */ /* 0x000fc40000000016 */
[----:B------:R-:W-:Y:S01]  /*0c90*/  LDS R22, [R6+0x7a8] ;  /* 0x0007a80006167984 */ /* 0x000fe20000000800 */
[----:B--2---:R-:W-:Y:S01]  /*0ca0*/  FFMA R33, R36, R12, R33 ;  /* 0x0000000c24217223 */ /* 0x004fe20000000021 */
[----:B------:R-:W-:Y:S01]  /*0cb0*/  FFMA R35, R12, R25, R35 ;  /* 0x000000190c237223 */ /* 0x000fe20000000023 */
[CC--:B------:R-:W-:Y:S01]  /*0cc0*/  FFMA R20, R36.reuse, R13.reuse, R20 ;  /* 0x0000000d24147223 */ /* 0x0c0fe20000000014 */
[----:B------:R-:W-:Y:S01]  /*0cd0*/  LDS R18, [R6+0x86c] ;  /* 0x00086c0006127984 */ /* 0x000fe20000000800 */
[C---:B------:R-:W-:Y:S01]  /*0ce0*/  FFMA R16, R25.reuse, R13, R16 ;  /* 0x0000000d19107223 */ /* 0x040fe20000000010 */
[----:B---3--:R-:W-:Y:S01]  /*0cf0*/  FFMA R27, R36, R14, R27 ;  /* 0x0000000e241b7223 */ /* 0x008fe2000000001b */
[----:B------:R-:W-:Y:S01]  /*0d00*/  FFMA R29, R14, R25, R29 ;  /* 0x000000190e1d7223 */ /* 0x000fe2000000001d */
[CC--:B------:R-:W-:Y:S01]  /*0d10*/  FFMA R26, R36.reuse, R15.reuse, R26 ;  /* 0x0000000f241a7223 */ /* 0x0c0fe2000000001a */
[C---:B------:R-:W-:Y:S01]  /*0d20*/  FFMA R28, R25.reuse, R15, R28 ;  /* 0x0000000f191c7223 */ /* 0x040fe2000000001c */
[----:B------:R-:W1:Y:S04]  /*0d30*/  LDS.64 R12, [R9+0x2a0] ;  /* 0x0002a000090c7984 */ /* 0x000e680000000a00 */
[----:B------:R-:W2:Y:S01]  /*0d40*/  LDS.64 R14, [R9+0x2c0] ;  /* 0x0002c000090e7984 */ /* 0x000ea20000000a00 */
[----:B0-----:R-:W-:Y:S01]  /*0d50*/  FFMA R23, R36, R10, R23 ;  /* 0x0000000a24177223 */ /* 0x001fe20000000017 */
[----:B------:R-:W-:Y:S01]  /*0d60*/  FFMA R17, R10, R25, R17 ;  /* 0x000000190a117223 */ /* 0x000fe20000000011 */
[CC--:B------:R-:W-:Y:S01]  /*0d70*/  FFMA R34, R36.reuse, R11.reuse, R34 ;  /* 0x0000000b24227223 */ /* 0x0c0fe20000000022 */
[C---:B------:R-:W-:Y:S01]  /*0d80*/  FFMA R24, R25.reuse, R11, R24 ;  /* 0x0000000b19187223 */ /* 0x040fe20000000018 */
[-C--:B------:R-:W-:Y:S01]  /*0d90*/  FFMA R36, R36, R19.reuse, R21 ;  /* 0x0000001324247223 */ /* 0x080fe20000000015 */
[----:B------:R-:W0:Y:S01]  /*0da0*/  LDS.64 R10, [R9+0x280] ;  /* 0x00028000090a7984 */ /* 0x000e220000000a00 */
[----:B------:R-:W-:-:S03]  /*0db0*/  FFMA R19, R25, R19, R32 ;  /* 0x0000001319137223 */ /* 0x000fc60000000020 */
[----:B------:R-:W-:Y:S01]  /*0dc0*/  LDS R21, [R6+0x9f4] ;  /* 0x0009f40006157984 */ /* 0x000fe20000000800 */
[----:B-1----:R-:W-:Y:S01]  /*0dd0*/  FFMA R23, R22, R12, R23 ;  /* 0x0000000c16177223 */ /* 0x002fe20000000017 */
[----:B------:R-:W-:Y:S01]  /*0de0*/  FFMA R17, R12, R18, R17 ;  /* 0x000000120c117223 */ /* 0x000fe20000000011 */
[-C--:B------:R-:W-:Y:S01]  /*0df0*/  FFMA R34, R22, R13.reuse, R34 ;  /* 0x0000000d16227223 */ /* 0x080fe20000000022 */
[----:B------:R-:W-:Y:S01]  /*0e00*/  FFMA R30, R18, R13, R24 ;  /* 0x0000000d121e7223 */ /* 0x000fe20000000018 */
[----:B--2---:R-:W-:Y:S01]  /*0e10*/  FFMA R27, R22, R14, R27 ;  /* 0x0000000e161b7223 */ /* 0x004fe2000000001b */
[----:B------:R-:W-:Y:S01]  /*0e20*/  FFMA R29, R14, R18, R29 ;  /* 0x000000120e1d7223 */ /* 0x000fe2000000001d */
[-C--:B------:R-:W-:Y:S01]  /*0e30*/  FFMA R26, R22, R15.reuse, R26 ;  /* 0x0000000f161a7223 */ /* 0x080fe2000000001a */
[----:B------:R-:W-:Y:S01]  /*0e40*/  FFMA R32, R18, R15, R28 ;  /* 0x0000000f12207223 */ /* 0x000fe2000000001c */
[----:B------:R1:W-:Y:S04]  /*0e50*/  LDS R24, [R6+0x930] ;  /* 0x0009300006187984 */ /* 0x0003e80000000800 */
[----:B------:R-:W2:Y:S04]  /*0e60*/  LDS.64 R12, [R9+0x300] ;  /* 0x00030000090c7984 */ /* 0x000ea80000000a00 */
[----:B------:R-:W3:Y:S01]  /*0e70*/  LDS.64 R14, [R9+0x320] ;  /* 0x00032000090e7984 */ /* 0x000ee20000000a00 */
[----:B-1----:R-:W-:Y:S01]  /*0e80*/  IADD3 R6, R6, 0xc40, RZ ;  /* 0x00000c4006067810 */ /* 0x002fe20007ffe0ff */
[----:B0-----:R-:W-:Y:S01]  /*0e90*/  FFMA R33, R22, R10, R33 ;  /* 0x0000000a16217223 */ /* 0x001fe20000000021 */
[----:B------:R-:W-:Y:S01]  /*0ea0*/  FFMA R35, R10, R18, R35 ;  /* 0x000000120a237223 */ /* 0x000fe20000000023 */
[-C--:B------:R-:W-:Y:S01]  /*0eb0*/  FFMA R20, R22, R11.reuse, R20 ;  /* 0x0000000b16147223 */ /* 0x080fe20000000014 */
[----:B------:R-:W-:-:S02]  /*0ec0*/  FFMA R16, R18, R11, R16 ;  /* 0x0000000b12107223 */ /* 0x000fc40000000010 */
[----:B------:R-:W0:Y:S01]  /*0ed0*/  LDS.64 R10, [R9+0x2e0] ;  /* 0x0002e000090a7984 */ /* 0x000e220000000a00 */
[----:B--2---:R-:W-:Y:S01]  /*0ee0*/  FFMA R28, R24, R12, R33 ;  /* 0x0000000c181c7223 */ /* 0x004fe20000000021 */
[----:B------:R-:W-:Y:S01]  /*0ef0*/  FFMA R35, R12, R21, R35 ;  /* 0x000000150c237223 */ /* 0x000fe20000000023 */
[CC--:B------:R-:W-:Y:S01]  /*0f00*/  FFMA R20, R24.reuse, R13.reuse, R20 ;  /* 0x0000000d18147223 */ /* 0x0c0fe20000000014 */
[C---:B------:R-:W-:Y:S01]  /*0f10*/  FFMA R40, R21.reuse, R13, R16 ;  /* 0x0000000d15287223 */ /* 0x040fe20000000010 */
[----:B---3--:R-:W-:Y:S01]  /*0f20*/  FFMA R38, R24, R14, R23 ;  /* 0x0000000e18267223 */ /* 0x008fe20000000017 */
[----:B------:R-:W-:Y:S01]  /*0f30*/  FFMA R41, R14, R21, R17 ;  /* 0x000000150e297223 */ /* 0x000fe20000000011 */
[----:B------:R-:W-:Y:S01]  /*0f40*/  FFMA R30, R21, R15, R30 ;  /* 0x0000000f151e7223 */ /* 0x000fe2000000001e */
[----:B0-----:R-:W-:Y:S01]  /*0f50*/  FFMA R31, R22, R10, R31 ;  /* 0x0000000a161f7223 */ /* 0x001fe2000000001f */
[----:B------:R-:W-:Y:S01]  /*0f60*/  FFMA R37, R10, R18, R37 ;  /* 0x000000120a257223 */ /* 0x000fe20000000025 */
[-C--:B------:R-:W-:Y:S01]  /*0f70*/  FFMA R42, R22, R11.reuse, R36 ;  /* 0x0000000b162a7223 */ /* 0x080fe20000000024 */
[----:B------:R-:W-:Y:S01]  /*0f80*/  FFMA R44, R18, R11, R19 ;  /* 0x0000000b122c7223 */ /* 0x000fe20000000013 */
[C---:B------:R-:W-:Y:S01]  /*0f90*/  FFMA R36, R24.reuse, R15, R34 ;  /* 0x0000000f18247223 */ /* 0x040fe20000000022 */
[----:B------:R-:W0:Y:S04]  /*0fa0*/  LDS.64 R18, [R9+0x340] ;  /* 0x0003400009127984 */ /* 0x000e280000000a00 */
[----:B------:R1:W2:Y:S02]  /*0fb0*/  LDS.64 R10, [R9+0x360] ;  /* 0x00036000090a7984 */ /* 0x0002a40000000a00 */
[----:B-1----:R-:W-:Y:S01]  /*0fc0*/  IADD3 R9, R9, 0x400, RZ ;  /* 0x0000040009097810 */ /* 0x002fe20007ffe0ff */
[----:B0-----:R-:W-:Y:S01]  /*0fd0*/  FFMA R25, R24, R18, R27 ;  /* 0x0000001218197223 */ /* 0x001fe2000000001b */
[----:B------:R-:W-:Y:S01]  /*0fe0*/  FFMA R39, R18, R21, R29 ;  /* 0x0000001512277223 */ /* 0x000fe2000000001d */
[CC--:B------:R-:W-:Y:S01]  /*0ff0*/  FFMA R26, R24.reuse, R19.reuse, R26 ;  /* 0x00000013181a7223 */ /* 0x0c0fe2000000001a */
[C---:B------:R-:W-:Y:S01]  /*1000*/  FFMA R22, R21.reuse, R19, R32 ;  /* 0x0000001315167223 */ /* 0x040fe20000000020 */
[----:B--2---:R-:W-:Y:S01]  /*1010*/  FFMA R31, R24, R10, R31 ;  /* 0x0000000a181f7223 */ /* 0x004fe2000000001f */
[----:B------:R-:W-:Y:S01]  /*1020*/  FFMA R37, R10, R21, R37 ;  /* 0x000000150a257223 */ /* 0x000fe20000000025 */
[-C--:B------:R-:W-:Y:S01]  /*1030*/  FFMA R14, R24, R11.reuse, R42 ;  /* 0x0000000b180e7223 */ /* 0x080fe2000000002a */
[----:B------:R-:W-:Y:S01]  /*1040*/  FFMA R12, R21, R11, R44 ;  /* 0x0000000b150c7223 */ /* 0x000fe2000000002c */
[----:B------:R-:W-:Y:S05]  /*1050*/  @P0 BRA `(.L_x_56) ;  /* 0xfffff4b000000947 */ /* 0x000fea000383ffff */
[----:B------:R-:W-:-:S04]  /*1060*/  IADD3 R5, R5, 0x1, RZ ;  /* 0x0000000105057810 */ /* 0x000fc80007ffe0ff */
[----:B------:R-:W-:-:S13]  /*1070*/  ISETP.GE.U32.AND P0, PT, R5, 0x8, PT ;  /* 0x000000080500780c */ /* 0x000fda0003f06070 */
[----:B------:R-:W-:Y:S05]  /*1080*/  @!P0 BRA `(.L_x_57) ;  /* 0xfffff09000008947 */ /* 0x000fea000383ffff */
[----:B------:R-:W0:Y:S02]  /*1090*/  S2R R3, SR_TID.X ;  /* 0x0000000000037919 */ /* 0x000e240000002100 */
[----:B0-----:R-:W-:Y:S01]  /*10a0*/  IMAD R0, R0, 0x6200, R3 ;  /* 0x0000620000007824 */ /* 0x001fe200078e0203 */
[----:B------:R-:W-:-:S03]  /*10b0*/  MOV R3, 0x4 ;  /* 0x0000000400037802 */ /* 0x000fc60000000f00 */
[----:B------:R-:W-:-:S04]  /*10c0*/  IMAD R7, R7, 0x1880, R0 ;  /* 0x0000188007077824 */ /* 0x000fc800078e0200 */
[----:B------:R-:W-:-:S04]  /*10d0*/  IMAD R7, R2, 0x188, R7 ;  /* 0x0000018802077824 */ /* 0x000fc800078e0207 */
        /* <DEDUP_REMOVED lines=19> */
.L_x_58:
        /* <DEDUP_REMOVED lines=15> */
.L_x_131:


//--------------------- .text.tvmgen_default_fused_nn_batch_flatten_kernel --------------------------
	.section	.text.tvmgen_default_fused_nn_batch_flatten_kernel,"ax",@progbits
	.sectioninfo	@"SHI_REGISTERS=8"
	.align	128
        .global         tvmgen_default_fused_nn_batch_flatten_kernel
        .type           tvmgen_default_fused_nn_batch_flatten_kernel,@function
        .size           tvmgen_default_fused_nn_batch_flatten_kernel,(.L_x_132 - tvmgen_default_fused_nn_batch_flatten_kernel)
        .other          tvmgen_default_fused_nn_batch_flatten_kernel,@"STO_CUDA_ENTRY STV_DEFAULT"
tvmgen_default_fused_nn_batch_flatten_kernel:
.text.tvmgen_default_fused_nn_batch_flatten_kernel:
[----:B------:R-:W-:Y:S02]  /*0000*/  MOV R1, c[0x0][0x28] ;  /* 0x00000a0000017a02 */ /* 0x000fe40000000f00 */
[----:B------:R-:W0:Y:S01]  /*0010*/  S2R R4, SR_CTAID.X ;  /* 0x0000000000047919 */ /* 0x000e220000002500 */
[----:B------:R-:W-:Y:S01]  /*0020*/  MOV R5, 0x4 ;  /* 0x0000000400057802 */ /* 0x000fe20000000f00 */
[----:B------:R-:W-:Y:S02]  /*0030*/  ULDC.64 UR4, c[0x0][0x118] ;  /* 0x0000460000047ab9 */ /* 0x000fe40000000a00 */
[----:B------:R-:W0:Y:S02]  /*0040*/  S2R R3, SR_TID.X ;  /* 0x0000000000037919 */ /* 0x000e240000002100 */
[----:B0-----:R-:W-:-:S05]  /*0050*/  LEA R4, R4, R3, 0xa ;  /* 0x0000000304047211 */ /* 0x001fca00078e50ff */
[----:B------:R-:W-:-:S06]  /*0060*/  IMAD.WIDE R2, R4, R5, c[0x0][0x160] ;  /* 0x0000580004027625 */ /* 0x000fcc00078e0205 */
[----:B------:R-:W2:Y:S01]  /*0070*/  LDG.E.CONSTANT R3, [R2.64] ;  /* 0x0000000402037981 */ /* 0x000ea2000c1e9900 */
[----:B------:R-:W-:-:S05]  /*0080*/  IMAD.WIDE R4, R4, R5, c[0x0][0x168] ;  /* 0x00005a0004047625 */ /* 0x000fca00078e0205 */
[----:B--2---:R-:W-:Y:S01]  /*0090*/  STG.E [R4.64], R3 ;  /* 0x0000000304007986 */ /* 0x004fe2000c101904 */
[----:B------:R-:W-:Y:S05]  /*00a0*/  EXIT ;  /* 0x000000000000794d */ /* 0x000fea0003800000 */
.L_x_59:
        /* <DEDUP_REMOVED lines=13> */
.L_x_132:


//--------------------- .text.tvmgen_default_fused_nn_conv2d_add_nn_relu_kernel --------------------------
	.section	.text.tvmgen_default_fused_nn_conv2d_add_nn_relu_kernel,"ax",@progbits
	.sectionflags	@"SHF_BARRIERS=1"
	.sectioninfo	@"SHI_REGISTERS=93"
	.align	128
        .global         tvmgen_default_fused_nn_conv2d_add_nn_relu_kernel
        .type           tvmgen_default_fused_nn_conv2d_add_nn_relu_kernel,@function
        .size           tvmgen_default_fused_nn_conv2d_add_nn_relu_kernel,(.L_x_133 - tvmgen_default_fused_nn_conv2d_add_nn_relu_kernel)
        .other          tvmgen_default_fused_nn_conv2d_add_nn_relu_kernel,@"STO_CUDA_ENTRY STV_DEFAULT"
tvmgen_default_fused_nn_conv2d_add_nn_relu_kernel:
.text.tvmgen_default_fused_nn_conv2d_add_nn_relu_kernel:
        /* <DEDUP_REMOVED lines=9> */
[----:B------:R-:W-:Y:S01]  /*0090*/  CS2R R62, SRZ ;  /* 0x00000000003e7805 */ /* 0x000fe2000001ff00 */
[----:B------:R-:W-:Y:S01]  /*00a0*/  MOV R10, RZ ;  /* 0x000000ff000a7202 */ /* 0x000fe20000000f00 */
[----:B------:R-:W-:Y:S01]  /*00b0*/  CS2R R60, SRZ ;  /* 0x00000000003c7805 */ /* 0x000fe2000001ff00 */
[----:B------:R-:W-:Y:S01]  /*00c0*/  MOV R74, 0x38 ;  /* 0x00000038004a7802 */ /* 0x000fe20000000f00 */
[----:B------:R-:W-:Y:S01]  /*00d0*/  CS2R R58, SRZ ;  /* 0x00000000003a7805 */ /* 0x000fe2000001ff00 */
[----:B------:R-:W-:Y:S01]  /*00e0*/  MOV R72, RZ ;  /* 0x000000ff00487202 */ /* 0x000fe20000000f00 */
        /* <DEDUP_REMOVED lines=10> */
[C---:B0-----:R-:W-:Y:S01]  /*0190*/  IMAD.HI R0, R3.reuse, -0x6db6db6d, R2 ;  /* 0x9249249303007827 */ /* 0x041fe200078e0202 */
[----:B------:R-:W-:Y:S01]  /*01a0*/  SHF.L.U32 R5, R3, 0x2, RZ ;  /* 0x0000000203057819 */ /* 0x000fe200000006ff */
[----:B------:R-:W-:Y:S01]  /*01b0*/  CS2R R36, SRZ ;  /* 0x0000000000247805 */ /* 0x000fe2000001ff00 */
[----:B------:R-:W-:Y:S01]  /*01c0*/  CS2R R34, SRZ ;  /* 0x0000000000227805 */ /* 0x000fe2000001ff00 */
[----:B------:R-:W-:Y:S01]  /*01d0*/  CS2R R32, SRZ ;  /* 0x0000000000207805 */ /* 0x000fe2000001ff00 */
[----:B------:R-:W-:Y:S01]  /*01e0*/  SHF.R.U32.HI R11, RZ, 0x1f, R0 ;  /* 0x0000001fff0b7819 */ /* 0x000fe20000011600 */
[C---:B------:R-:W-:Y:S01]  /*01f0*/  IMAD.HI R71, R5.reuse, -0x6db6db6d, R4 ;  /* 0x9249249305477827 */ /* 0x040fe200078e0204 */
[C---:B------:R-:W-:Y:S01]  /*0200*/  IADD3 R7, R5.reuse, 0x1, RZ ;  /* 0x0000000105077810 */ /* 0x040fe20007ffe0ff */
[----:B------:R-:W-:Y:S01]  /*0210*/  CS2R R30, SRZ ;  /* 0x00000000001e7805 */ /* 0x000fe2000001ff00 */
[----:B------:R-:W-:Y:S01]  /*0220*/  LEA.HI.SX32 R0, R0, R11, 0x1d ;  /* 0x0000000b00007211 */ /* 0x000fe200078feaff */
[----:B------:R-:W-:Y:S01]  /*0230*/  CS2R R28, SRZ ;  /* 0x00000000001c7805 */ /* 0x000fe2000001ff00 */
[----:B------:R-:W-:Y:S01]  /*0240*/  IADD3 R9, R5, 0x2, RZ ;  /* 0x0000000205097810 */ /* 0x000fe20007ffe0ff */
[----:B------:R-:W-:Y:S01]  /*0250*/  IMAD.HI R73, R7, -0x6db6db6d, R6 ;  /* 0x9249249307497827 */ /* 0x000fe200078e0206 */
[----:B------:R-:W-:Y:S01]  /*0260*/  IADD3 R11, R5, 0x3, RZ ;  /* 0x00000003050b7810 */ /* 0x000fe20007ffe0ff */
[----:B------:R-:W-:Y:S01]  /*0270*/  CS2R R26, SRZ ;  /* 0x00000000001a7805 */ /* 0x000fe2000001ff00 */
[----:B------:R-:W-:Y:S01]  /*0280*/  SHF.R.U32.HI R4, RZ, 0x1f, R71 ;  /* 0x0000001fff047819 */ /* 0x000fe20000011647 */
[----:B------:R-:W-:Y:S01]  /*0290*/  IMAD.HI R75, R9, -0x6db6db6d, R8 ;  /* 0x92492493094b7827 */ /* 0x000fe200078e0208 */
[----:B-1----:R-:W-:Y:S01]  /*02a0*/  IADD3 R0, R0, R69, RZ ;  /* 0x0000004500007210 */ /* 0x002fe20007ffe0ff */
[----:B------:R-:W-:Y:S01]  /*02b0*/  CS2R R24, SRZ ;  /* 0x0000000000187805 */ /* 0x000fe2000001ff00 */
[----:B------:R-:W-:Y:S01]  /*02c0*/  LEA.HI.SX32 R71, R71, R4, 0x1e ;  /* 0x0000000447477211 */ /* 0x000fe200078ff2ff */
[----:B------:R-:W-:Y:S01]  /*02d0*/  IMAD.HI R77, R11, -0x6db6db6d, R10 ;  /* 0x924924930b4d7827 */ /* 0x000fe200078e020a */
[----:B------:R-:W-:Y:S01]  /*02e0*/  SHF.R.U32.HI R4, RZ, 0x1f, R73 ;  /* 0x0000001fff047819 */ /* 0x000fe20000011649 */
[----:B------:R-:W-:Y:S01]  /*02f0*/  CS2R R22, SRZ ;  /* 0x0000000000167805 */ /* 0x000fe2000001ff00 */
[----:B------:R-:W-:Y:S01]  /*0300*/  SHF.R.U32.HI R6, RZ, 0x1f, R75 ;  /* 0x0000001fff067819 */ /* 0x000fe2000001164b */
[----:B------:R-:W-:Y:S01]  /*0310*/  CS2R R20, SRZ ;  /* 0x0000000000147805 */ /* 0x000fe2000001ff00 */
[----:B------:R-:W-:Y:S01]  /*0320*/  SHF.R.U32.HI R8, RZ, 0x1f, R77 ;  /* 0x0000001fff087819 */ /* 0x000fe2000001164d */
[----:B------:R-:W-:Y:S01]  /*0330*/  CS2R R18, SRZ ;  /* 0x0000000000127805 */ /* 0x000fe2000001ff00 */
[----:B------:R-:W-:Y:S01]  /*0340*/  LEA.HI.SX32 R73, R73, R4, 0x1e ;  /* 0x0000000449497211 */ /* 0x000fe200078ff2ff */
[----:B------:R-:W-:Y:S01]  /*0350*/  CS2R R16, SRZ ;  /* 0x0000000000107805 */ /* 0x000fe2000001ff00 */
[----:B------:R-:W-:Y:S01]  /*0360*/  LEA.HI.SX32 R75, R75, R6, 0x1e ;  /* 0x000000064b4b7211 */ /* 0x000fe200078ff2ff */
[----:B------:R-:W-:Y:S01]  /*0370*/  CS2R R14, SRZ ;  /* 0x00000000000e7805 */ /* 0x000fe2000001ff00 */
[----:B------:R-:W-:Y:S01]  /*0380*/  LEA.HI.SX32 R77, R77, R8, 0x1e ;  /* 0x000000084d4d7211 */ /* 0x000fe200078ff2ff */
[----:B------:R-:W-:Y:S01]  /*0390*/  IMAD R74, R69, R74, 0x394 ;  /* 0x00000394454a7424 */ /* 0x000fe200078e024a */
[----:B------:R-:W-:Y:S01]  /*03a0*/  ISETP.GE.AND P0, PT, R0, 0x8, PT ;  /* 0x000000080000780c */ /* 0x000fe20003f06270 */
[----:B------:R-:W-:Y:S01]  /*03b0*/  IMAD R76, R71, -0x7, R5 ;  /* 0xfffffff9474c7824 */ /* 0x000fe200078e0205 */
[----:B------:R-:W-:Y:S01]  /*03c0*/  MOV R0, RZ ;  /* 0x000000ff00007202 */ /* 0x000fe20000000f00 */
[----:B------:R-:W-:Y:S01]  /*03d0*/  IMAD R78, R73, -0x7, R7 ;  /* 0xfffffff9494e7824 */ /* 0x000fe200078e0207 */
[----:B------:R-:W-:Y:S01]  /*03e0*/  ISETP.LT.AND P0, PT, R3, 0xe, !P0 ;  /* 0x0000000e0300780c */ /* 0x000fe20004701270 */
[----:B------:R-:W-:Y:S01]  /*03f0*/  IMAD R79, R75, -0x7, R9 ;  /* 0xfffffff94b4f7824 */ /* 0x000fe200078e0209 */
[----:B------:R-:W-:Y:S01]  /*0400*/  MOV R68, RZ ;  /* 0x000000ff00447202 */ /* 0x000fe20000000f00 */
[----:B------:R-:W-:Y:S01]  /*0410*/  IMAD R80, R77, -0x7, R11 ;  /* 0xfffffff94d507824 */ /* 0x000fe200078e020b */
[----:B------:R-:W-:-:S02]  /*0420*/  ULDC.64 UR6, c[0x0][0x118] ;  /* 0x0000460000067ab9 */ /* 0x000fc40000000a00 */
.L_x_73:
[----:B------:R-:W-:-:S07]  /*0430*/  MOV R81, RZ ;  /* 0x000000ff00517202 */ /* 0x000fce0000000f00 */
.L_x_72:
[----:B------:R-:W0:Y:S01]  /*0440*/  S2R R70, SR_CTAID.Y ;  /* 0x0000000000467919 */ /* 0x000e220000002600 */
[----:B------:R-:W-:Y:S03]  /*0450*/  BSSY B0, `(.L_x_60) ;  /* 0x0000030000007945 */ /* 0x000fe60003800000 */
[----:B------:R-:W-:Y:S01]  /*0460*/  BAR.SYNC.DEFER_BLOCKING 0x0 ;  /* 0x0000000000007b1d */ /* 0x000fe20000010000 */
[----:B0-----:R-:W-:-:S04]  /*0470*/  LEA R4, R70, R81, 0x1 ;  /* 0x0000005146047211 */ /* 0x001fc800078e08ff */
[----:B------:R-:W-:-:S04]  /*0480*/  IADD3 R4, R4, -0x3, RZ ;  /* 0xfffffffd04047810 */ /* 0x000fc80007ffe0ff */
[----:B------:R-:W-:-:S13]  /*0490*/  ISETP.GE.U32.AND P1, PT, R4, 0xe0, PT ;  /* 0x000000e00400780c */ /* 0x000fda0003f26070 */
[----:B------:R-:W-:Y:S05]  /*04a0*/  @!P1 BRA `(.L_x_61) ;  /* 0x000000a000009947 */ /* 0x000fea0003800000 */
[C---:B------:R-:W-:Y:S02]  /*04b0*/  SHF.L.U32 R4, R3.reuse, 0x1, RZ ;  /* 0x0000000103047819 */ /* 0x040fe400000006ff */
[----:B------:R-:W-:-:S03]  /*04c0*/  ISETP.GT.AND P1, PT, R3, 0xe, PT ;  /* 0x0000000e0300780c */ /* 0x000fc60003f24270 */
[----:B------:R-:W-:-:S05]  /*04d0*/  IMAD R4, R69, 0x1d, R4 ;  /* 0x0000001d45047824 */ /* 0x000fca00078e0204 */
[----:B------:R-:W-:-:S13]  /*04e0*/  ISETP.GT.OR P1, PT, R4, 0xe4, P1 ;  /* 0x000000e40400780c */ /* 0x000fda0000f24670 */
[----:B------:R0:W-:Y:S01]  /*04f0*/  @!P1 STS [R4.X4], RZ ;  /* 0x000000ff04009388 */ /* 0x0001e20000004800 */
[----:B------:R-:W-:-:S04]  /*0500*/  ISETP.GT.AND P1, PT, R3, 0xd, PT ;  /* 0x0000000d0300780c */ /* 0x000fc80003f24270 */
[----:B------:R-:W-:-:S13]  /*0510*/  ISETP.GT.OR P1, PT, R4, 0xe3, P1 ;  /* 0x000000e30400780c */ /* 0x000fda0000f24670 */
[----:B------:R-:W-:Y:S05]  /*0520*/  @P1 BRA `(.L_x_62) ;  /* 0x0000022000001947 */ /* 0x000fea0003800000 */
[----:B0-----:R0:W-:Y:S01]  /*0530*/  STS [R4.X4+0x4], RZ ;  /* 0x000004ff04007388 */ /* 0x0011e20000004800 */
[----:B------:R-:W-:Y:S05]  /*0540*/  BRA `(.L_x_62) ;  /* 0x0000020000007947 */ /* 0x000fea0003800000 */
.L_x_61:
[C---:B------:R-:W-:Y:S01]  /*0550*/  SHF.L.U32 R4, R3.reuse, 0x1, RZ ;  /* 0x0000000103047819 */ /* 0x040fe200000006ff */
[----:B------:R-:W-:Y:S01]  /*0560*/  BSSY B1, `(.L_x_63) ;  /* 0x0000013000017945 */ /* 0x000fe20003800000 */
[----:B------:R-:W-:-:S03]  /*0570*/  ISETP.GT.AND P1, PT, R3, 0xe, PT ;  /* 0x0000000e0300780c */ /* 0x000fc60003f24270 */
[----:B------:R-:W-:-:S04]  /*0580*/  IMAD R7, R69, 0x1d, R4 ;  /* 0x0000001d45077824 */ /* 0x000fc800078e0204 */
[----:B------:R-:W-:Y:S01]  /*0590*/  IMAD R4, R70, 0x1c0, R7 ;  /* 0x000001c046047824 */ /* 0x000fe200078e0207 */
[----:B------:R-:W-:-:S04]  /*05a0*/  ISETP.GT.OR P1, PT, R7, 0xe4, P1 ;  /* 0x000000e40700780c */ /* 0x000fc80000f24670 */
[----:B------:R-:W-:-:S05]  /*05b0*/  IADD3 R5, R4, -0x2a3, RZ ;  /* 0xfffffd5d04057810 */ /* 0x000fca0007ffe0ff */
[----:B------:R-:W-:Y:S01]  /*05c0*/  IMAD R4, R72, 0xc400, R5 ;  /* 0x0000c40048047824 */ /* 0x000fe200078e0205 */
[----:B------:R-:W-:-:S03]  /*05d0*/  MOV R5, 0x4 ;  /* 0x0000000400057802 */ /* 0x000fc60000000f00 */
[----:B------:R-:W-:-:S04]  /*05e0*/  IMAD R4, R81, 0xe0, R4 ;  /* 0x000000e051047824 */ /* 0x000fc800078e0204 */
[----:B------:R-:W-:Y:S01]  /*05f0*/  IMAD.WIDE R4, R4, R5, c[0x0][0x168] ;  /* 0x00005a0004047625 */ /* 0x000fe200078e0205 */
[----:B------:R-:W-:Y:S05]  /*0600*/  @P1 BRA `(.L_x_64) ;  /* 0x0000008000001947 */ /* 0x000fea0003800000 */
[----:B------:R-:W-:Y:S01]  /*0610*/  IADD3 R6, R7, -0x3, RZ ;  /* 0xfffffffd07067810 */ /* 0x000fe20007ffe0ff */
[----:B------:R-:W-:Y:S03]  /*0620*/  BSSY B2, `(.L_x_65) ;  /* 0x0000005000027945 */ /* 0x000fe60003800000 */
[----:B------:R-:W-:Y:S02]  /*0630*/  ISETP.GT.U32.AND P1, PT, R6, 0xdf, PT ;  /* 0x000000df0600780c */ /* 0x000fe40003f24070 */
[----:B------:R-:W-:-:S11]  /*0640*/  MOV R6, RZ ;  /* 0x000000ff00067202 */ /* 0x000fd60000000f00 */
[----:B------:R-:W-:Y:S05]  /*0650*/  @P1 BRA `(.L_x_66) ;  /* 0x0000001000001947 */ /* 0x000fea0003800000 */
[----:B------:R0:W5:Y:S02]  /*0660*/  LDG.E.CONSTANT R6, [R4.64] ;  /* 0x0000000604067981 */ /* 0x000164000c1e9900 */
.L_x_66:
[----:B------:R-:W-:Y:S05]  /*0670*/  BSYNC B2 ;  /* 0x0000000000027941 */ /* 0x000fea0003800000 */
.L_x_65:
[----:B-----5:R1:W-:Y:S02]  /*0680*/  STS [R7.X4], R6 ;  /* 0x0000000607007388 */ /* 0x0203e40000004800 */
.L_x_64:
[----:B------:R-:W-:Y:S05]  /*0690*/  BSYNC B1 ;  /* 0x0000000000017941 */ /* 0x000fea0003800000 */
.L_x_63:
[----:B------:R-:W-:-:S04]  /*06a0*/  ISETP.GT.AND P1, PT, R3, 0xd, PT ;  /* 0x0000000d0300780c */ /* 0x000fc80003f24270 */
[----:B------:R-:W-:-:S13]  /*06b0*/  ISETP.GT.OR P1, PT, R7, 0xe3, P1 ;  /* 0x000000e30700780c */ /* 0x000fda0000f24670 */
[----:B------:R-:W-:Y:S05]  /*06c0*/  @P1 BRA `(.L_x_62) ;  /* 0x0000008000001947 */ /* 0x000fea0003800000 */
[----:B-1----:R-:W-:Y:S01]  /*06d0*/  IADD3 R6, R7, -0x2, RZ ;  /* 0xfffffffe07067810 */ /* 0x002fe20007ffe0ff */
[----:B------:R-:W-:Y:S03]  /*06e0*/  BSSY B1, `(.L_x_67) ;  /* 0x0000005000017945 */ /* 0x000fe60003800000 */
[----:B------:R-:W-:Y:S02]  /*06f0*/  ISETP.GT.U32.AND P1, PT, R6, 0xdf, PT ;  /* 0x000000df0600780c */ /* 0x000fe40003f24070 */
[----:B------:R-:W-:-:S11]  /*0700*/  MOV R6, RZ ;  /* 0x000000ff00067202 */ /* 0x000fd60000000f00 */
[----:B------:R-:W-:Y:S05]  /*0710*/  @P1 BRA `(.L_x_68) ;  /* 0x0000001000001947 */ /* 0x000fea0003800000 */
[----:B------:R1:W5:Y:S02]  /*0720*/  LDG.E.CONSTANT R6, [R4.64+0x4] ;  /* 0x0000040604067981 */ /* 0x000364000c1e9900 */
.L_x_68:
[----:B------:R-:W-:Y:S05]  /*0730*/  BSYNC B1 ;  /* 0x0000000000017941 */ /* 0x000fea0003800000 */
.L_x_67:
[----:B-----5:R2:W-:Y:S02]  /*0740*/  STS [R7.X4+0x4], R6 ;  /* 0x0000040607007388 */ /* 0x0205e40000004800 */
.L_x_62:
[----:B0-----:R-:W-:Y:S05]  /*0750*/  BSYNC B0 ;  /* 0x0000000000007941 */ /* 0x001fea0003800000 */
.L_x_60:
[----:B------:R-:W-:Y:S01]  /*0760*/  BSSY B0, `(.L_x_69) ;  /* 0x000001b000007945 */ /* 0x000fe20003800000 */
[----:B------:R-:W-:Y:S05]  /*0770*/  @!P0 BRA `(.L_x_70) ;  /* 0x0000019000008947 */ /* 0x000fea0003800000 */
[----:B-1----:R-:W-:Y:S01]  /*0780*/  IMAD R4, R69, 0x18, R72 ;  /* 0x0000001845047824 */ /* 0x002fe200078e0248 */
[----:B------:R-:W-:-:S03]  /*0790*/  MOV R9, 0x4 ;  /* 0x0000000400097802 */ /* 0x000fc60000000f00 */
[----:B------:R-:W-:-:S05]  /*07a0*/  IMAD R4, R4, 0x7, R81 ;  /* 0x0000000704047824 */ /* 0x000fca00078e0251 */
[----:B------:R-:W-:-:S04]  /*07b0*/  LEA R5, R4, -R4, 0x3 ;  /* 0x8000000404057211 */ /* 0x000fc800078e18ff */
[-C--:B--2---:R-:W-:Y:S02]  /*07c0*/  IADD3 R6, R78, R5.reuse, RZ ;  /* 0x000000054e067210 */ /* 0x084fe40007ffe0ff */
[-C--:B------:R-:W-:Y:S02]  /*07d0*/  IADD3 R8, R79, R5.reuse, RZ ;  /* 0x000000054f087210 */ /* 0x080fe40007ffe0ff */
[-C--:B------:R-:W-:Y:S01]  /*07e0*/  IADD3 R4, R76, R5.reuse, RZ ;  /* 0x000000054c047210 */ /* 0x080fe20007ffe0ff */
[----:B------:R-:W-:Y:S01]  /*07f0*/  IMAD R10, R73, 0x93, R6 ;  /* 0x00000093490a7824 */ /* 0x000fe200078e0206 */
[----:B------:R-:W-:Y:S01]  /*0800*/  IADD3 R12, R80, R5, RZ ;  /* 0x00000005500c7210 */ /* 0x000fe20007ffe0ff */
[----:B------:R-:W-:Y:S02]  /*0810*/  IMAD R5, R75, 0x93, R8 ;  /* 0x000000934b057824 */ /* 0x000fe400078e0208 */
[----:B------:R-:W-:Y:S02]  /*0820*/  IMAD R6, R71, 0x93, R4 ;  /* 0x0000009347067824 */ /* 0x000fe400078e0204 */
[----:B------:R-:W-:-:S02]  /*0830*/  IMAD R8, R77, 0x93, R12 ;  /* 0x000000934d087824 */ /* 0x000fc400078e020c */
[----:B------:R-:W-:-:S04]  /*0840*/  IMAD.WIDE R10, R10, R9, c[0x0][0x170] ;  /* 0x00005c000a0a7625 */ /* 0x000fc800078e0209 */
[-C--:B------:R-:W-:Y:S01]  /*0850*/  IMAD.WIDE R4, R5, R9.reuse, c[0x0][0x170] ;  /* 0x00005c0005047625 */ /* 0x080fe200078e0209 */
[----:B------:R-:W2:Y:S03]  /*0860*/  LDG.E.CONSTANT R12, [R10.64] ;  /* 0x000000060a0c7981 */ /* 0x000ea6000c1e9900 */
[-C--:B------:R-:W-:Y:S01]  /*0870*/  IMAD.WIDE R6, R6, R9.reuse, c[0x0][0x170] ;  /* 0x00005c0006067625 */ /* 0x080fe200078e0209 */
[----:B------:R-:W2:Y:S03]  /*0880*/  LDG.E.CONSTANT R13, [R4.64] ;  /* 0x00000006040d7981 */ /* 0x000ea6000c1e9900 */
[----:B------:R-:W-:Y:S02]  /*0890*/  IMAD.WIDE R8, R8, R9, c[0x0][0x170] ;  /* 0x00005c0008087625 */ /* 0x000fe400078e0209 */
[----:B------:R-:W3:Y:S04]  /*08a0*/  LDG.E.CONSTANT R6, [R6.64] ;  /* 0x0000000606067981 */ /* 0x000ee8000c1e9900 */
[----:B------:R-:W4:Y:S01]  /*08b0*/  LDG.E.CONSTANT R8, [R8.64] ;  /* 0x0000000608087981 */ /* 0x000f22000c1e9900 */
[----:B------:R-:W-:-:S05]  /*08c0*/  IMAD R83, R69, 0xe, R3 ;  /* 0x0000000e45537824 */ /* 0x000fca00078e0203 */
[----:B------:R-:W-:-:S05]  /*08d0*/  SHF.L.U32 R83, R83, 0x2, RZ ;  /* 0x0000000253537819 */ /* 0x000fca00000006ff */
[----:B--2---:R0:W-:Y:S04]  /*08e0*/  STS.64 [R83.X4+0x398], R12 ;  /* 0x0003980c53007388 */ /* 0x0041e80000004a00 */
[----:B---3--:R0:W-:Y:S04]  /*08f0*/  STS [R83.X4+0x394], R6 ;  /* 0x0003940653007388 */ /* 0x0081e80000004800 */
[----:B----4-:R0:W-:Y:S02]  /*0900*/  STS [R83.X4+0x3a0], R8 ;  /* 0x0003a00853007388 */ /* 0x0101e40000004800 */
.L_x_70:
[----:B------:R-:W-:Y:S05]  /*0910*/  BSYNC B0 ;  /* 0x0000000000007941 */ /* 0x000fea0003800000 */
.L_x_69:
[----:B------:R-:W-:Y:S01]  /*0920*/  BAR.SYNC.DEFER_BLOCKING 0x0 ;  /* 0x0000000000007b1d */ /* 0x000fe20000010000 */
[----:B-1----:R-:W-:-:S05]  /*0930*/  LEA R4, R3, 0x180, 0x3 ;  /* 0x0000018003047811 */ /* 0x002fca00078e18ff */
[----:B------:R-:W-:Y:S02]  /*0940*/  UMOV UR4, 0x300 ;  /* 0x0000030000047882 */ /* 0x000fe40000000000 */
.L_x_71:
[----:B------:R-:W-:Y:S04]  /*0950*/  LDS R5, [R74+UR4+-0x300] ;  /* 0xfffd00044a057984 */ /* 0x000fe80008000800 */
[----:B--2---:R-:W1:Y:S04]  /*0960*/  LDS R7, [R4+-0x180] ;  /* 0xfffe800004077984 */ /* 0x004e680000000800 */
[----:B0-----:R-:W0:Y:S04]  /*0970*/  LDS R6, [R4+-0x100] ;  /* 0xffff000004067984 */ /* 0x001e280000000800 */
[----:B------:R-:W2:Y:S04]  /*0980*/  LDS R8, [R4+-0x80] ;  /* 0xffff800004087984 */ /* 0x000ea80000000800 */
[----:B------:R-:W3:Y:S04]  /*0990*/  LDS R10, [R4] ;  /* 0x00000000040a7984 */ /* 0x000ee80000000800 */
[----:B------:R-:W4:Y:S04]  /*09a0*/  LDS R12, [R4+0x80] ;  /* 0x00008000040c7984 */ /* 0x000f280000000800 */
[----:B------:R-:W5:Y:S04]  /*09b0*/  LDS R82, [R4+0x100] ;  /* 0x0001000004527984 */ /* 0x000f680000000800 */
[----:B------:R1:W5:Y:S04]  /*09c0*/  LDS R84, [R4+0x180] ;  /* 0x0001800004547984 */ /* 0x0003680000000800 */
[----:B------:R-:W5:Y:S04]  /*09d0*/  LDS R9, [R74+UR4+-0x140] ;  /* 0xfffec0044a097984 */ /* 0x000f680008000800 */
[----:B------:R-:W5:Y:S01]  /*09e0*/  LDS R11, [R74+UR4+0x80] ;  /* 0x000080044a0b7984 */ /* 0x000f620008000800 */
[----:B-1----:R-:W-:-:S03]  /*09f0*/  IADD3 R4, R4, 0x4, RZ ;  /* 0x0000000404047810 */ /* 0x002fc60007ffe0ff */
[----:B------:R-:W1:Y:S04]  /*0a00*/  LDS R13, [R74+UR4+0x240] ;  /* 0x000240044a0d7984 */ /* 0x000e680008000800 */
[----:B------:R-:W1:Y:S01]  /*0a10*/  LDS R83, [R74+UR4+-0x2e4] ;  /* 0xfffd1c044a537984 */ /* 0x000e620008000800 */
[----:B------:R-:W-:-:S03]  /*0a20*/  FFMA R68, R5, R7, R68 ;  /* 0x0000000705447223 */ /* 0x000fc60000000044 */
[----:B------:R-:W1:Y:S01]  /*0a30*/  LDS R86, [R74+UR4+-0x124] ;  /* 0xfffedc044a567984 */ /* 0x000e620008000800 */
[----:B0-----:R-:W-:-:S03]  /*0a40*/  FFMA R14, R5, R6, R14 ;  /* 0x00000006050e7223 */ /* 0x001fc6000000000e */
[----:B------:R-:W0:Y:S01]  /*0a50*/  LDS R88, [R74+UR4+0x9c] ;  /* 0x00009c044a587984 */ /* 0x000e220008000800 */
[----:B--2---:R-:W-:-:S03]  /*0a60*/  FFMA R16, R5, R8, R16 ;  /* 0x0000000805107223 */ /* 0x004fc60000000010 */
[----:B------:R-:W2:Y:S01]  /*0a70*/  LDS R90, [R74+UR4+0x25c] ;  /* 0x00025c044a5a7984 */ /* 0x000ea20008000800 */
[----:B------:R-:W-:Y:S01]  /*0a80*/  UIADD3 UR4, UR4, 0x4, URZ ;  /* 0x0000000404047890 */ /* 0x000fe2000fffe03f */
[C---:B---3--:R-:W-:Y:S01]  /*0a90*/  FFMA R18, R5.reuse, R10, R18 ;  /* 0x0000000a05127223 */ /* 0x048fe20000000012 */
[C---:B----4-:R-:W-:Y:S02]  /*0aa0*/  FFMA R20, R5.reuse, R12, R20 ;  /* 0x0000000c05147223 */ /* 0x050fe40000000014 */
[----:B------:R-:W-:Y:S01]  /*0ab0*/  UISETP.NE.AND UP0, UPT, UR4, 0x31c, UPT ;  /* 0x0000031c0400788c */ /* 0x000fe2000bf05270 */
[----:B-----5:R-:W-:-:S05]  /*0ac0*/  FFMA R22, R5, R82, R22 ;  /* 0x0000005205167223 */ /* 0x020fca0000000016 */
[----:B------:R-:W-:Y:S01]  /*0ad0*/  PLOP3.LUT P1, PT, PT, PT, UP0, 0x80, 0x0 ;  /* 0x000000000000781c */ /* 0x000fe20003f2f008 */
[----:B------:R-:W-:Y:S01]  /*0ae0*/  FFMA R24, R5, R84, R24 ;  /* 0x0000005405187223 */ /* 0x000fe20000000018 */
        /* <DEDUP_REMOVED lines=14> */
[----:B-1----:R-:W-:Y:S01]  /*0bd0*/  FFMA R54, R7, R13, R54 ;  /* 0x0000000d07367223 */ /* 0x002fe20000000036 */
[C---:B------:R-:W-:Y:S01]  /*0be0*/  FFMA R56, R13.reuse, R6, R56 ;  /* 0x000000060d387223 */ /* 0x040fe20000000038 */
[C---:B------:R-:W-:Y:S01]  /*0bf0*/  FFMA R58, R13.reuse, R8, R58 ;  /* 0x000000080d3a7223 */ /* 0x040fe2000000003a */
[C---:B------:R-:W-:Y:S01]  /*0c00*/  FFMA R60, R13.reuse, R10, R60 ;  /* 0x0000000a0d3c7223 */ /* 0x040fe2000000003c */
[C---:B------:R-:W-:Y:S01]  /*0c10*/  FFMA R62, R13.reuse, R12, R62 ;  /* 0x0000000c0d3e7223 */ /* 0x040fe2000000003e */
[C---:B------:R-:W-:Y:S01]  /*0c20*/  FFMA R64, R13.reuse, R82, R64 ;  /* 0x000000520d407223 */ /* 0x040fe20000000040 */
[----:B------:R-:W-:Y:S01]  /*0c30*/  FFMA R66, R13, R84, R66 ;  /* 0x000000540d427223 */ /* 0x000fe20000000042 */
[CC--:B------:R-:W-:Y:S01]  /*0c40*/  FFMA R0, R7.reuse, R83.reuse, R0 ;  /* 0x0000005307007223 */ /* 0x0c0fe20000000000 */
[-C--:B------:R-:W-:Y:S01]  /*0c50*/  FFMA R15, R6, R83.reuse, R15 ;  /* 0x00000053060f7223 */ /* 0x080fe2000000000f */
[-C--:B------:R-:W-:Y:S01]  /*0c60*/  FFMA R17, R8, R83.reuse, R17 ;  /* 0x0000005308117223 */ /* 0x080fe20000000011 */
[-C--:B------:R-:W-:Y:S01]  /*0c70*/  FFMA R19, R10, R83.reuse, R19 ;  /* 0x000000530a137223 */ /* 0x080fe20000000013 */
[-C--:B------:R-:W-:Y:S01]  /*0c80*/  FFMA R21, R12, R83.reuse, R21 ;  /* 0x000000530c157223 */ /* 0x080fe20000000015 */
[-C--:B------:R-:W-:Y:S01]  /*0c90*/  FFMA R23, R82, R83.reuse, R23 ;  /* 0x0000005352177223 */ /* 0x080fe20000000017 */
        /* <DEDUP_REMOVED lines=8> */
[CC--:B0-----:R-:W-:Y:S01]  /*0d20*/  FFMA R41, R7.reuse, R88.reuse, R41 ;  /* 0x0000005807297223 */ /* 0x0c1fe20000000029 */
[-C--:B------:R-:W-:Y:S01]  /*0d30*/  FFMA R43, R6, R88.reuse, R43 ;  /* 0x00000058062b7223 */ /* 0x080fe2000000002b */
[-C--:B------:R-:W-:Y:S01]  /*0d40*/  FFMA R45, R8, R88.reuse, R45 ;  /* 0x00000058082d7223 */ /* 0x080fe2000000002d */
[-C--:B------:R-:W-:Y:S01]  /*0d50*/  FFMA R47, R10, R88.reuse, R47 ;  /* 0x000000580a2f7223 */ /* 0x080fe2000000002f */
[-C--:B------:R-:W-:Y:S01]  /*0d60*/  FFMA R49, R12, R88.reuse, R49 ;  /* 0x000000580c317223 */ /* 0x080fe20000000031 */
[-C--:B------:R-:W-:Y:S01]  /*0d70*/  FFMA R51, R82, R88.reuse, R51 ;  /* 0x0000005852337223 */ /* 0x080fe20000000033 */
[----:B------:R-:W-:Y:S01]  /*0d80*/  FFMA R53, R84, R88, R53 ;  /* 0x0000005854357223 */ /* 0x000fe20000000035 */
[-C--:B--2---:R-:W-:Y:S01]  /*0d90*/  FFMA R55, R7, R90.reuse, R55 ;  /* 0x0000005a07377223 */ /* 0x084fe20000000037 */
[-C--:B------:R-:W-:Y:S01]  /*0da0*/  FFMA R57, R6, R90.reuse, R57 ;  /* 0x0000005a06397223 */ /* 0x080fe20000000039 */
[-C--:B------:R-:W-:Y:S01]  /*0db0*/  FFMA R59, R8, R90.reuse, R59 ;  /* 0x0000005a083b7223 */ /* 0x080fe2000000003b */
[-C--:B------:R-:W-:Y:S01]  /*0dc0*/  FFMA R61, R10, R90.reuse, R61 ;  /* 0x0000005a0a3d7223 */ /* 0x080fe2000000003d */
[-C--:B------:R-:W-:Y:S01]  /*0dd0*/  FFMA R63, R12, R90.reuse, R63 ;  /* 0x0000005a0c3f7223 */ /* 0x080fe2000000003f */
[-C--:B------:R-:W-:Y:S01]  /*0de0*/  FFMA R65, R82, R90.reuse, R65 ;  /* 0x0000005a52417223 */ /* 0x080fe20000000041 */
[----:B------:R-:W-:Y:S01]  /*0df0*/  FFMA R67, R84, R90, R67 ;  /* 0x0000005a54437223 */ /* 0x000fe20000000043 */
[----:B------:R-:W-:Y:S05]  /*0e00*/  @P1 BRA `(.L_x_71) ;  /* 0xfffffb4000001947 */ /* 0x000fea000383ffff */
[----:B------:R-:W-:-:S04]  /*0e10*/  IADD3 R81, R81, 0x1, RZ ;  /* 0x0000000151517810 */ /* 0x000fc80007ffe0ff */
[----:B------:R-:W-:-:S13]  /*0e20*/  ISETP.GE.U32.AND P1, PT, R81, 0x7, PT ;  /* 0x000000075100780c */ /* 0x000fda0003f26070 */
[----:B------:R-:W-:Y:S05]  /*0e30*/  @!P1 BRA `(.L_x_72) ;  /* 0xfffff60000009947 */ /* 0x000fea000383ffff */
[----:B------:R-:W-:-:S04]  /*0e40*/  IADD3 R72, R72, 0x1, RZ ;  /* 0x0000000148487810 */ /* 0x000fc80007ffe0ff */
[----:B------:R-:W-:-:S13]  /*0e50*/  ISETP.GE.U32.AND P1, PT, R72, 0x3, PT ;  /* 0x000000034800780c */ /* 0x000fda0003f26070 */
[----:B------:R-:W-:Y:S05]  /*0e60*/  @!P1 BRA `(.L_x_73) ;  /* 0xfffff5c000009947 */ /* 0x000fea000383ffff */
[----:B------:R-:W-:Y:S02]  /*0e70*/  SHF.L.U32 R4, R69, 0x1, RZ ;  /* 0x0000000145047819 */ /* 0x000fe400000006ff */
[----:B------:R-:W-:-:S05]  /*0e80*/  MOV R2, 0x4 ;  /* 0x0000000400027802 */ /* 0x000fca0000000f00 */
[----:B------:R-:W-:-:S05]  /*0e90*/  IMAD.WIDE R4, R4, R2, c[0x0][0x178] ;  /* 0x00005e0004047625 */ /* 0x000fca00078e0202 */
[----:B------:R-:W2:Y:S04]  /*0ea0*/  LDG.E.CONSTANT R11, [R4.64+0x40] ;  /* 0x00004006040b7981 */ /* 0x000ea8000c1e9900 */
[----:B------:R-:W3:Y:S04]  /*0eb0*/  LDG.E.CONSTANT R9, [R4.64+0x80] ;  /* 0x0000800604097981 */ /* 0x000ee8000c1e9900 */
[----:B------:R0:W4:Y:S04]  /*0ec0*/  LDG.E.CONSTANT R7, [R4.64+0xc0] ;  /* 0x0000c00604077981 */ /* 0x000128000c1e9900 */
[----:B------:R0:W5:Y:S04]  /*0ed0*/  LDG.E.CONSTANT R13, [R4.64] ;  /* 0x00000006040d7981 */ /* 0x000168000c1e9900 */
[----:B------:R0:W5:Y:S04]  /*0ee0*/  LDG.E.CONSTANT R10, [R4.64+0x4] ;  /* 0x00000406040a7981 */ /* 0x000168000c1e9900 */
[----:B------:R0:W5:Y:S04]  /*0ef0*/  LDG.E.CONSTANT R8, [R4.64+0x44] ;  /* 0x0000440604087981 */ /* 0x000168000c1e9900 */
[----:B------:R0:W5:Y:S04]  /*0f00*/  LDG.E.CONSTANT R6, [R4.64+0x84] ;  /* 0x0000840604067981 */ /* 0x000168000c1e9900 */
[----:B------:R0:W5:Y:S01]  /*0f10*/  LDG.E.CONSTANT R12, [R4.64+0xc4] ;  /* 0x0000c406040c7981 */ /* 0x000162000c1e9900 */
[----:B------:R-:W-:-:S04]  /*0f20*/  IMAD R3, R69, 0x6200, R3 ;  /* 0x0000620045037824 */ /* 0x000fc800078e0203 */
[----:B------:R-:W-:-:S04]  /*0f30*/  IMAD R3, R70, 0x70, R3 ;  /* 0x0000007046037824 */ /* 0x000fc800078e0203 */
[----:B------:R-:W-:Y:S01]  /*0f40*/  IMAD.WIDE R2, R3, R2, c[0x0][0x160] ;  /* 0x0000580003027625 */ /* 0x000fe200078e0202 */
[----:B--2---:R-:W-:Y:S01]  /*0f50*/  FADD R26, R26, R11 ;  /* 0x0000000b1a1a7221 */ /* 0x004fe20000000000 */
[----:B---3--:R-:W-:-:S04]  /*0f60*/  FADD R40, R40, R9 ;  /* 0x0000000928287221 */ /* 0x008fc80000000000 */
[----:B0-----:R-:W-:Y:S01]  /*0f70*/  FMNMX R5, RZ, R26, !PT ;  /* 0x0000001aff057209 */ /* 0x001fe20007800000 */
[----:B----4-:R-:W-:-:S04]  /*0f80*/  FADD R54, R54, R7 ;  /* 0x0000000736367221 */ /* 0x010fc80000000000 */
[----:B------:R0:W-:Y:S01]  /*0f90*/  STG.E [R2.64+0xc4000], R5 ;  /* 0x0c40000502007986 */ /* 0x0001e2000c101906 */
[--C-:B-----5:R-:W-:Y:S01]  /*0fa0*/  FADD R68, R68, R13.reuse ;  /* 0x0000000d44447221 */ /* 0x120fe20000000000 */
[--C-:B------:R-:W-:Y:S01]  /*0fb0*/  FADD R14, R14, R13.reuse ;  /* 0x0000000d0e0e7221 */ /* 0x100fe20000000000 */
[----:B------:R-:W-:Y:S01]  /*0fc0*/  FADD R16, R16, R13 ;  /* 0x0000000d10107221 */ /* 0x000fe20000000000 */
[----:B0-----:R-:W-:Y:S01]  /*0fd0*/  FMNMX R5, RZ, R40, !PT ;  /* 0x00000028ff057209 */ /* 0x001fe20007800000 */
[----:B------:R-:W-:-:S04]  /*0fe0*/  FADD R0, R0, R10 ;  /* 0x0000000a00007221 */ /* 0x000fc80000000000 */
[----:B------:R0:W-:Y:S01]  /*0ff0*/  STG.E [R2.64+0x188000], R5 ;  /* 0x1880000502007986 */ /* 0x0001e2000c101906 */
[--C-:B------:R-:W-:Y:S01]  /*1000*/  FADD R18, R18, R13.reuse ;  /* 0x0000000d12127221 */ /* 0x100fe20000000000 */
[--C-:B------:R-:W-:Y:S01]  /*1010*/  FADD R20, R20, R13.reuse ;  /* 0x0000000d14147221 */ /* 0x100fe20000000000 */
[--C-:B------:R-:W-:Y:S01]  /*1020*/  FADD R22, R22, R13.reuse ;  /* 0x0000000d16167221 */ /* 0x100fe20000000000 */
[----:B------:R-:W-:Y:S01]  /*1030*/  FADD R24, R24, R13 ;  /* 0x0000000d18187221 */ /* 0x000fe20000000000 */
[----:B------:R-:W-:Y:S01]  /*1040*/  FMNMX R69, RZ, R68, !PT ;  /* 0x00000044ff457209 */ /* 0x000fe20007800000 */
[--C-:B------:R-:W-:Y:S01]  /*1050*/  FADD R27, R27, R8.reuse ;  /* 0x000000081b1b7221 */ /* 0x100fe20000000000 */
[----:B0-----:R-:W-:Y:S01]  /*1060*/  FMNMX R5, RZ, R54, !PT ;  /* 0x00000036ff057209 */ /* 0x001fe20007800000 */
[--C-:B------:R-:W-:Y:S01]  /*1070*/  FADD R29, R29, R8.reuse ;  /* 0x000000081d1d7221 */ /* 0x100fe20000000000 */
[----:B------:R-:W-:Y:S01]  /*1080*/  FMNMX R71, RZ, R14, !PT ;  /* 0x0000000eff477209 */ /* 0x000fe20007800000 */
[--C-:B------:R-:W-:Y:S01]  /*1090*/  FADD R31, R31, R8.reuse ;  /* 0x000000081f1f7221 */ /* 0x100fe20000000000 */
[----:B------:R-:W-:Y:S01]  /*10a0*/  FMNMX R13, RZ, R16, !PT ;  /* 0x00000010ff0d7209 */ /* 0x000fe20007800000 */
        /* <DEDUP_REMOVED lines=9> */
[----:B0-----:R-:W-:Y:S01]  /*1140*/  FMNMX R5, RZ, R0, !PT ;  /* 0x00000000ff057209 */ /* 0x001fe20007800000 */
[----:B------:R0:W-:Y:S01]  /*1150*/  STG.E [R2.64], R69 ;  /* 0x0000004502007986 */ /* 0x0001e2000c101906 */
[--C-:B------:R-:W-:Y:S01]  /*1160*/  FADD R36, R36, R11.reuse ;  /* 0x0000000b24247221 */ /* 0x100fe20000000000 */
[----:B------:R-:W-:Y:S01]  /*1170*/  FADD R38, R38, R11 ;  /* 0x0000000b26267221 */ /* 0x000fe20000000000 */
[----:B------:R-:W-:Y:S01]  /*1180*/  FMNMX R73, RZ, R18, !PT ;  /* 0x00000012ff497209 */ /* 0x000fe20007800000 */
[----:B------:R1:W-:Y:S01]  /*1190*/  STG.E [R2.64+0x40], R71 ;  /* 0x0000404702007986 */ /* 0x0003e2000c101906 */
[----:B------:R-:W-:Y:S01]  /*11a0*/  FMNMX R11, RZ, R30, !PT ;  /* 0x0000001eff0b7209 */ /* 0x000fe20007800000 */
[--C-:B------:R-:W-:Y:S01]  /*11b0*/  FADD R41, R41, R6.reuse ;  /* 0x0000000629297221 */ /* 0x100fe20000000000 */
[--C-:B------:R-:W-:Y:S01]  /*11c0*/  FADD R43, R43, R6.reuse ;  /* 0x000000062b2b7221 */ /* 0x100fe20000000000 */
[----:B------:R2:W-:Y:S01]  /*11d0*/  STG.E [R2.64+0x80], R13 ;  /* 0x0000800d02007986 */ /* 0x0005e2000c101906 */
[--C-:B------:R-:W-:Y:S01]  /*11e0*/  FADD R45, R45, R6.reuse ;  /* 0x000000062d2d7221 */ /* 0x100fe20000000000 */
[--C-:B------:R-:W-:Y:S01]  /*11f0*/  FADD R47, R47, R6.reuse ;  /* 0x000000062f2f7221 */ /* 0x100fe20000000000 */
[--C-:B------:R-:W-:Y:S01]  /*1200*/  FADD R49, R49, R6.reuse ;  /* 0x0000000631317221 */ /* 0x100fe20000000000 */
[----:B------:R3:W-:Y:S01]  /*1210*/  STG.E [R2.64+0xc400], R5 ;  /* 0x00c4000502007986 */ /* 0x0007e2000c101906 */
[----:B0-----:R-:W-:Y:S01]  /*1220*/  FMNMX R69, RZ, R32, !PT ;  /* 0x00000020ff457209 */ /* 0x001fe20007800000 */
[--C-:B------:R-:W-:Y:S01]  /*1230*/  FADD R51, R51, R6.reuse ;  /* 0x0000000633337221 */ /* 0x100fe20000000000 */
[--C-:B------:R-:W-:Y:S01]  /*1240*/  FADD R42, R42, R9.reuse ;  /* 0x000000092a2a7221 */ /* 0x100fe20000000000 */
[----:B-1----:R-:W-:Y:S01]  /*1250*/  FMNMX R71, RZ, R34, !PT ;  /* 0x00000022ff477209 */ /* 0x002fe20007800000 */
[--C-:B------:R-:W-:Y:S01]  /*1260*/  FADD R44, R44, R9.reuse ;  /* 0x000000092c2c7221 */ /* 0x100fe20000000000 */
[--C-:B------:R-:W-:Y:S01]  /*1270*/  FADD R46, R46, R9.reuse ;  /* 0x000000092e2e7221 */ /* 0x100fe20000000000 */
[--C-:B------:R-:W-:Y:S01]  /*1280*/  FADD R48, R48, R9.reuse ;  /* 0x0000000930307221 */ /* 0x100fe20000000000 */
[----:B--2---:R-:W-:Y:S01]  /*1290*/  FMNMX R13, RZ, R28, !PT ;  /* 0x0000001cff0d7209 */ /* 0x004fe20007800000 */
[----:B------:R-:W-:Y:S01]  /*12a0*/  FADD R50, R50, R9 ;  /* 0x0000000932327221 */ /* 0x000fe20000000000 */
[----:B------:R-:W-:Y:S01]  /*12b0*/  FADD R58, R58, R7 ;  /* 0x000000073a3a7221 */ /* 0x000fe20000000000 */
[----:B------:R-:W-:Y:S01]  /*12c0*/  FADD R6, R53, R6 ;  /* 0x0000000635067221 */ /* 0x000fe20000000000 */
[----:B---3--:R-:W-:Y:S01]  /*12d0*/  FMNMX R5, RZ, R8, !PT ;  /* 0x00000008ff057209 */ /* 0x008fe20007800000 */
[----:B------:R0:W-:Y:S01]  /*12e0*/  STG.E [R2.64+0xc0], R73 ;  /* 0x0000c04902007986 */ /* 0x0001e2000c101906 */
[----:B------:R-:W-:Y:S01]  /*12f0*/  FADD R52, R52, R9 ;  /* 0x0000000934347221 */ /* 0x000fe20000000000 */
[--C-:B------:R-:W-:Y:S01]  /*1300*/  FADD R56, R56, R7.reuse ;  /* 0x0000000738387221 */ /* 0x100fe20000000000 */
[--C-:B------:R-:W-:Y:S01]  /*1310*/  FADD R60, R60, R7.reuse ;  /* 0x000000073c3c7221 */ /* 0x100fe20000000000 */
[----:B------:R1:W-:Y:S01]  /*1320*/  STG.E [R2.64+0xc4040], R13 ;  /* 0x0c40400d02007986 */ /* 0x0003e2000c101906 */
[--C-:B------:R-:W-:Y:S01]  /*1330*/  FADD R62, R62, R7.reuse ;  /* 0x000000073e3e7221 */ /* 0x100fe20000000000 */
[--C-:B------:R-:W-:Y:S01]  /*1340*/  FADD R64, R64, R7.reuse ;  /* 0x0000000740407221 */ /* 0x100fe20000000000 */
[----:B------:R-:W-:Y:S01]  /*1350*/  FADD R66, R66, R7 ;  /* 0x0000000742427221 */ /* 0x000fe20000000000 */
[----:B------:R2:W-:Y:S01]  /*1360*/  STG.E [R2.64+0xc4080], R11 ;  /* 0x0c40800b02007986 */ /* 0x0005e2000c101906 */
[----:B------:R-:W-:Y:S01]  /*1370*/  FMNMX R75, RZ, R20, !PT ;  /* 0x00000014ff4b7209 */ /* 0x000fe20007800000 */
[--C-:B------:R-:W-:Y:S01]  /*1380*/  FADD R15, R15, R10.reuse ;  /* 0x0000000a0f0f7221 */ /* 0x100fe20000000000 */
[----:B------:R-:W-:Y:S01]  /*1390*/  FMNMX R9, RZ, R44, !PT ;  /* 0x0000002cff097209 */ /* 0x000fe20007800000 */
[----:B------:R3:W-:Y:S01]  /*13a0*/  STG.E [R2.64+0xc40c0], R69 ;  /* 0x0c40c04502007986 */ /* 0x0007e2000c101906 */
[----:B0-----:R-:W-:Y:S01]  /*13b0*/  FMNMX R73, RZ, R36, !PT ;  /* 0x00000024ff497209 */ /* 0x001fe20007800000 */
[--C-:B------:R-:W-:Y:S01]  /*13c0*/  FADD R17, R17, R10.reuse ;  /* 0x0000000a11117221 */ /* 0x100fe20000000000 */
[----:B------:R-:W-:Y:S01]  /*13d0*/  FMNMX R7, RZ, R58, !PT ;  /* 0x0000003aff077209 */ /* 0x000fe20007800000 */
[----:B------:R0:W-:Y:S01]  /*13e0*/  STG.E [R2.64+0xc4100], R71 ;  /* 0x0c41004702007986 */ /* 0x0001e2000c101906 */
[----:B-1----:R-:W-:Y:S01]  /*13f0*/  FMNMX R13, RZ, R46, !PT ;  /* 0x0000002eff0d7209 */ /* 0x002fe20007800000 */
[--C-:B------:R-:W-:Y:S01]  /*1400*/  FADD R19, R19, R10.reuse ;  /* 0x0000000a13137221 */ /* 0x100fe20000000000 */
[--C-:B------:R-:W-:Y:S01]  /*1410*/  FADD R21, R21, R10.reuse ;  /* 0x0000000a15157221 */ /* 0x100fe20000000000 */
[----:B------:R1:W-:Y:S01]  /*1420*/  STG.E [R2.64+0xd0580], R5 ;  /* 0x0d05800502007986 */ /* 0x0003e2000c101906 */
[----:B--2---:R-:W-:Y:S01]  /*1430*/  FMNMX R11, RZ, R42, !PT ;  /* 0x0000002aff0b7209 */ /* 0x004fe20007800000 */
[----:B------:R-:W-:Y:S01]  /*1440*/  FADD R23, R23, R10 ;  /* 0x0000000a17177221 */ /* 0x000fe20000000000 */
[--C-:B------:R-:W-:Y:S01]  /*1450*/  FADD R55, R55, R12.reuse ;  /* 0x0000000c37377221 */ /* 0x100fe20000000000 */
[----:B---3--:R-:W-:Y:S01]  /*1460*/  FMNMX R69, RZ, R48, !PT ;  /* 0x00000030ff457209 */ /* 0x008fe20007800000 */
[--C-:B------:R-:W-:Y:S01]  /*1470*/  FADD R57, R57, R12.reuse ;  /* 0x0000000c39397221 */ /* 0x100fe20000000000 */
[--C-:B------:R-:W-:Y:S01]  /*1480*/  FADD R59, R59, R12.reuse ;  /* 0x0000000c3b3b7221 */ /* 0x100fe20000000000 */
[--C-:B------:R-:W-:Y:S01]  /*1490*/  FADD R61, R61, R12.reuse ;  /* 0x0000000c3d3d7221 */ /* 0x100fe20000000000 */
[----:B0-----:R-:W-:Y:S01]  /*14a0*/  FMNMX R71, RZ, R50, !PT ;  /* 0x00000032ff477209 */ /* 0x001fe20007800000 */
[--C-:B------:R-:W-:Y:S01]  /*14b0*/  FADD R63, R63, R12.reuse ;  /* 0x0000000c3f3f7221 */ /* 0x100fe20000000000 */
[----:B------:R-:W-:Y:S01]  /*14c0*/  FADD R65, R65, R12 ;  /* 0x0000000c41417221 */ /* 0x000fe20000000000 */
[----:B------:R-:W-:Y:S01]  /*14d0*/  FADD R10, R25, R10 ;  /* 0x0000000a190a7221 */ /* 0x000fe20000000000 */
[----:B-1----:R-:W-:Y:S01]  /*14e0*/  FMNMX R5, RZ, R6, !PT ;  /* 0x00000006ff057209 */ /* 0x002fe20007800000 */
        /* <DEDUP_REMOVED lines=12> */
[----:B------:R-:W-:Y:S01]  /*15b0*/  FMNMX R23, RZ, R23, !PT ;  /* 0x00000017ff177209 */ /* 0x000fe20007800000 */
[----:B------:R0:W-:Y:S01]  /*15c0*/  STG.E [R2.64+0x1880c0], R13 ;  /* 0x1880c00d02007986 */ /* 0x0001e2000c101906 */
[----:B-1----:R-:W-:Y:S02]  /*15d0*/  FMNMX R73, RZ, R52, !PT ;  /* 0x00000034ff497209 */ /* 0x002fe40007800000 */
[----:B------:R-:W-:Y:S01]  /*15e0*/  FMNMX R27, RZ, R27, !PT ;  /* 0x0000001bff1b7209 */ /* 0x000fe20007800000 */
[----:B------:R1:W-:Y:S01]  /*15f0*/  STG.E [R2.64+0x188100], R69 ;  /* 0x1881004502007986 */ /* 0x0003e2000c101906 */
[----:B--2---:R-:W-:Y:S02]  /*1600*/  FMNMX R11, RZ, R60, !PT ;  /* 0x0000003cff0b7209 */ /* 0x004fe40007800000 */
[----:B------:R-:W-:Y:S01]  /*1610*/  FMNMX R29, RZ, R29, !PT ;  /* 0x0000001dff1d7209 */ /* 0x000fe20007800000 */
[----:B------:R2:W-:Y:S01]  /*1620*/  STG.E [R2.64+0x188140], R71 ;  /* 0x1881404702007986 */ /* 0x0005e2000c101906 */
[----:B---3--:R-:W-:-:S02]  /*1630*/  FMNMX R9, RZ, R56, !PT ;  /* 0x00000038ff097209 */ /* 0x008fc40007800000 */
[----:B------:R-:W-:Y:S01]  /*1640*/  FMNMX R31, RZ, R31, !PT ;  /* 0x0000001fff1f7209 */ /* 0x000fe20007800000 */
[----:B------:R3:W-:Y:S01]  /*1650*/  STG.E [R2.64+0x24c080], R7 ;  /* 0x24c0800702007986 */ /* 0x0007e2000c101906 */
[----:B0-----:R-:W-:Y:S02]  /*1660*/  FMNMX R13, RZ, R62, !PT ;  /* 0x0000003eff0d7209 */ /* 0x001fe40007800000 */
[----:B------:R-:W-:Y:S01]  /*1670*/  FMNMX R33, RZ, R33, !PT ;  /* 0x00000021ff217209 */ /* 0x000fe20007800000 */
[----:B------:R0:W-:Y:S01]  /*1680*/  STG.E [R2.64+0x194580], R5 ;  /* 0x1945800502007986 */ /* 0x0001e2000c101906 */
[----:B-1----:R-:W-:Y:S02]  /*1690*/  FMNMX R69, RZ, R64, !PT ;  /* 0x00000040ff457209 */ /* 0x002fe40007800000 */
[----:B------:R-:W-:Y:S02]  /*16a0*/  FMNMX R35, RZ, R35, !PT ;  /* 0x00000023ff237209 */ /* 0x000fe40007800000 */
[----:B--2---:R-:W-:-:S02]  /*16b0*/  FMNMX R71, RZ, R66, !PT ;  /* 0x00000042ff477209 */ /* 0x004fc40007800000 */
[----:B------:R-:W-:Y:S02]  /*16c0*/  FMNMX R37, RZ, R37, !PT ;  /* 0x00000025ff257209 */ /* 0x000fe40007800000 */
[----:B---3--:R-:W-:Y:S02]  /*16d0*/  FMNMX R7, RZ, R10, !PT ;  /* 0x0000000aff077209 */ /* 0x008fe40007800000 */
[----:B------:R-:W-:Y:S02]  /*16e0*/  FMNMX R41, RZ, R41, !PT ;  /* 0x00000029ff297209 */ /* 0x000fe40007800000 */
[----:B------:R-:W-:Y:S02]  /*16f0*/  FMNMX R43, RZ, R43, !PT ;  /* 0x0000002bff2b7209 */ /* 0x000fe40007800000 */
[----:B------:R-:W-:Y:S02]  /*1700*/  FMNMX R45, RZ, R45, !PT ;  /* 0x0000002dff2d7209 */ /* 0x000fe40007800000 */
[----:B------:R-:W-:-:S02]  /*1710*/  FMNMX R47, RZ, R47, !PT ;  /* 0x0000002fff2f7209 */ /* 0x000fc40007800000 */
[----:B------:R-:W-:Y:S02]  /*1720*/  FMNMX R49, RZ, R49, !PT ;  /* 0x00000031ff317209 */ /* 0x000fe40007800000 */
[----:B------:R-:W-:Y:S02]  /*1730*/  FMNMX R51, RZ, R51, !PT ;  /* 0x00000033ff337209 */ /* 0x000fe40007800000 */
[----:B------:R-:W-:Y:S02]  /*1740*/  FMNMX R55, RZ, R55, !PT ;  /* 0x00000037ff377209 */ /* 0x000fe40007800000 */
[----:B------:R-:W-:Y:S02]  /*1750*/  FMNMX R57, RZ, R57, !PT ;  /* 0x00000039ff397209 */ /* 0x000fe40007800000 */
[----:B------:R-:W-:Y:S02]  /*1760*/  FMNMX R59, RZ, R59, !PT ;  /* 0x0000003bff3b7209 */ /* 0x000fe40007800000 */
[----:B------:R-:W-:-:S02]  /*1770*/  FMNMX R61, RZ, R61, !PT ;  /* 0x0000003dff3d7209 */ /* 0x000fc40007800000 */
[----:B------:R-:W-:Y:S02]  /*1780*/  FMNMX R63, RZ, R63, !PT ;  /* 0x0000003fff3f7209 */ /* 0x000fe40007800000 */
[----:B------:R-:W-:Y:S02]  /*1790*/  FMNMX R65, RZ, R65, !PT ;  /* 0x00000041ff417209 */ /* 0x000fe40007800000 */
        /* <DEDUP_REMOVED lines=36> */
.L_x_74:
        /* <DEDUP_REMOVED lines=10> */
.L_x_133:


//--------------------- .text.tvmgen_default_fused_nn_global_avg_pool2d_kernel_1 --------------------------
	.section	.text.tvmgen_default_fused_nn_global_avg_pool2d_kernel_1,"ax",@progbits
	.sectioninfo	@"SHI_REGISTERS=10"
	.align	128
        .global         tvmgen_default_fused_nn_global_avg_pool2d_kernel_1
        .type           tvmgen_default_fused_nn_global_avg_pool2d_kernel_1,@function
        .size           tvmgen_default_fused_nn_global_avg_pool2d_kernel_1,(.L_x_134 - tvmgen_default_fused_nn_global_avg_pool2d_kernel_1)
        .other          tvmgen_default_fused_nn_global_avg_pool2d_kernel_1,@"STO_CUDA_ENTRY STV_DEFAULT"
tvmgen_default_fused_nn_global_avg_pool2d_kernel_1:
.text.tvmgen_default_fused_nn_global_avg_pool2d_kernel_1:
        /* <DEDUP_REMOVED lines=8> */
[----:B------:R-:W-:Y:S01]  /*0080*/  IMAD.WIDE R4, R4, R5, c[0x0][0x160] ;  /* 0x0000580004047625 */ /* 0x000fe200078e0205 */
[----:B--2---:R-:W-:-:S05]  /*0090*/  FMUL R7, R2, 0.020408159121870994568 ;  /* 0x3ca72f0302077820 */ /* 0x004fca0000400000 */
[----:B------:R-:W-:Y:S01]  /*00a0*/  STG.E [R4.64], R7 ;  /* 0x0000000704007986 */ /* 0x000fe2000c101904 */
[----:B------:R-:W-:Y:S05]  /*00b0*/  EXIT ;  /* 0x000000000000794d */ /* 0x000fea0003800000 */
.L_x_75:
        /* <DEDUP_REMOVED lines=12> */
.L_x_134:


//--------------------- .text.tvmgen_default_fused_nn_contrib_conv2d_winograd_without_weight_transform_add_nn_relu_3_kernel_2 --------------------------
	.section	.text.tvmgen_default_fused_nn_contrib_conv2d_winograd_without_weight_transform_add_nn_relu_3_kernel_2,"ax",@progbits
	.sectioninfo	@"SHI_REGISTERS=29"
	.align	128
        .global         tvmgen_default_fused_nn_contrib_conv2d_winograd_without_weight_transform_add_nn_relu_3_kernel_2
        .type           tvmgen_default_fused_nn_contrib_conv2d_winograd_without_weight_transform_add_nn_relu_3_kernel_2,@function
        .size           tvmgen_default_fused_nn_contrib_conv2d_winograd_without_weight_transform_add_nn_relu_3_kernel_2,(.L_x_135 - tvmgen_default_fused_nn_contrib_conv2d_winograd_without_weight_transform_add_nn_relu_3_kernel_2)
        .other          tvmgen_default_fused_nn_contrib_conv2d_winograd_without_weight_transform_add_nn_relu_3_kernel_2,@"STO_CUDA_ENTRY STV_DEFAULT"
tvmgen_default_fused_nn_contrib_conv2d_winograd_without_weight_transform_add_nn_relu_3_kernel_2:
.text.tvmgen_default_fused_nn_contrib_conv2d_winograd_without_weight_transform_add_nn_relu_3_kernel_2:
[----:B------:R-:W-:Y:S02]  /*0000*/  MOV R1, c[0x0][0x28] ;  /* 0x00000a0000017a02 */ /* 0x000fe40000000f00 */
[----:B------:R-:W0:Y:S01]  /*0010*/  S2R R26, SR_TID.X ;  /* 0x00000000001a7919 */ /* 0x000e220000002100 */
[----:B------:R-:W-:Y:S01]  /*0020*/  MOV R4, 0x4 ;  /* 0x0000000400047802 */ /* 0x000fe20000000f00 */
[----:B------:R-:W-:Y:S02]  /*0030*/  ULDC.64 UR4, c[0x0][0x118] ;  /* 0x0000460000047ab9 */ /* 0x000fe40000000a00 */
[----:B------:R-:W0:Y:S02]  /*0040*/  S2R R25, SR_CTAID.X ;  /* 0x0000000000197919 */ /* 0x000e240000002500 */
[----:B0-----:R-:W-:-:S05]  /*0050*/  LEA R3, R25, R26, 0x7 ;  /* 0x0000001a19037211 */ /* 0x001fca00078e38ff */
[----:B------:R-:W-:-:S05]  /*0060*/  IMAD.WIDE R2, R3, R4, c[0x0][0x168] ;  /* 0x00005a0003027625 */ /* 0x000fca00078e0204 */
[----:B------:R-:W2:Y:S04]  /*0070*/  LDG.E.CONSTANT R17, [R2.64] ;  /* 0x0000000402117981 */ /* 0x000ea8000c1e9900 */
[----:B------:R-:W3:Y:S04]  /*0080*/  LDG.E.CONSTANT R20, [R2.64+0x8000] ;  /* 0x0080000402147981 */ /* 0x000ee8000c1e9900 */
[----:B------:R-:W4:Y:S04]  /*0090*/  LDG.E.CONSTANT R22, [R2.64+0x10000] ;  /* 0x0100000402167981 */ /* 0x000f28000c1e9900 */
[----:B------:R-:W4:Y:S04]  /*00a0*/  LDG.E.CONSTANT R24, [R2.64+0x18000] ;  /* 0x0180000402187981 */ /* 0x000f28000c1e9900 */
[----:B------:R-:W4:Y:S04]  /*00b0*/  LDG.E.CONSTANT R16, [R2.64+0x20000] ;  /* 0x0200000402107981 */ /* 0x000f28000c1e9900 */
[----:B------:R0:W4:Y:S04]  /*00c0*/  LDG.E.CONSTANT R15, [R2.64+0x28000] ;  /* 0x02800004020f7981 */ /* 0x000128000c1e9900 */
[----:B------:R0:W4:Y:S01]  /*00d0*/  LDG.E.CONSTANT R14, [R2.64+0x30000] ;  /* 0x03000004020e7981 */ /* 0x000122000c1e9900 */
[----:B------:R-:W-:-:S03]  /*00e0*/  SHF.R.S32.HI R0, RZ, 0x4, R26 ;  /* 0x00000004ff007819 */ /* 0x000fc6000001141a */
[----:B------:R0:W4:Y:S01]  /*00f0*/  LDG.E.CONSTANT R10, [R2.64+0x38000] ;  /* 0x03800004020a7981 */ /* 0x000122000c1e9900 */
[----:B------:R-:W-:-:S03]  /*0100*/  LEA R25, R25, R0, 0x3 ;  /* 0x0000000019197211 */ /* 0x000fc600078e18ff */
[----:B------:R0:W4:Y:S04]  /*0110*/  LDG.E.CONSTANT R13, [R2.64+0x40000] ;  /* 0x04000004020d7981 */ /* 0x000128000c1e9900 */
[----:B------:R0:W4:Y:S01]  /*0120*/  LDG.E.CONSTANT R9, [R2.64+0x48000] ;  /* 0x0480000402097981 */ /* 0x000122000c1e9900 */
[----:B------:R-:W-:-:S03]  /*0130*/  IMAD.WIDE R18, R25, R4, c[0x0][0x170] ;  /* 0x00005c0019127625 */ /* 0x000fc600078e0204 */
[----:B------:R0:W4:Y:S04]  /*0140*/  LDG.E.CONSTANT R8, [R2.64+0x50000] ;  /* 0x0500000402087981 */ /* 0x000128000c1e9900 */
[----:B------:R0:W4:Y:S04]  /*0150*/  LDG.E.CONSTANT R0, [R2.64+0x58000] ;  /* 0x0580000402007981 */ /* 0x000128000c1e9900 */
[----:B------:R1:W4:Y:S04]  /*0160*/  LDG.E.CONSTANT R5, [R18.64] ;  /* 0x0000000412057981 */ /* 0x000328000c1e9900 */
[----:B------:R0:W4:Y:S04]  /*0170*/  LDG.E.CONSTANT R12, [R2.64+0x60000] ;  /* 0x06000004020c7981 */ /* 0x000128000c1e9900 */
[----:B------:R0:W4:Y:S04]  /*0180*/  LDG.E.CONSTANT R7, [R2.64+0x68000] ;  /* 0x0680000402077981 */ /* 0x000128000c1e9900 */
[----:B------:R0:W4:Y:S01]  /*0190*/  LDG.E.CONSTANT R6, [R2.64+0x70000] ;  /* 0x0700000402067981 */ /* 0x000122000c1e9900 */
[----:B-1----:R-:W-:-:S02]  /*01a0*/  SHF.L.U32 R19, R26, 0x1, RZ ;  /* 0x000000011a137819 */ /* 0x002fc400000006ff */
[----:B------:R-:W-:Y:S01]  /*01b0*/  LOP3.LUT R18, R26, 0xc, RZ, 0xc0, !PT ;  /* 0x0000000c1a127812 */ /* 0x000fe200078ec0ff */
[----:B------:R0:W5:Y:S01]  /*01c0*/  LDG.E.CONSTANT R11, [R2.64+0x78000] ;  /* 0x07800004020b7981 */ /* 0x000162000c1e9900 */
[----:B------:R-:W-:Y:S02]  /*01d0*/  LOP3.LUT R19, R19, 0x6, RZ, 0xc0, !PT ;  /* 0x0000000613137812 */ /* 0x000fe400078ec0ff */
[----:B------:R-:W-:Y:S02]  /*01e0*/  ISETP.NE.AND P0, PT, R18, 0xc, PT ;  /* 0x0000000c1200780c */ /* 0x000fe40003f05270 */
[----:B------:R-:W-:Y:S01]  /*01f0*/  SHF.R.U32.HI R18, RZ, 0x2, R18 ;  /* 0x00000002ff127819 */ /* 0x000fe20000011612 */
[----:B------:R-:W-:Y:S01]  /*0200*/  IMAD R25, R25, 0x31, R19 ;  /* 0x0000003119197824 */ /* 0x000fe200078e0213 */
[----:B------:R-:W-:-:S04]  /*0210*/  LOP3.LUT R23, R26, 0x3, RZ, 0xc0, !PT ;  /* 0x000000031a177812 */ /* 0x000fc800078ec0ff */
[----:B------:R-:W-:Y:S01]  /*0220*/  ISETP.NE.AND P1, PT, R23, 0x3, PT ;  /* 0x000000031700780c */ /* 0x000fe20003f25270 */
[----:B--2---:R-:W-:Y:S01]  /*0230*/  FADD R17, RZ, R17 ;  /* 0x00000011ff117221 */ /* 0x004fe20000000000 */
[----:B---3--:R-:W-:-:S03]  /*0240*/  FADD R21, RZ, -R20 ;  /* 0x80000014ff157221 */ /* 0x008fc60000000000 */
[----:B------:R-:W-:Y:S01]  /*0250*/  FADD R17, R17, R20 ;  /* 0x0000001411117221 */ /* 0x000fe20000000000 */
[----:B----4-:R-:W-:-:S03]  /*0260*/  FADD R21, R22, R21 ;  /* 0x0000001516157221 */ /* 0x010fc60000000000 */
[----:B------:R-:W-:Y:S01]  /*0270*/  FADD R17, R17, R22 ;  /* 0x0000001611117221 */ /* 0x000fe20000000000 */
[----:B------:R-:W-:-:S03]  /*0280*/  FADD R24, R21, R24 ;  /* 0x0000001815187221 */ /* 0x000fc60000000000 */
[--C-:B0-----:R-:W-:Y:S01]  /*0290*/  FADD R2, R17, R16.reuse ;  /* 0x0000001011027221 */ /* 0x101fe20000000000 */
[----:B------:R-:W-:Y:S01]  /*02a0*/  FADD R16, RZ, -R16 ;  /* 0x80000010ff107221 */ /* 0x000fe20000000000 */
[C---:B------:R-:W-:Y:S02]  /*02b0*/  FADD R3, -R15.reuse, R24 ;  /* 0x000000180f037221 */ /* 0x040fe40000000100 */
[----:B------:R-:W-:Y:S01]  /*02c0*/  FADD R17, R2, R15 ;  /* 0x0000000f02117221 */ /* 0x000fe20000000000 */
[----:B------:R-:W-:Y:S01]  /*02d0*/  FADD R21, -R15, R16 ;  /* 0x000000100f157221 */ /* 0x000fe20000000100 */
[----:B------:R-:W-:Y:S02]  /*02e0*/  FADD R19, R14, R3 ;  /* 0x000000030e137221 */ /* 0x000fe40000000000 */
[----:B------:R-:W-:Y:S01]  /*02f0*/  FADD R2, R17, R14 ;  /* 0x0000000e11027221 */ /* 0x000fe20000000000 */
[----:B------:R-:W-:Y:S01]  /*0300*/  IMAD R3, R18, 0xe, R25 ;  /* 0x0000000e12037824 */ /* 0x000fe200078e0219 */
[----:B------:R-:W-:Y:S01]  /*0310*/  FADD R17, RZ, R15 ;  /* 0x0000000fff117221 */ /* 0x000fe20000000000 */
[----:B------:R-:W-:Y:S01]  /*0320*/  FADD R16, R19, R10 ;  /* 0x0000000a13107221 */ /* 0x000fe20000000000 */
[----:B------:R-:W-:-:S02]  /*0330*/  FADD R18, -R14, R21 ;  /* 0x000000150e127221 */ /* 0x000fc40000000100 */
[----:B------:R-:W-:Y:S01]  /*0340*/  FADD R17, -R14, R17 ;  /* 0x000000110e117221 */ /* 0x000fe20000000100 */
[----:B------:R-:W-:Y:S01]  /*0350*/  FADD R2, R2, R13 ;  /* 0x0000000d02027221 */ /* 0x000fe20000000000 */
[----:B------:R-:W-:Y:S02]  /*0360*/  FADD R18, R13, R18 ;  /* 0x000000120d127221 */ /* 0x000fe40000000000 */
[----:B------:R-:W-:Y:S01]  /*0370*/  FADD R14, -R10, R17 ;  /* 0x000000110a0e7221 */ /* 0x000fe20000000100 */
[C---:B------:R-:W-:Y:S01]  /*0380*/  FADD R15, -R9.reuse, R16 ;  /* 0x00000010090f7221 */ /* 0x040fe20000000100 */
[----:B------:R-:W-:Y:S01]  /*0390*/  FADD R13, R2, R9 ;  /* 0x00000009020d7221 */ /* 0x000fe20000000000 */
[C---:B------:R-:W-:Y:S01]  /*03a0*/  FADD R17, R9.reuse, R18 ;  /* 0x0000001209117221 */ /* 0x040fe20000000000 */
[----:B------:R-:W-:Y:S01]  /*03b0*/  FADD R9, -R9, R14 ;  /* 0x0000000e09097221 */ /* 0x000fe20000000100 */
[C---:B------:R-:W-:Y:S01]  /*03c0*/  FADD R15, R8.reuse, R15 ;  /* 0x0000000f080f7221 */ /* 0x040fe20000000000 */
[----:B------:R-:W-:Y:S01]  /*03d0*/  FADD R2, R13, R8 ;  /* 0x000000080d027221 */ /* 0x000fe20000000000 */
[C---:B------:R-:W-:Y:S01]  /*03e0*/  FADD R17, R8.reuse, R17 ;  /* 0x0000001108117221 */ /* 0x040fe20000000000 */
[----:B------:R-:W-:Y:S01]  /*03f0*/  FADD R9, R8, R9 ;  /* 0x0000000908097221 */ /* 0x000fe20000000000 */
[----:B------:R-:W-:-:S03]  /*0400*/  FADD R10, R15, R0 ;  /* 0x000000000f0a7221 */ /* 0x000fc60000000000 */
[----:B------:R-:W-:Y:S01]  /*0410*/  FADD R0, R0, R9 ;  /* 0x0000000900007221 */ /* 0x000fe20000000000 */
[--C-:B------:R-:W-:Y:S01]  /*0420*/  FADD R13, R2, R5.reuse ;  /* 0x00000005020d7221 */ /* 0x100fe20000000000 */
[----:B------:R-:W-:Y:S01]  /*0430*/  @P1 FADD R10, R10, R5 ;  /* 0x000000050a0a1221 */ /* 0x000fe20000000000 */
[----:B------:R-:W-:Y:S01]  /*0440*/  IMAD.WIDE R2, R3, R4, c[0x0][0x160] ;  /* 0x0000580003027625 */ /* 0x000fe200078e0204 */
[----:B------:R-:W-:Y:S02]  /*0450*/  FADD R12, R17, R12 ;  /* 0x0000000c110c7221 */ /* 0x000fe40000000000 */
[----:B------:R-:W-:Y:S02]  /*0460*/  FMNMX R13, RZ, R13, !PT ;  /* 0x0000000dff0d7209 */ /* 0x000fe40007800000 */
[----:B------:R-:W-:Y:S01]  /*0470*/  @P1 FMNMX R15, RZ, R10, !PT ;  /* 0x0000000aff0f1209 */ /* 0x000fe20007800000 */
[----:B------:R-:W-:Y:S01]  /*0480*/  FADD R9, R12, R7 ;  /* 0x000000070c097221 */ /* 0x000fe20000000000 */
[----:B------:R-:W-:Y:S01]  /*0490*/  FADD R7, -R7, R0 ;  /* 0x0000000007077221 */ /* 0x000fe20000000100 */
[----:B------:R0:W-:Y:S02]  /*04a0*/  STG.E [R2.64], R13 ;  /* 0x0000000d02007986 */ /* 0x0001e4000c101904 */
[----:B------:R-:W-:-:S02]  /*04b0*/  FADD R0, R9, R6 ;  /* 0x0000000609007221 */ /* 0x000fc40000000000 */
[----:B------:R0:W-:Y:S01]  /*04c0*/  @P1 STG.E [R2.64+0x4], R15 ;  /* 0x0000040f02001986 */ /* 0x0001e2000c101904 */
[----:B------:R-:W-:Y:S05]  /*04d0*/  @!P0 EXIT ;  /* 0x000000000000894d */ /* 0x000fea0003800000 */
[----:B------:R-:W-:Y:S01]  /*04e0*/  FADD R0, R0, R5 ;  /* 0x0000000500007221 */ /* 0x000fe20000000000 */
[----:B------:R-:W-:-:S04]  /*04f0*/  FADD R6, R6, R7 ;  /* 0x0000000706067221 */ /* 0x000fc80000000000 */
[----:B------:R-:W-:Y:S01]  /*0500*/  FMNMX R7, RZ, R0, !PT ;  /* 0x00000000ff077209 */ /* 0x000fe20007800000 */
[----:B-----5:R-:W-:-:S04]  /*0510*/  FADD R6, R6, R11 ;  /* 0x0000000b06067221 */ /* 0x020fc80000000000 */
[----:B------:R1:W-:Y:S01]  /*0520*/  STG.E [R2.64+0x1c], R7 ;  /* 0x00001c0702007986 */ /* 0x0003e2000c101904 */
[----:B------:R-:W-:Y:S05]  /*0530*/  @!P1 EXIT ;  /* 0x000000000000994d */ /* 0x000fea0003800000 */
[----:B------:R-:W-:-:S05]  /*0540*/  FADD R6, R6, R5 ;  /* 0x0000000506067221 */ /* 0x000fca0000000000 */
[----:B------:R-:W-:-:S05]  /*0550*/  FMNMX R5, RZ, R6, !PT ;  /* 0x00000006ff057209 */ /* 0x000fca0007800000 */
[----:B------:R-:W-:Y:S01]  /*0560*/  STG.E [R2.64+0x20], R5 ;  /* 0x0000200502007986 */ /* 0x000fe2000c101904 */
[----:B------:R-:W-:Y:S05]  /*0570*/  EXIT ;  /* 0x000000000000794d */ /* 0x000fea0003800000 */
.L_x_76:
        /* <DEDUP_REMOVED lines=16> */
.L_x_135:


//--------------------- .text.tvmgen_default_fused_nn_conv2d_add_nn_relu_4_kernel --------------------------
	.section	.text.tvmgen_default_fused_nn_conv2d_add_nn_relu_4_kernel,"ax",@progbits
	.sectionflags	@"SHF_BARRIERS=1"
	.sectioninfo	@"SHI_REGISTERS=56"
	.align	128
        .global         tvmgen_default_fused_nn_conv2d_add_nn_relu_4_kernel
        .type           tvmgen_default_fused_nn_conv2d_add_nn_relu_4_kernel,@function
        .size           tvmgen_default_fused_nn_conv2d_add_nn_relu_4_kernel,(.L_x_136 - tvmgen_default_fused_nn_conv2d_add_nn_relu_4_kernel)
        .other          tvmgen_default_fused_nn_conv2d_add_nn_relu_4_kernel,@"STO_CUDA_ENTRY STV_DEFAULT"
tvmgen_default_fused_nn_conv2d_add_nn_relu_4_kernel:
.text.tvmgen_default_fused_nn_conv2d_add_nn_relu_4_kernel:
[----:B------:R-:W-:Y:S02]  /*0000*/  MOV R1, c[0x0][0x28] ;  /* 0x00000a0000017a02 */ /* 0x000fe40000000f00 */
[----:B------:R-:W0:Y:S01]  /*0010*/  S2R R0, SR_TID.X ;  /* 0x0000000000007919 */ /* 0x000e220000002100 */
[----:B------:R-:W-:Y:S01]  /*0020*/  MOV R10, RZ ;  /* 0x000000ff000a7202 */ /* 0x000fe20000000f00 */
[----:B------:R-:W-:Y:S01]  /*0030*/  ULDC.64 UR4, c[0x0][0x118] ;  /* 0x0000460000047ab9 */ /* 0x000fe20000000a00 */
[----:B------:R-:W-:Y:S01]  /*0040*/  MOV R19, 0xe0 ;  /* 0x000000e000137802 */ /* 0x000fe20000000f00 */
[----:B------:R-:W1:Y:S01]  /*0050*/  S2R R3, SR_TID.Z ;  /* 0x0000000000037919 */ /* 0x000e620000002300 */
[----:B------:R-:W-:Y:S02]  /*0060*/  MOV R21, RZ ;  /* 0x000000ff00157202 */ /* 0x000fe40000000f00 */
[----:B------:R-:W-:Y:S01]  /*0070*/  MOV R41, RZ ;  /* 0x000000ff00297202 */ /* 0x000fe20000000f00 */
[----:B------:R-:W1:Y:S01]  /*0080*/  S2R R8, SR_CTAID.Z ;  /* 0x0000000000087919 */ /* 0x000e620000002700 */
[----:B------:R-:W-:Y:S02]  /*0090*/  MOV R45, RZ ;  /* 0x000000ff002d7202 */ /* 0x000fe40000000f00 */
[----:B------:R-:W-:Y:S01]  /*00a0*/  MOV R49, RZ ;  /* 0x000000ff00317202 */ /* 0x000fe20000000f00 */
[----:B------:R-:W2:Y:S01]  /*00b0*/  S2R R18, SR_CTAID.Y ;  /* 0x0000000000127919 */ /* 0x000ea20000002600 */
[----:B------:R-:W-:-:S02]  /*00c0*/  MOV R23, RZ ;  /* 0x000000ff00177202 */ /* 0x000fc40000000f00 */
[----:B------:R-:W-:Y:S02]  /*00d0*/  MOV R39, RZ ;  /* 0x000000ff00277202 */ /* 0x000fe40000000f00 */
[----:B------:R-:W-:Y:S02]  /*00e0*/  MOV R47, RZ ;  /* 0x000000ff002f7202 */ /* 0x000fe40000000f00 */
[----:B------:R-:W-:Y:S02]  /*00f0*/  MOV R53, RZ ;  /* 0x000000ff00357202 */ /* 0x000fe40000000f00 */
[----:B------:R-:W-:Y:S02]  /*0100*/  MOV R51, RZ ;  /* 0x000000ff00337202 */ /* 0x000fe40000000f00 */
[----:B0-----:R-:W-:Y:S01]  /*0110*/  SHF.R.S32.HI R2, RZ, 0x1, R0 ;  /* 0x00000001ff027819 */ /* 0x001fe20000011400 */
[C---:B------:R-:W-:Y:S01]  /*0120*/  IMAD.HI R4, R0.reuse, 0x2aaaaaab, RZ ;  /* 0x2aaaaaab00047827 */ /* 0x040fe200078e02ff */
[----:B------:R-:W-:-:S03]  /*0130*/  ISETP.GE.AND P0, PT, R0, 0xc, PT ;  /* 0x0000000c0000780c */ /* 0x000fc60003f06270 */
[----:B------:R-:W-:Y:S01]  /*0140*/  IMAD.HI R5, R0, 0x55555556, RZ ;  /* 0x5555555600057827 */ /* 0x000fe200078e02ff */
[----:B------:R-:W-:Y:S02]  /*0150*/  SHF.R.S32.HI R7, RZ, 0x1, R4 ;  /* 0x00000001ff077819 */ /* 0x000fe40000011404 */
[----:B-1----:R-:W-:Y:S01]  /*0160*/  LEA R8, R8, R3, 0x4 ;  /* 0x0000000308087211 */ /* 0x002fe200078e20ff */
[----:B------:R-:W-:Y:S01]  /*0170*/  IMAD R11, R3, 0xc, R0 ;  /* 0x0000000c030b7824 */ /* 0x000fe200078e0200 */
[----:B------:R-:W-:Y:S01]  /*0180*/  LEA.HI R9, R5, R5, RZ, 0x1 ;  /* 0x0000000505097211 */ /* 0x000fe200078f08ff */
[----:B------:R-:W-:Y:S01]  /*0190*/  IMAD R2, R3, 0x6, R2 ;  /* 0x0000000603027824 */ /* 0x000fe200078e0202 */
[----:B------:R-:W-:Y:S01]  /*01a0*/  LEA.HI R12, R4, R7, RZ, 0x1 ;  /* 0x00000007040c7211 */ /* 0x000fe200078f08ff */
[C---:B------:R-:W-:Y:S01]  /*01b0*/  IMAD.HI R6, R11.reuse, -0x53896e7b, R10 ;  /* 0xac7691850b067827 */ /* 0x040fe200078e020a */
[----:B------:R-:W-:Y:S02]  /*01c0*/  LEA R5, R11, R11, 0x1 ;  /* 0x0000000b0b057211 */ /* 0x000fe400078e08ff */
[----:B------:R-:W-:Y:S01]  /*01d0*/  ISETP.LT.AND P2, PT, R2, 0x5f, !P0 ;  /* 0x0000005f0200780c */ /* 0x000fe20004741270 */
[----:B------:R-:W-:Y:S01]  /*01e0*/  IMAD R2, R9, -0x3, R0 ;  /* 0xfffffffd09027824 */ /* 0x000fe200078e0200 */
[----:B------:R-:W-:-:S02]  /*01f0*/  LEA R7, R8, R9, 0x2 ;  /* 0x0000000908077211 */ /* 0x000fc400078e10ff */
[----:B------:R-:W-:Y:S02]  /*0200*/  MOV R4, RZ ;  /* 0x000000ff00047202 */ /* 0x000fe40000000f00 */
[----:B------:R-:W-:Y:S01]  /*0210*/  SHF.R.U32.HI R13, RZ, 0x1f, R6 ;  /* 0x0000001fff0d7819 */ /* 0x000fe20000011606 */
[----:B------:R-:W-:Y:S01]  /*0220*/  IMAD R2, R7, 0xc0, R2 ;  /* 0x000000c007027824 */ /* 0x000fe200078e0202 */
[C---:B------:R-:W-:Y:S01]  /*0230*/  IADD3 R9, R5.reuse, 0x1, RZ ;  /* 0x0000000105097810 */ /* 0x040fe20007ffe0ff */
[----:B------:R-:W-:Y:S01]  /*0240*/  IMAD.HI R4, R5, -0x7047dc11, R4 ;  /* 0x8fb823ef05047827 */ /* 0x000fe200078e0204 */
[----:B------:R-:W-:Y:S02]  /*0250*/  MOV R8, RZ ;  /* 0x000000ff00087202 */ /* 0x000fe40000000f00 */
[CC--:B------:R-:W-:Y:S02]  /*0260*/  LEA.HI.SX32 R10, R6.reuse, R13.reuse, 0x1a ;  /* 0x0000000d060a7211 */ /* 0x0c0fe400078fd2ff */
[----:B------:R-:W-:Y:S01]  /*0270*/  LEA.HI.SX32 R15, R6, R13, 0x19 ;  /* 0x0000000d060f7211 */ /* 0x000fe200078fcaff */
[----:B------:R-:W-:Y:S01]  /*0280*/  IMAD.HI R8, R9, -0x7047dc11, R8 ;  /* 0x8fb823ef09087827 */ /* 0x000fe200078e0208 */
[----:B------:R-:W-:-:S02]  /*0290*/  IADD3 R7, R5, 0x2, RZ ;  /* 0x0000000205077810 */ /* 0x000fc40007ffe0ff */
[----:B------:R-:W-:Y:S01]  /*02a0*/  MOV R6, RZ ;  /* 0x000000ff00067202 */ /* 0x000fe20000000f00 */
[--C-:B------:R-:W-:Y:S01]  /*02b0*/  IMAD R10, R10, -0x5f, R11.reuse ;  /* 0xffffffa10a0a7824 */ /* 0x100fe200078e020b */
[----:B------:R-:W-:Y:S01]  /*02c0*/  SHF.R.U32.HI R13, RZ, 0x1f, R4 ;  /* 0x0000001fff0d7819 */ /* 0x000fe20000011604 */
[----:B------:R-:W-:Y:S01]  /*02d0*/  IMAD R11, R15, -0xbe, R11 ;  /* 0xffffff420f0b7824 */ /* 0x000fe200078e020b */
[----:B------:R-:W-:Y:S01]  /*02e0*/  SHF.R.U32.HI R17, RZ, 0x1f, R8 ;  /* 0x0000001fff117819 */ /* 0x000fe20000011608 */
[----:B------:R-:W-:Y:S01]  /*02f0*/  IMAD.HI R14, R7, -0x7047dc11, R6 ;  /* 0x8fb823ef070e7827 */ /* 0x000fe200078e0206 */
[----:B------:R-:W-:Y:S02]  /*0300*/  LEA.HI.SX32 R6, R4, R13, 0x1b ;  /* 0x0000000d04067211 */ /* 0x000fe400078fdaff */
[----:B------:R-:W-:Y:S01]  /*0310*/  LEA.HI.SX32 R17, R8, R17, 0x1b ;  /* 0x0000001108117211 */ /* 0x000fe200078fdaff */
[----:B------:R-:W-:Y:S01]  /*0320*/  IMAD.HI R4, R10, 0x6bca1af3, RZ ;  /* 0x6bca1af30a047827 */ /* 0x000fe200078e02ff */
[----:B------:R-:W-:-:S02]  /*0330*/  SHF.R.U32.HI R13, RZ, 0x1f, R14 ;  /* 0x0000001fff0d7819 */ /* 0x000fc4000001160e */
[----:B------:R-:W-:Y:S01]  /*0340*/  MOV R10, RZ ;  /* 0x000000ff000a7202 */ /* 0x000fe20000000f00 */
[----:B------:R-:W-:Y:S01]  /*0350*/  IMAD R6, R6, -0x39, R5 ;  /* 0xffffffc706067824 */ /* 0x000fe200078e0205 */
[----:B------:R-:W-:Y:S01]  /*0360*/  LEA.HI.SX32 R15, R14, R13, 0x1b ;  /* 0x0000000d0e0f7211 */ /* 0x000fe200078fdaff */
[----:B------:R-:W-:Y:S01]  /*0370*/  IMAD R14, R17, -0x39, R9 ;  /* 0xffffffc7110e7824 */ /* 0x000fe200078e0209 */
[----:B------:R-:W-:Y:S01]  /*0380*/  SHF.R.U32.HI R9, RZ, 0x1f, R4 ;  /* 0x0000001fff097819 */ /* 0x000fe20000011604 */
[----:B------:R-:W-:Y:S01]  /*0390*/  IMAD.HI R10, R11, -0x53896e7b, R10 ;  /* 0xac7691850b0a7827 */ /* 0x000fe200078e020a */
[----:B------:R-:W-:Y:S02]  /*03a0*/  IADD3 R12, R12, R3, RZ ;  /* 0x000000030c0c7210 */ /* 0x000fe40007ffe0ff */
[----:B------:R-:W-:Y:S01]  /*03b0*/  LEA.HI.SX32 R9, R4, R9, 0x1d ;  /* 0x0000000904097211 */ /* 0x000fe200078feaff */
[C---:B--2---:R-:W-:Y:S01]  /*03c0*/  IMAD R13, R18.reuse, R19, -0x39 ;  /* 0xffffffc7120d7424 */ /* 0x044fe200078e0213 */
[----:B------:R-:W-:Y:S01]  /*03d0*/  SHF.R.U32.HI R11, RZ, 0x1f, R10 ;  /* 0x0000001fff0b7819 */ /* 0x000fe2000001160a */
[----:B------:R-:W-:Y:S01]  /*03e0*/  IMAD R16, R15, -0x39, R7 ;  /* 0xffffffc70f107824 */ /* 0x000fe200078e0207 */
[----:B------:R-:W-:-:S02]  /*03f0*/  LEA R4, R18, R9, 0x2 ;  /* 0x0000000912047211 */ /* 0x000fc400078e10ff */
[----:B------:R-:W-:Y:S02]  /*0400*/  LEA.HI.SX32 R11, R10, R11, 0x1a ;  /* 0x0000000b0a0b7211 */ /* 0x000fe400078fd2ff */
[----:B------:R-:W-:Y:S02]  /*0410*/  IADD3 R8, R6, R13, RZ ;  /* 0x0000000d06087210 */ /* 0x000fe40007ffe0ff */
[C---:B------:R-:W-:Y:S02]  /*0420*/  IADD3 R10, R13.reuse, R14, RZ ;  /* 0x0000000e0d0a7210 */ /* 0x040fe40007ffe0ff */
[----:B------:R-:W-:Y:S02]  /*0430*/  IADD3 R18, R13, R16, RZ ;  /* 0x000000100d127210 */ /* 0x000fe40007ffe0ff */
[----:B------:R-:W-:Y:S01]  /*0440*/  ISETP.GE.AND P1, PT, R4, 0x1, PT ;  /* 0x000000010400780c */ /* 0x000fe20003f26270 */
[C---:B------:R-:W-:Y:S01]  /*0450*/  IMAD R4, R11.reuse, 0xc40, R8 ;  /* 0x00000c400b047824 */ /* 0x040fe200078e0208 */
[----:B------:R-:W-:Y:S01]  /*0460*/  MOV R8, 0x120 ;  /* 0x0000012000087802 */ /* 0x000fe20000000f00 */
[C---:B------:R-:W-:Y:S01]  /*0470*/  IMAD R10, R11.reuse, 0xc40, R10 ;  /* 0x00000c400b0a7824 */ /* 0x040fe200078e020a */
[----:B------:R-:W-:Y:S01]  /*0480*/  ISETP.LT.OR P3, PT, R6, 0x2, !P1 ;  /* 0x000000020600780c */ /* 0x000fe20004f61670 */
[----:B------:R-:W-:Y:S01]  /*0490*/  IMAD R18, R11, 0xc40, R18 ;  /* 0x00000c400b127824 */ /* 0x000fe200078e0212 */
[----:B------:R-:W-:Y:S01]  /*04a0*/  ISETP.LT.OR P4, PT, R14, 0x1, !P1 ;  /* 0x000000010e00780c */ /* 0x000fe20004f81670 */
[C---:B------:R-:W-:Y:S01]  /*04b0*/  IMAD R4, R9.reuse, 0x38, R4 ;  /* 0x0000003809047824 */ /* 0x040fe200078e0204 */
[----:B------:R-:W-:Y:S01]  /*04c0*/  ISETP.LT.OR P1, PT, R16, 0x2, !P1 ;  /* 0x000000021000780c */ /* 0x000fe20004f21670 */
[C---:B------:R-:W-:Y:S01]  /*04d0*/  IMAD R6, R9.reuse, 0x38, R10 ;  /* 0x0000003809067824 */ /* 0x040fe200078e020a */
[----:B------:R-:W-:Y:S01]  /*04e0*/  ISETP.LT.AND P0, PT, R12, 0x10, !P0 ;  /* 0x000000100c00780c */ /* 0x000fe20004701270 */
[----:B------:R-:W-:Y:S01]  /*04f0*/  IMAD R7, R9, 0x38, R18 ;  /* 0x0000003809077824 */ /* 0x000fe200078e0212 */
[----:B------:R-:W-:Y:S01]  /*0500*/  MOV R19, RZ ;  /* 0x000000ff00137202 */ /* 0x000fe20000000f00 */
[----:B------:R-:W-:Y:S01]  /*0510*/  CS2R R16, SRZ ;  /* 0x0000000000107805 */ /* 0x000fe2000001ff00 */
[----:B------:R-:W-:Y:S01]  /*0520*/  MOV R9, RZ ;  /* 0x000000ff00097202 */ /* 0x000fe20000000f00 */
[----:B------:R-:W-:Y:S01]  /*0530*/  IMAD R8, R3, R8, 0x8e8 ;  /* 0x000008e803087424 */ /* 0x000fe200078e0208 */
[----:B------:R-:W-:-:S02]  /*0540*/  MOV R13, RZ ;  /* 0x000000ff000d7202 */ /* 0x000fc40000000f00 */
[----:B------:R-:W-:Y:S02]  /*0550*/  MOV R11, RZ ;  /* 0x000000ff000b7202 */ /* 0x000fe40000000f00 */
[----:B------:R-:W-:Y:S02]  /*0560*/  MOV R10, RZ ;  /* 0x000000ff000a7202 */ /* 0x000fe40000000f00 */
[----:B------:R-:W-:Y:S02]  /*0570*/  MOV R15, RZ ;  /* 0x000000ff000f7202 */ /* 0x000fe40000000f00 */
.L_x_82:
[----:B------:R-:W-:Y:S06]  /*0580*/  BAR.SYNC.DEFER_BLOCKING 0x0 ;  /* 0x0000000000007b1d */ /* 0x000fec0000010000 */
[----:B------:R-:W-:Y:S01]  /*0590*/  BSSY B0, `(.L_x_77) ;  /* 0x0000014000007945 */ /* 0x000fe20003800000 */
[----:B------:R-:W-:Y:S05]  /*05a0*/  @!P2 BRA `(.L_x_78) ;  /* 0x000001200000a947 */ /* 0x000fea0003800000 */
[----:B------:R-:W-:Y:S01]  /*05b0*/  @!P3 MOV R29, 0x4 ;  /* 0x00000004001db802 */ /* 0x000fe20000000f00 */
[C---:B------:R-:W-:Y:S01]  /*05c0*/  @!P3 IMAD R28, R9.reuse, 0x1880, R4 ;  /* 0x00001880091cb824 */ /* 0x040fe200078e0204 */
[----:B------:R-:W-:Y:S01]  /*05d0*/  @!P4 MOV R27, 0x4 ;  /* 0x00000004001bc802 */ /* 0x000fe20000000f00 */
[C---:B------:R-:W-:Y:S01]  /*05e0*/  @!P4 IMAD R26, R9.reuse, 0x1880, R6 ;  /* 0x00001880091ac824 */ /* 0x040fe200078e0206 */
[----:B------:R-:W-:Y:S01]  /*05f0*/  @!P1 MOV R25, 0x4 ;  /* 0x0000000400199802 */ /* 0x000fe20000000f00 */
[----:B------:R-:W-:Y:S01]  /*0600*/  @!P1 IMAD R24, R9, 0x1880, R7 ;  /* 0x0000188009189824 */ /* 0x000fe200078e0207 */
[----:B------:R-:W-:Y:S01]  /*0610*/  MOV R14, RZ ;  /* 0x000000ff000e7202 */ /* 0x000fe20000000f00 */
[----:B------:R-:W-:Y:S01]  /*0620*/  @!P3 IMAD.WIDE R28, R28, R29, c[0x0][0x168] ;  /* 0x00005a001c1cb625 */ /* 0x000fe200078e021d */
[----:B------:R-:W-:-:S02]  /*0630*/  MOV R12, RZ ;  /* 0x000000ff000c7202 */ /* 0x000fc40000000f00 */
[----:B------:R-:W-:Y:S01]  /*0640*/  MOV R18, RZ ;  /* 0x000000ff00127202 */ /* 0x000fe20000000f00 */
[----:B------:R-:W-:Y:S01]  /*0650*/  @!P4 IMAD.WIDE R26, R26, R27, c[0x0][0x168] ;  /* 0x00005a001a1ac625 */ /* 0x000fe200078e021b */
[----:B------:R-:W2:Y:S03]  /*0660*/  @!P3 LDG.E.CONSTANT R14, [R28.64] ;  /* 0x000000041c0eb981 */ /* 0x000ea6000c1e9900 */
[----:B------:R-:W-:Y:S01]  /*0670*/  @!P1 IMAD.WIDE R24, R24, R25, c[0x0][0x168] ;  /* 0x00005a0018189625 */ /* 0x000fe200078e0219 */
[----:B------:R-:W3:Y:S04]  /*0680*/  @!P4 LDG.E.CONSTANT R12, [R26.64] ;  /* 0x000000041a0cc981 */ /* 0x000ee8000c1e9900 */
[----:B------:R-:W4:Y:S04]  /*0690*/  @!P1 LDG.E.CONSTANT R18, [R24.64] ;  /* 0x0000000418129981 */ /* 0x000f28000c1e9900 */
[----:B--2---:R0:W-:Y:S04]  /*06a0*/  STS [R5.X4], R14 ;  /* 0x0000000e05007388 */ /* 0x0041e80000004800 */
[----:B---3--:R0:W-:Y:S04]  /*06b0*/  STS [R5.X4+0x4], R12 ;  /* 0x0000040c05007388 */ /* 0x0081e80000004800 */
[----:B----4-:R0:W-:Y:S02]  /*06c0*/  STS [R5.X4+0x8], R18 ;  /* 0x0000081205007388 */ /* 0x0101e40000004800 */
.L_x_78:
[----:B------:R-:W-:Y:S05]  /*06d0*/  BSYNC B0 ;  /* 0x0000000000007941 */ /* 0x000fea0003800000 */
.L_x_77:
[----:B------:R-:W-:Y:S01]  /*06e0*/  BSSY B0, `(.L_x_79) ;  /* 0x0000011000007945 */ /* 0x000fe20003800000 */
[----:B------:R-:W-:Y:S05]  /*06f0*/  @!P0 BRA `(.L_x_80) ;  /* 0x000000f000008947 */ /* 0x000fea0003800000 */
[----:B------:R-:W-:Y:S01]  /*0700*/  IMAD R30, R9, 0x3, R2 ;  /* 0x00000003091e7824 */ /* 0x000fe200078e0202 */
[----:B------:R-:W-:-:S03]  /*0710*/  MOV R31, 0x4 ;  /* 0x00000004001f7802 */ /* 0x000fc60000000f00 */
[----:B------:R-:W-:-:S04]  /*0720*/  IMAD R30, R30, 0x6, RZ ;  /* 0x000000061e1e7824 */ /* 0x000fc800078e02ff */
[----:B------:R-:W-:-:S05]  /*0730*/  IMAD.WIDE R30, R30, R31, c[0x0][0x170] ;  /* 0x00005c001e1e7625 */ /* 0x000fca00078e021f */
[----:B------:R-:W2:Y:S04]  /*0740*/  LDG.E.CONSTANT R24, [R30.64] ;  /* 0x000000041e187981 */ /* 0x000ea8000c1e9900 */
[----:B------:R-:W2:Y:S04]  /*0750*/  LDG.E.CONSTANT R25, [R30.64+0x4] ;  /* 0x000004041e197981 */ /* 0x000ea8000c1e9900 */
[----:B------:R-:W3:Y:S04]  /*0760*/  LDG.E.CONSTANT R26, [R30.64+0x8] ;  /* 0x000008041e1a7981 */ /* 0x000ee8000c1e9900 */
[----:B------:R-:W3:Y:S04]  /*0770*/  LDG.E.CONSTANT R27, [R30.64+0xc] ;  /* 0x00000c041e1b7981 */ /* 0x000ee8000c1e9900 */
[----:B------:R-:W4:Y:S04]  /*0780*/  LDG.E.CONSTANT R28, [R30.64+0x10] ;  /* 0x000010041e1c7981 */ /* 0x000f28000c1e9900 */
[----:B------:R-:W4:Y:S01]  /*0790*/  LDG.E.CONSTANT R29, [R30.64+0x14] ;  /* 0x000014041e1d7981 */ /* 0x000f22000c1e9900 */
[----:B0-----:R-:W-:-:S04]  /*07a0*/  IMAD R12, R3, 0xc, R0 ;  /* 0x0000000c030c7824 */ /* 0x001fc800078e0200 */
[----:B------:R-:W-:-:S05]  /*07b0*/  IMAD R12, R12, 0x6, RZ ;  /* 0x000000060c0c7824 */ /* 0x000fca00078e02ff */
[----:B--2---:R0:W-:Y:S04]  /*07c0*/  STS.64 [R12.X4+0x8e8], R24 ;  /* 0x0008e8180c007388 */ /* 0x0041e80000004a00 */
[----:B---3--:R0:W-:Y:S04]  /*07d0*/  STS.64 [R12.X4+0x8f0], R26 ;  /* 0x0008f01a0c007388 */ /* 0x0081e80000004a00 */
[----:B----4-:R0:W-:Y:S02]  /*07e0*/  STS.64 [R12.X4+0x8f8], R28 ;  /* 0x0008f81c0c007388 */ /* 0x0101e40000004a00 */
.L_x_80:
[----:B------:R-:W-:Y:S05]  /*07f0*/  BSYNC B0 ;  /* 0x0000000000007941 */ /* 0x000fea0003800000 */
.L_x_79:
[----:B------:R-:W-:Y:S01]  /*0800*/  BAR.SYNC.DEFER_BLOCKING 0x0 ;  /* 0x0000000000007b1d */ /* 0x000fe20000010000 */
[----:B------:R-:W-:-:S04]  /*0810*/  IADD3 R9, R9, 0x1, RZ ;  /* 0x0000000109097810 */ /* 0x000fc80007ffe0ff */
[----:B------:R-:W-:Y:S01]  /*0820*/  ISETP.NE.AND P5, PT, R9, 0x40, PT ;  /* 0x000000400900780c */ /* 0x000fe20003fa5270 */
[----:B0-----:R-:W-:Y:S04]  /*0830*/  LDS.64 R28, [R8] ;  /* 0x00000000081c7984 */ /* 0x001fe80000000a00 */
[----:B------:R-:W0:Y:S04]  /*0840*/  LDS.64 R30, [R0.X8] ;  /* 0x00000000001e7984 */ /* 0x000e280000008a00 */
[----:B------:R-:W1:Y:S04]  /*0850*/  LDS.64 R24, [R0.X8+0x238] ;  /* 0x0002380000187984 */ /* 0x000e680000008a00 */
[----:B------:R-:W2:Y:S04]  /*0860*/  LDS.64 R32, [R0.X8+0x70] ;  /* 0x0000700000207984 */ /* 0x000ea80000008a00 */
[----:B------:R-:W3:Y:S04]  /*0870*/  LDS.64 R26, [R0.X8+0x1c8] ;  /* 0x0001c800001a7984 */ /* 0x000ee80000008a00 */
[----:B------:R-:W4:Y:S04]  /*0880*/  LDS.64 R42, [R8+0x48] ;  /* 0x00004800082a7984 */ /* 0x000f280000000a00 */
[----:B------:R-:W5:Y:S04]  /*0890*/  LDS.64 R36, [R8+0x90] ;  /* 0x0000900008247984 */ /* 0x000f680000000a00 */
[----:B------:R-:W5:Y:S04]  /*08a0*/  LDS.64 R34, [R8+0xd8] ;  /* 0x0000d80008227984 */ /* 0x000f680000000a00 */
[----:B------:R-:W-:Y:S01]  /*08b0*/  LDS R50, [R0.X8+0xe4] ;  /* 0x0000e40000327984 */ /* 0x000fe20000008800 */
[----:B0-----:R-:W-:-:S03]  /*08c0*/  FFMA R12, R28, R30, R19 ;  /* 0x0000001e1c0c7223 */ /* 0x001fc60000000013 */
[----:B------:R-:W-:Y:S01]  /*08d0*/  LDS.64 R18, [R8+0x8] ;  /* 0x0000080008127984 */ /* 0x000fe20000000a00 */
[C---:B-1----:R-:W-:Y:S01]  /*08e0*/  FFMA R40, R28.reuse, R24, R39 ;  /* 0x000000181c287223 */ /* 0x042fe20000000027 */
[C---:B------:R-:W-:Y:S01]  /*08f0*/  FFMA R39, R29.reuse, R31, R12 ;  /* 0x0000001f1d277223 */ /* 0x040fe2000000000c */
[C---:B--2---:R-:W-:Y:S02]  /*0900*/  FFMA R38, R28.reuse, R32, R23 ;  /* 0x000000201c267223 */ /* 0x044fe40000000017 */
[C---:B------:R-:W-:Y:S01]  /*0910*/  FFMA R40, R29.reuse, R25, R40 ;  /* 0x000000191d287223 */ /* 0x040fe20000000028 */
[----:B------:R-:W0:Y:S01]  /*0920*/  LDS R23, [R0.X8+0x240] ;  /* 0x0002400000177984 */ /* 0x000e220000008800 */
[----:B---3--:R-:W-:Y:S01]  /*0930*/  FFMA R22, R28, R26, R21 ;  /* 0x0000001a1c167223 */ /* 0x008fe20000000015 */
[----:B------:R-:W-:Y:S02]  /*0940*/  FFMA R38, R29, R33, R38 ;  /* 0x000000211d267223 */ /* 0x000fe40000000026 */
[----:B------:R-:W1:Y:S01]  /*0950*/  LDS R21, [R0.X8+0x1d0] ;  /* 0x0001d00000157984 */ /* 0x000e620000008800 */
[-C--:B----4-:R-:W-:Y:S01]  /*0960*/  FFMA R12, R30, R42.reuse, R41 ;  /* 0x0000002a1e0c7223 */ /* 0x090fe20000000029 */
[-C--:B------:R-:W-:Y:S01]  /*0970*/  FFMA R46, R32, R42.reuse, R47 ;  /* 0x0000002a202e7223 */ /* 0x080fe2000000002f */
[-C--:B------:R-:W-:Y:S01]  /*0980*/  FFMA R44, R26, R42.reuse, R45 ;  /* 0x0000002a1a2c7223 */ /* 0x080fe2000000002d */
[----:B------:R-:W-:Y:S01]  /*0990*/  FFMA R48, R24, R42, R53 ;  /* 0x0000002a18307223 */ /* 0x000fe20000000035 */
[-C--:B-----5:R-:W-:Y:S01]  /*09a0*/  FFMA R14, R30, R36.reuse, R13 ;  /* 0x000000241e0e7223 */ /* 0x0a0fe2000000000d */
[-C--:B------:R-:W-:Y:S01]  /*09b0*/  FFMA R52, R32, R36.reuse, R15 ;  /* 0x0000002420347223 */ /* 0x080fe2000000000f */
[-C--:B------:R-:W-:Y:S01]  /*09c0*/  FFMA R20, R26, R36.reuse, R11 ;  /* 0x000000241a147223 */ /* 0x080fe2000000000b */
[-C--:B------:R-:W-:Y:S01]  /*09d0*/  FFMA R42, R31, R43.reuse, R12 ;  /* 0x0000002b1f2a7223 */ /* 0x080fe2000000000c */
[-C--:B------:R-:W-:Y:S01]  /*09e0*/  FFMA R46, R33, R43.reuse, R46 ;  /* 0x0000002b212e7223 */ /* 0x080fe2000000002e */
[-C--:B------:R-:W-:Y:S01]  /*09f0*/  FFMA R44, R27, R43.reuse, R44 ;  /* 0x0000002b1b2c7223 */ /* 0x080fe2000000002c */
[----:B------:R-:W-:Y:S01]  /*0a00*/  FFMA R48, R25, R43, R48 ;  /* 0x0000002b19307223 */ /* 0x000fe20000000030 */
[----:B------:R-:W-:Y:S01]  /*0a10*/  FFMA R36, R24, R36, R17 ;  /* 0x0000002418247223 */ /* 0x000fe20000000011 */
[----:B------:R-:W-:Y:S01]  /*0a20*/  FFMA R22, R29, R27, R22 ;  /* 0x0000001b1d167223 */ /* 0x000fe20000000016 */
[----:B------:R-:W2:Y:S01]  /*0a30*/  LDS R43, [R0.X8+0x78] ;  /* 0x00007800002b7984 */ /* 0x000ea20000008800 */
[-C--:B------:R-:W-:Y:S01]  /*0a40*/  FFMA R17, R31, R37.reuse, R14 ;  /* 0x000000251f117223 */ /* 0x080fe2000000000e */
[-C--:B------:R-:W-:Y:S01]  /*0a50*/  FFMA R52, R33, R37.reuse, R52 ;  /* 0x0000002521347223 */ /* 0x080fe20000000034 */
[-C--:B------:R-:W-:Y:S01]  /*0a60*/  FFMA R11, R27, R37.reuse, R20 ;  /* 0x000000251b0b7223 */ /* 0x080fe20000000014 */
[----:B------:R-:W3:Y:S01]  /*0a70*/  LDS R41, [R0.X8+0x8] ;  /* 0x0000080000297984 */ /* 0x000ee20000008800 */
[-C--:B------:R-:W-:Y:S01]  /*0a80*/  FFMA R49, R30, R34.reuse, R49 ;  /* 0x000000221e317223 */ /* 0x080fe20000000031 */
[----:B------:R-:W-:Y:S01]  /*0a90*/  FFMA R37, R25, R37, R36 ;  /* 0x0000002519257223 */ /* 0x000fe20000000024 */
[-C--:B------:R-:W-:Y:S01]  /*0aa0*/  FFMA R32, R32, R34.reuse, R51 ;  /* 0x0000002220207223 */ /* 0x080fe20000000033 */
[----:B------:R-:W4:Y:S01]  /*0ab0*/  LDS.64 R28, [R8+0x50] ;  /* 0x00005000081c7984 */ /* 0x000f220000000a00 */
[-C--:B------:R-:W-:Y:S01]  /*0ac0*/  FFMA R45, R26, R34.reuse, R10 ;  /* 0x000000221a2d7223 */ /* 0x080fe2000000000a */
[----:B------:R-:W-:Y:S01]  /*0ad0*/  FFMA R34, R24, R34, R16 ;  /* 0x0000002218227223 */ /* 0x000fe20000000010 */
[-C--:B------:R-:W-:Y:S01]  /*0ae0*/  FFMA R10, R31, R35.reuse, R49 ;  /* 0x000000231f0a7223 */ /* 0x080fe20000000031 */
[----:B------:R-:W5:Y:S01]  /*0af0*/  LDS.64 R14, [R8+0xe0] ;  /* 0x0000e000080e7984 */ /* 0x000f620000000a00 */
[-C--:B------:R-:W-:Y:S01]  /*0b00*/  FFMA R32, R33, R35.reuse, R32 ;  /* 0x0000002321207223 */ /* 0x080fe20000000020 */
[-C--:B------:R-:W-:Y:S01]  /*0b10*/  FFMA R16, R27, R35.reuse, R45 ;  /* 0x000000231b107223 */ /* 0x080fe2000000002d */
[----:B------:R-:W-:Y:S01]  /*0b20*/  FFMA R34, R25, R35, R34 ;  /* 0x0000002319227223 */ /* 0x000fe20000000022 */
[----:B------:R-:W5:Y:S04]  /*0b30*/  LDS.64 R12, [R8+0x98] ;  /* 0x00009800080c7984 */ /* 0x000f680000000a00 */
[----:B------:R-:W5:Y:S01]  /*0b40*/  LDS R30, [R0.X8+0x2ac] ;  /* 0x0002ac00001e7984 */ /* 0x000f620000008800 */
[----:B0-----:R-:W-:-:S03]  /*0b50*/  FFMA R31, R18, R23, R40 ;  /* 0x00000017121f7223 */ /* 0x001fc60000000028 */
[----:B------:R-:W0:Y:S01]  /*0b60*/  LDS R36, [R0.X8+0x154] ;  /* 0x0001540000247984 */ /* 0x000e220000008800 */
[----:B-1----:R-:W-:-:S03]  /*0b70*/  FFMA R47, R18, R21, R22 ;  /* 0x00000015122f7223 */ /* 0x002fc60000000016 */
[----:B------:R-:W1:Y:S01]  /*0b80*/  LDS R20, [R0.X8+0x31c] ;  /* 0x00031c0000147984 */ /* 0x000e620000008800 */
[C---:B--2---:R-:W-:Y:S01]  /*0b90*/  FFMA R33, R18.reuse, R43, R38 ;  /* 0x0000002b12217223 */ /* 0x044fe20000000026 */
[----:B---3--:R-:W-:Y:S01]  /*0ba0*/  FFMA R35, R18, R41, R39 ;  /* 0x0000002912237223 */ /* 0x008fe20000000027 */
        /* <DEDUP_REMOVED lines=12> */
[----:B------:R-:W-:Y:S01]  /*0c70*/  FFMA R17, R30, R15, R16 ;  /* 0x0000000f1e117223 */ /* 0x000fe20000000010 */
        /* <DEDUP_REMOVED lines=9> */
[----:B------:R-:W-:Y:S01]  /*0d10*/  FFMA R51, R30, R13, R18 ;  /* 0x0000000d1e337223 */ /* 0x000fe20000000012 */
[C---:B-1----:R-:W-:Y:S01]  /*0d20*/  FFMA R16, R20.reuse, R19, R31 ;  /* 0x0000001314107223 */ /* 0x042fe2000000001f */
[----:B------:R-:W-:Y:S01]  /*0d30*/  LDS.64 R10, [R0.X8+0xe8] ;  /* 0x0000e800000a7984 */ /* 0x000fe20000008a00 */
[----:B------:R-:W-:Y:S01]  /*0d40*/  FFMA R29, R20, R29, R39 ;  /* 0x0000001d141d7223 */ /* 0x000fe20000000027 */
[-C--:B------:R-:W-:Y:S01]  /*0d50*/  FFMA R12, R50, R13.reuse, R40 ;  /* 0x0000000d320c7223 */ /* 0x080fe20000000028 */
[C---:B------:R-:W-:Y:S01]  /*0d60*/  FFMA R13, R20.reuse, R13, R28 ;  /* 0x0000000d140d7223 */ /* 0x040fe2000000001c */
[----:B------:R-:W-:Y:S01]  /*0d70*/  LDS.64 R30, [R0.X8+0x158] ;  /* 0x00015800001e7984 */ /* 0x000fe20000008a00 */
[----:B------:R-:W-:-:S03]  /*0d80*/  FFMA R45, R20, R15, R44 ;  /* 0x0000000f142d7223 */ /* 0x000fc6000000002c */
[----:B------:R-:W-:Y:S04]  /*0d90*/  LDS.64 R32, [R0.X8+0x2b0] ;  /* 0x0002b00000207984 */ /* 0x000fe80000008a00 */
[----:B------:R-:W-:Y:S04]  /*0da0*/  LDS.64 R34, [R0.X8+0x320] ;  /* 0x0003200000227984 */ /* 0x000fe80000008a00 */
[----:B------:R-:W0:Y:S04]  /*0db0*/  LDS.64 R36, [R8+0x58] ;  /* 0x0000580008247984 */ /* 0x000e280000000a00 */
[----:B------:R-:W1:Y:S04]  /*0dc0*/  LDS.64 R38, [R8+0xa0] ;  /* 0x0000a00008267984 */ /* 0x000e680000000a00 */
[----:B------:R-:W2:Y:S04]  /*0dd0*/  LDS.64 R18, [R8+0x10] ;  /* 0x0000100008127984 */ /* 0x000ea80000000a00 */
[----:B------:R-:W3:Y:S01]  /*0de0*/  LDS.64 R40, [R8+0xe8] ;  /* 0x0000e80008287984 */ /* 0x000ee20000000a00 */
[-C--:B0-----:R-:W-:Y:S01]  /*0df0*/  FFMA R20, R10, R36.reuse, R14 ;  /* 0x000000240a147223 */ /* 0x081fe2000000000e */
        /* <DEDUP_REMOVED lines=8> */
[C---:B--2---:R-:W-:Y:S01]  /*0e80*/  FFMA R46, R18.reuse, R10, R46 ;  /* 0x0000000a122e7223 */ /* 0x044fe2000000002e */
[C---:B------:R-:W-:Y:S01]  /*0e90*/  FFMA R48, R18.reuse, R30, R48 ;  /* 0x0000001e12307223 */ /* 0x040fe20000000030 */
[C---:B------:R-:W-:Y:S01]  /*0ea0*/  FFMA R47, R18.reuse, R32, R47 ;  /* 0x00000020122f7223 */ /* 0x040fe2000000002f */
[----:B------:R-:W1:Y:S01]  /*0eb0*/  LDS.64 R12, [R0.X8+0x390] ;  /* 0x00039000000c7984 */ /* 0x000e620000008a00 */
[----:B------:R-:W-:Y:S01]  /*0ec0*/  FFMA R18, R18, R34, R16 ;  /* 0x0000002212127223 */ /* 0x000fe20000000010 */
[-C--:B---3--:R-:W-:Y:S01]  /*0ed0*/  FFMA R32, R32, R40.reuse, R17 ;  /* 0x0000002820207223 */ /* 0x088fe20000000011 */
[-C--:B------:R-:W-:Y:S01]  /*0ee0*/  FFMA R30, R30, R40.reuse, R43 ;  /* 0x000000281e1e7223 */ /* 0x080fe2000000002b */
[----:B------:R-:W2:Y:S01]  /*0ef0*/  LDS.64 R14, [R0.X8+0x400] ;  /* 0x00040000000e7984 */ /* 0x000ea20000008a00 */
[-C--:B------:R-:W-:Y:S01]  /*0f00*/  FFMA R10, R10, R40.reuse, R49 ;  /* 0x000000280a0a7223 */ /* 0x080fe20000000031 */
[----:B------:R-:W-:Y:S01]  /*0f10*/  FFMA R34, R34, R40, R45 ;  /* 0x0000002822227223 */ /* 0x000fe2000000002d */
[C---:B------:R-:W-:Y:S01]  /*0f20*/  FFMA R43, R19.reuse, R11, R46 ;  /* 0x0000000b132b7223 */ /* 0x040fe2000000002e */
[----:B------:R-:W3:Y:S01]  /*0f30*/  LDS.64 R16, [R8+0x60] ;  /* 0x0000600008107984 */ /* 0x000ee20000000a00 */
[C---:B------:R-:W-:Y:S01]  /*0f40*/  FFMA R45, R19.reuse, R31, R48 ;  /* 0x0000001f132d7223 */ /* 0x040fe20000000030 */
[C---:B------:R-:W-:Y:S01]  /*0f50*/  FFMA R47, R19.reuse, R33, R47 ;  /* 0x00000021132f7223 */ /* 0x040fe2000000002f */
[----:B------:R-:W-:Y:S01]  /*0f60*/  FFMA R40, R19, R35, R18 ;  /* 0x0000002313287223 */ /* 0x000fe20000000012 */
[-C--:B------:R-:W-:Y:S01]  /*0f70*/  FFMA R51, R11, R37.reuse, R20 ;  /* 0x000000250b337223 */ /* 0x080fe20000000014 */
[----:B------:R-:W4:Y:S01]  /*0f80*/  LDS.64 R18, [R8+0xa8] ;  /* 0x0000a80008127984 */ /* 0x000f220000000a00 */
[C---:B------:R-:W-:Y:S01]  /*0f90*/  FFMA R49, R31.reuse, R37, R22 ;  /* 0x000000251f317223 */ /* 0x040fe20000000016 */
[C---:B------:R-:W-:Y:S01]  /*0fa0*/  FFMA R44, R31.reuse, R39, R44 ;  /* 0x000000271f2c7223 */ /* 0x040fe2000000002c */
[----:B------:R-:W-:Y:S01]  /*0fb0*/  FFMA R20, R31, R41, R30 ;  /* 0x000000291f147223 */ /* 0x000fe2000000001e */
[-C--:B------:R-:W-:Y:S01]  /*0fc0*/  FFMA R53, R33, R37.reuse, R42 ;  /* 0x0000002521357223 */ /* 0x080fe2000000002a */
[----:B------:R-:W5:Y:S01]  /*0fd0*/  LDS.64 R30, [R8+0xf0] ;  /* 0x0000f000081e7984 */ /* 0x000f620000000a00 */
[----:B------:R-:W-:Y:S01]  /*0fe0*/  FFMA R52, R35, R37, R52 ;  /* 0x0000002523347223 */ /* 0x000fe20000000034 */
[----:B------:R-:W-:Y:S01]  /*0ff0*/  FFMA R37, R11, R39, R36 ;  /* 0x000000270b257223 */ /* 0x000fe20000000024 */
[----:B------:R-:W-:Y:S01]  /*1000*/  FFMA R36, R35, R41, R34 ;  /* 0x0000002923247223 */ /* 0x000fe20000000022 */
[-C--:B------:R-:W-:Y:S01]  /*1010*/  FFMA R50, R33, R39.reuse, R50 ;  /* 0x0000002721327223 */ /* 0x080fe20000000032 */
[----:B------:R-:W-:Y:S01]  /*1020*/  FFMA R38, R35, R39, R38 ;  /* 0x0000002723267223 */ /* 0x000fe20000000026 */
[-C--:B------:R-:W-:Y:S01]  /*1030*/  FFMA R22, R33, R41.reuse, R32 ;  /* 0x0000002921167223 */ /* 0x080fe20000000020 */
[----:B------:R-:W-:-:S02]  /*1040*/  FFMA R39, R11, R41, R10 ;  /* 0x000000290b277223 */ /* 0x000fc4000000000a */
[----:B------:R-:W-:Y:S04]  /*1050*/  LDS.64 R10, [R8+0x20] ;  /* 0x00002000080a7984 */ /* 0x000fe80000000a00 */
[----:B------:R-:W5:Y:S01]  /*1060*/  LDS R41, [R0.X8+0x408] ;  /* 0x0004080000297984 */ /* 0x000f620000008800 */
[-C--:B0-----:R-:W-:Y:S01]  /*1070*/  FFMA R34, R24, R28.reuse, R45 ;  /* 0x0000001c18227223 */ /* 0x081fe2000000002d */
[----:B------:R-:W-:Y:S02]  /*1080*/  FFMA R32, R26, R28, R43 ;  /* 0x0000001c1a207223 */ /* 0x000fe4000000002b */
[----:B------:R-:W0:Y:S01]  /*1090*/  LDS R43, [R0.X8+0x398] ;  /* 0x00039800002b7984 */ /* 0x000e220000008800 */
[C---:B-1----:R-:W-:Y:S01]  /*10a0*/  FFMA R42, R28.reuse, R12, R47 ;  /* 0x0000000c1c2a7223 */ /* 0x042fe2000000002f */
[----:B--2---:R-:W-:-:S03]  /*10b0*/  FFMA R46, R28, R14, R40 ;  /* 0x0000000e1c2e7223 */ /* 0x004fc60000000028 */
[----:B------:R-:W-:Y:S01]  /*10c0*/  FFMA R45, R29, R13, R42 ;  /* 0x0000000d1d2d7223 */ /* 0x000fe2000000002a */
[-C--:B------:R-:W-:Y:S01]  /*10d0*/  FFMA R40, R25, R29.reuse, R34 ;  /* 0x0000001d19287223 */ /* 0x080fe20000000022 */
[----:B------:R-:W-:Y:S01]  /*10e0*/  FFMA R28, R27, R29, R32 ;  /* 0x0000001d1b1c7223 */ /* 0x000fe20000000020 */
[----:B------:R-:W-:Y:S01]  /*10f0*/  FFMA R42, R29, R15, R46 ;  /* 0x0000000f1d2a7223 */ /* 0x000fe2000000002e */
[-C--:B---3--:R-:W-:Y:S01]  /*1100*/  FFMA R46, R26, R16.reuse, R51 ;  /* 0x000000101a2e7223 */ /* 0x088fe20000000033 */
[-C--:B------:R-:W-:Y:S01]  /*1110*/  FFMA R48, R24, R16.reuse, R49 ;  /* 0x0000001018307223 */ /* 0x080fe20000000031 */
[-C--:B------:R-:W-:Y:S01]  /*1120*/  FFMA R53, R12, R16.reuse, R53 ;  /* 0x000000100c357223 */ /* 0x080fe20000000035 */
[----:B------:R-:W-:Y:S01]  /*1130*/  FFMA R16, R14, R16, R52 ;  /* 0x000000100e107223 */ /* 0x000fe20000000034 */
[-C--:B------:R-:W-:Y:S01]  /*1140*/  FFMA R52, R27, R17.reuse, R46 ;  /* 0x000000111b347223 */ /* 0x080fe2000000002e */
[----:B------:R-:W1:Y:S01]  /*1150*/  LDS.64 R34, [R8+0xb0] ;  /* 0x0000b00008227984 */ /* 0x000e620000000a00 */
[-C--:B------:R-:W-:Y:S01]  /*1160*/  FFMA R46, R25, R17.reuse, R48 ;  /* 0x00000011192e7223 */ /* 0x080fe20000000030 */
[-C--:B------:R-:W-:Y:S01]  /*1170*/  FFMA R48, R13, R17.reuse, R53 ;  /* 0x000000110d307223 */ /* 0x080fe20000000035 */
[----:B------:R-:W-:Y:S01]  /*1180*/  FFMA R29, R15, R17, R16 ;  /* 0x000000110f1d7223 */ /* 0x000fe20000000010 */
[----:B------:R-:W2:Y:S01]  /*1190*/  LDS.64 R32, [R8+0x68] ;  /* 0x0000680008207984 */ /* 0x000ea20000000a00 */
[C---:B----4-:R-:W-:Y:S01]  /*11a0*/  FFMA R47, R24.reuse, R18, R44 ;  /* 0x00000012182f7223 */ /* 0x050fe2000000002c */
[----:B-----5:R-:W-:Y:S01]  /*11b0*/  FFMA R24, R24, R30, R20 ;  /* 0x0000001e18187223 */ /* 0x020fe20000000014 */
[-C--:B------:R-:W-:Y:S01]  /*11c0*/  FFMA R37, R26, R18.reuse, R37 ;  /* 0x000000121a257223 */ /* 0x080fe20000000025 */
[----:B------:R-:W3:Y:S01]  /*11d0*/  LDS.64 R16, [R8+0xf8] ;  /* 0x0000f80008107984 */ /* 0x000ee20000000a00 */
[-C--:B------:R-:W-:Y:S01]  /*11e0*/  FFMA R50, R12, R18.reuse, R50 ;  /* 0x000000120c327223 */ /* 0x080fe20000000032 */
[----:B------:R-:W-:Y:S01]  /*11f0*/  FFMA R49, R14, R18, R38 ;  /* 0x000000120e317223 */ /* 0x000fe20000000026 */
[-C--:B------:R-:W-:Y:S01]  /*1200*/  FFMA R26, R26, R30.reuse, R39 ;  /* 0x0000001e1a1a7223 */ /* 0x080fe20000000027 */
[----:B------:R-:W4:Y:S01]  /*1210*/  LDS R20, [R0.X8+0x474] ;  /* 0x0004740000147984 */ /* 0x000f220000008800 */
[-C--:B------:R-:W-:Y:S01]  /*1220*/  FFMA R12, R12, R30.reuse, R22 ;  /* 0x0000001e0c0c7223 */ /* 0x080fe20000000016 */
[-C--:B------:R-:W-:Y:S01]  /*1230*/  FFMA R44, R27, R19.reuse, R37 ;  /* 0x000000131b2c7223 */ /* 0x080fe20000000025 */
[-C--:B------:R-:W-:Y:S01]  /*1240*/  FFMA R18, R25, R19.reuse, R47 ;  /* 0x0000001319127223 */ /* 0x080fe2000000002f */
[-C--:B------:R-:W-:Y:S01]  /*1250*/  FFMA R38, R13, R19.reuse, R50 ;  /* 0x000000130d267223 */ /* 0x080fe20000000032 */
[----:B------:R-:W-:Y:S01]  /*1260*/  FFMA R14, R14, R30, R36 ;  /* 0x0000001e0e0e7223 */ /* 0x000fe20000000024 */
[----:B------:R-:W-:Y:S01]  /*1270*/  FFMA R50, R15, R19, R49 ;  /* 0x000000130f327223 */ /* 0x000fe20000000031 */
[----:B------:R-:W-:Y:S01]  /*1280*/  FFMA R22, R27, R31, R26 ;  /* 0x0000001f1b167223 */ /* 0x000fe2000000001a */
[C---:B------:R-:W-:Y:S01]  /*1290*/  FFMA R37, R10.reuse, R41, R42 ;  /* 0x000000290a257223 */ /* 0x040fe2000000002a */
[-C--:B------:R-:W-:Y:S01]  /*12a0*/  FFMA R36, R25, R31.reuse, R24 ;  /* 0x0000001f19247223 */ /* 0x080fe20000000018 */
[----:B------:R-:W5:Y:S01]  /*12b0*/  LDS R42, [R0.X8+0x4e4] ;  /* 0x0004e400002a7984 */ /* 0x000f620000008800 */
[----:B------:R-:W-:Y:S01]  /*12c0*/  FFMA R26, R13, R31, R12 ;  /* 0x0000001f0d1a7223 */ /* 0x000fe2000000000c */
[-C--:B------:R-:W-:Y:S01]  /*12d0*/  FFMA R13, R21, R10.reuse, R28 ;  /* 0x0000000a150d7223 */ /* 0x080fe2000000001c */
[----:B------:R-:W-:Y:S01]  /*12e0*/  FFMA R40, R23, R10, R40 ;  /* 0x0000000a17287223 */ /* 0x000fe20000000028 */
[----:B0-----:R-:W-:Y:S01]  /*12f0*/  FFMA R45, R10, R43, R45 ;  /* 0x0000002b0a2d7223 */ /* 0x001fe2000000002d */
[----:B------:R-:W-:Y:S01]  /*1300*/  FFMA R27, R15, R31, R14 ;  /* 0x0000001f0f1b7223 */ /* 0x000fe2000000000e */
[----:B------:R-:W0:Y:S04]  /*1310*/  LDS R10, [R0.X8+0x6ac] ;  /* 0x0006ac00000a7984 */ /* 0x000e280000008800 */
[----:B------:R-:W0:Y:S04]  /*1320*/  LDS R12, [R0.X8+0x63c] ;  /* 0x00063c00000c7984 */ /* 0x000e280000008800 */
[----:B------:R-:W-:Y:S01]  /*1330*/  LDS.64 R24, [R8+0x28] ;  /* 0x0000280008187984 */ /* 0x000fe20000000a00 */
[-C--:B-1----:R-:W-:Y:S01]  /*1340*/  FFMA R39, R21, R34.reuse, R44 ;  /* 0x0000002215277223 */ /* 0x082fe2000000002c */
[-C--:B------:R-:W-:Y:S01]  /*1350*/  FFMA R44, R23, R34.reuse, R18 ;  /* 0x00000022172c7223 */ /* 0x080fe20000000012 */
[-C--:B------:R-:W-:Y:S01]  /*1360*/  FFMA R38, R43, R34.reuse, R38 ;  /* 0x000000222b267223 */ /* 0x080fe20000000026 */
[----:B------:R-:W-:Y:S01]  /*1370*/  FFMA R50, R41, R34, R50 ;  /* 0x0000002229327223 */ /* 0x000fe20000000032 */
[-C--:B--2---:R-:W-:Y:S01]  /*1380*/  FFMA R46, R23, R32.reuse, R46 ;  /* 0x00000020172e7223 */ /* 0x084fe2000000002e */
[----:B------:R-:W1:Y:S01]  /*1390*/  LDS.64 R14, [R0.X8+0x478] ;  /* 0x00047800000e7984 */ /* 0x000e620000008a00 */
[-C--:B------:R-:W-:Y:S01]  /*13a0*/  FFMA R48, R43, R32.reuse, R48 ;  /* 0x000000202b307223 */ /* 0x080fe20000000030 */
[C---:B------:R-:W-:Y:S01]  /*13b0*/  FFMA R52, R21.reuse, R32, R52 ;  /* 0x0000002015347223 */ /* 0x040fe20000000034 */
[-C--:B---3--:R-:W-:Y:S01]  /*13c0*/  FFMA R34, R21, R16.reuse, R22 ;  /* 0x0000001015227223 */ /* 0x088fe20000000016 */
[----:B------:R-:W2:Y:S01]  /*13d0*/  LDS.64 R18, [R0.X8+0x4e8] ;  /* 0x0004e80000127984 */ /* 0x000ea20000008a00 */
[-C--:B------:R-:W-:Y:S01]  /*13e0*/  FFMA R36, R23, R16.reuse, R36 ;  /* 0x0000001017247223 */ /* 0x080fe20000000024 */
[-C--:B------:R-:W-:Y:S01]  /*13f0*/  FFMA R43, R43, R16.reuse, R26 ;  /* 0x000000102b2b7223 */ /* 0x080fe2000000001a */
[C---:B------:R-:W-:Y:S01]  /*1400*/  FFMA R16, R41.reuse, R16, R27 ;  /* 0x0000001029107223 */ /* 0x040fe2000000001b */
[----:B------:R-:W3:Y:S01]  /*1410*/  LDS.64 R22, [R8+0x70] ;  /* 0x0000700008167984 */ /* 0x000ee20000000a00 */
[----:B------:R-:W-:Y:S01]  /*1420*/  FFMA R32, R41, R32, R29 ;  /* 0x0000002029207223 */ /* 0x000fe2000000001d */
[C---:B----4-:R-:W-:Y:S01]  /*1430*/  FFMA R13, R20.reuse, R11, R13 ;  /* 0x0000000b140d7223 */ /* 0x050fe2000000000d */
[C---:B------:R-:W-:Y:S01]  /*1440*/  FFMA R41, R20.reuse, R33, R52 ;  /* 0x0000002114297223 */ /* 0x040fe20000000034 */
[----:B------:R-:W4:Y:S01]  /*1450*/  LDS.64 R30, [R0.X8+0x640] ;  /* 0x00064000001e7984 */ /* 0x000f220000008a00 */
[C---:B------:R-:W-:Y:S01]  /*1460*/  FFMA R39, R20.reuse, R35, R39 ;  /* 0x0000002314277223 */ /* 0x040fe20000000027 */
[----:B------:R-:W-:-:S02]  /*1470*/  FFMA R47, R20, R17, R34 ;  /* 0x00000011142f7223 */ /* 0x000fc40000000022 */
[----:B------:R-:W4:Y:S01]  /*1480*/  LDS.64 R26, [R8+0xb8] ;  /* 0x0000b800081a7984 */ /* 0x000f220000000a00 */
[C---:B-----5:R-:W-:Y:S01]  /*1490*/  FFMA R40, R42.reuse, R11, R40 ;  /* 0x0000000b2a287223 */ /* 0x060fe20000000028 */
[C---:B------:R-:W-:Y:S01]  /*14a0*/  FFMA R46, R42.reuse, R33, R46 ;  /* 0x000000212a2e7223 */ /* 0x040fe2000000002e */
[C---:B------:R-:W-:Y:S01]  /*14b0*/  FFMA R49, R42.reuse, R35, R44 ;  /* 0x000000232a317223 */ /* 0x040fe2000000002c */
[----:B------:R-:W5:Y:S01]  /*14c0*/  LDS.64 R28, [R0.X8+0x6b0] ;  /* 0x0006b000001c7984 */ /* 0x000f620000008a00 */
[-C--:B------:R-:W-:Y:S01]  /*14d0*/  FFMA R53, R42, R17.reuse, R36 ;  /* 0x000000112a357223 */ /* 0x080fe20000000024 */
[C---:B0-----:R-:W-:Y:S02]  /*14e0*/  FFMA R51, R10.reuse, R17, R16 ;  /* 0x000000110a337223 */ /* 0x041fe40000000010 */
[----:B------:R-:W0:Y:S01]  /*14f0*/  LDS.64 R20, [R8+0x100] ;  /* 0x0001000008147984 */ /* 0x000e220000000a00 */
[-C--:B------:R-:W-:Y:S01]  /*1500*/  FFMA R32, R10, R33.reuse, R32 ;  /* 0x000000210a207223 */ /* 0x080fe20000000020 */
[C---:B------:R-:W-:Y:S01]  /*1510*/  FFMA R48, R12.reuse, R33, R48 ;  /* 0x000000210c307223 */ /* 0x040fe20000000030 */
[C---:B------:R-:W-:Y:S01]  /*1520*/  FFMA R45, R12.reuse, R11, R45 ;  /* 0x0000000b0c2d7223 */ /* 0x040fe2000000002d */
[----:B------:R-:W-:Y:S01]  /*1530*/  FFMA R33, R12, R35, R38 ;  /* 0x000000230c217223 */ /* 0x000fe20000000026 */
[C---:B------:R-:W-:Y:S01]  /*1540*/  FFMA R11, R10.reuse, R11, R37 ;  /* 0x0000000b0a0b7223 */ /* 0x040fe20000000025 */
[----:B------:R-:W-:Y:S01]  /*1550*/  FFMA R35, R10, R35, R50 ;  /* 0x000000230a237223 */ /* 0x000fe20000000032 */
[----:B------:R-:W-:Y:S01]  /*1560*/  FFMA R37, R12, R17, R43 ;  /* 0x000000110c257223 */ /* 0x000fe2000000002b */
[C---:B-1----:R-:W-:Y:S01]  /*1570*/  FFMA R16, R24.reuse, R14, R13 ;  /* 0x0000000e18107223 */ /* 0x042fe2000000000d */
[----:B--2---:R-:W-:-:S03]  /*1580*/  FFMA R40, R24, R18, R40 ;  /* 0x0000001218287223 */ /* 0x004fc60000000028 */
[C---:B------:R-:W-:Y:S01]  /*1590*/  FFMA R43, R25.reuse, R15, R16 ;  /* 0x0000000f192b7223 */ /* 0x040fe20000000010 */
[-C--:B---3--:R-:W-:Y:S01]  /*15a0*/  FFMA R46, R18, R22.reuse, R46 ;  /* 0x00000016122e7223 */ /* 0x088fe2000000002e */
[----:B------:R-:W-:Y:S01]  /*15b0*/  FFMA R13, R25, R19, R40 ;  /* 0x00000013190d7223 */ /* 0x000fe20000000028 */
[----:B------:R-:W-:Y:S01]  /*15c0*/  FFMA R42, R14, R22, R41 ;  /* 0x000000160e2a7223 */ /* 0x000fe20000000029 */
[----:B----4-:R-:W-:Y:S01]  /*15d0*/  FFMA R34, R24, R30, R45 ;  /* 0x0000001e18227223 */ /* 0x010fe2000000002d */
[----:B------:R-:W-:Y:S01]  /*15e0*/  FFMA R40, R30, R22, R48 ;  /* 0x000000161e287223 */ /* 0x000fe20000000030 */
[-C--:B------:R-:W-:Y:S01]  /*15f0*/  FFMA R41, R19, R23.reuse, R46 ;  /* 0x0000001713297223 */ /* 0x080fe2000000002e */
[-C--:B------:R-:W-:Y:S01]  /*1600*/  FFMA R42, R15, R23.reuse, R42 ;  /* 0x000000170f2a7223 */ /* 0x080fe2000000002a */
[-C--:B------:R-:W-:Y:S01]  /*1610*/  FFMA R16, R18, R26.reuse, R49 ;  /* 0x0000001a12107223 */ /* 0x080fe20000000031 */
[-C--:B------:R-:W-:Y:S01]  /*1620*/  FFMA R46, R14, R26.reuse, R39 ;  /* 0x0000001a0e2e7223 */ /* 0x080fe20000000027 */
[----:B------:R-:W-:Y:S01]  /*1630*/  FFMA R48, R30, R26, R33 ;  /* 0x0000001a1e307223 */ /* 0x000fe20000000021 */
[----:B------:R-:W-:Y:S01]  /*1640*/  FFMA R40, R31, R23, R40 ;  /* 0x000000171f287223 */ /* 0x000fe20000000028 */
[----:B-----5:R-:W-:Y:S01]  /*1650*/  FFMA R24, R24, R28, R11 ;  /* 0x0000001c18187223 */ /* 0x020fe2000000000b */
[C---:B------:R-:W-:Y:S01]  /*1660*/  FFMA R32, R28.reuse, R22, R32 ;  /* 0x000000161c207223 */ /* 0x040fe20000000020 */
[----:B------:R-:W-:Y:S01]  /*1670*/  FFMA R50, R28, R26, R35 ;  /* 0x0000001a1c327223 */ /* 0x000fe20000000023 */
[----:B------:R-:W-:Y:S01]  /*1680*/  FFMA R11, R25, R31, R34 ;  /* 0x0000001f190b7223 */ /* 0x000fe20000000022 */
[-C--:B0-----:R-:W-:Y:S01]  /*1690*/  FFMA R52, R18, R20.reuse, R53 ;  /* 0x0000001412347223 */ /* 0x081fe20000000035 */
[----:B------:R-:W-:Y:S01]  /*16a0*/  FFMA R44, R29, R23, R32 ;  /* 0x000000171d2c7223 */ /* 0x000fe20000000020 */
[-C--:B------:R-:W-:Y:S01]  /*16b0*/  FFMA R46, R15, R27.reuse, R46 ;  /* 0x0000001b0f2e7223 */ /* 0x080fe2000000002e */
[-C--:B------:R-:W-:Y:S01]  /*16c0*/  FFMA R49, R19, R27.reuse, R16 ;  /* 0x0000001b13317223 */ /* 0x080fe20000000010 */
[-C--:B------:R-:W-:Y:S01]  /*16d0*/  FFMA R48, R31, R27.reuse, R48 ;  /* 0x0000001b1f307223 */ /* 0x080fe20000000030 */
[----:B------:R-:W-:Y:S01]  /*16e0*/  FFMA R50, R29, R27, R50 ;  /* 0x0000001b1d327223 */ /* 0x000fe20000000032 */
[-C--:B------:R-:W-:Y:S01]  /*16f0*/  FFMA R18, R30, R20.reuse, R37 ;  /* 0x000000141e127223 */ /* 0x080fe20000000025 */
[----:B------:R-:W-:Y:S01]  /*1700*/  FFMA R45, R25, R29, R24 ;  /* 0x0000001d192d7223 */ /* 0x000fe20000000018 */
[----:B------:R-:W-:Y:S01]  /*1710*/  LDS.64 R22, [R8+0x30] ;  /* 0x0000300008167984 */ /* 0x000fe20000000a00 */
[-C--:B------:R-:W-:Y:S01]  /*1720*/  FFMA R14, R14, R20.reuse, R47 ;  /* 0x000000140e0e7223 */ /* 0x080fe2000000002f */
[-C--:B------:R-:W-:Y:S01]  /*1730*/  FFMA R47, R31, R21.reuse, R18 ;  /* 0x000000151f2f7223 */ /* 0x080fe20000000012 */
[----:B------:R-:W-:Y:S01]  /*1740*/  FFMA R20, R28, R20, R51 ;  /* 0x000000141c147223 */ /* 0x000fe20000000033 */
[----:B------:R-:W0:Y:S01]  /*1750*/  LDS.64 R16, [R0.X8+0x558] ;  /* 0x0005580000107984 */ /* 0x000e220000008a00 */
[-C--:B------:R-:W-:Y:S01]  /*1760*/  FFMA R15, R15, R21.reuse, R14 ;  /* 0x000000150f0f7223 */ /* 0x080fe2000000000e */
[-C--:B------:R-:W-:Y:S01]  /*1770*/  FFMA R19, R19, R21.reuse, R52 ;  /* 0x0000001513137223 */ /* 0x080fe20000000034 */
[----:B------:R-:W-:Y:S01]  /*1780*/  FFMA R21, R29, R21, R20 ;  /* 0x000000151d157223 */ /* 0x000fe20000000014 */
[----:B------:R-:W1:Y:S04]  /*1790*/  LDS.64 R26, [R0.X8+0x720] ;  /* 0x00072000001a7984 */ /* 0x000e680000008a00 */
[----:B------:R-:W2:Y:S04]  /*17a0*/  LDS.64 R34, [R8+0x78] ;  /* 0x0000780008227984 */ /* 0x000ea80000000a00 */
[----:B------:R-:W3:Y:S04]  /*17b0*/  LDS.64 R36, [R8+0xc0] ;  /* 0x0000c00008247984 */ /* 0x000ee80000000a00 */
[----:B------:R-:W4:Y:S04]  /*17c0*/  LDS.64 R24, [R0.X8+0x5c8] ;  /* 0x0005c80000187984 */ /* 0x000f280000008a00 */
[----:B------:R-:W5:Y:S04]  /*17d0*/  LDS.64 R32, [R0.X8+0x790] ;  /* 0x0007900000207984 */ /* 0x000f680000008a00 */
[----:B------:R-:W5:Y:S01]  /*17e0*/  LDS.64 R38, [R8+0x108] ;  /* 0x0001080008267984 */ /* 0x000f620000000a00 */
[----:B0-----:R-:W-:-:S03]  /*17f0*/  FFMA R52, R22, R16, R43 ;  /* 0x0000001016347223 */ /* 0x001fc6000000002b */
[----:B------:R-:W-:Y:S01]  /*1800*/  LDS R43, [R0.X8+0x728] ;  /* 0x00072800002b7984 */ /* 0x000fe20000008800 */
[----:B-1----:R-:W-:Y:S01]  /*1810*/  FFMA R11, R22, R26, R11 ;  /* 0x0000001a160b7223 */ /* 0x002fe2000000000b */
[----:B------:R-:W-:Y:S01]  /*1820*/  FFMA R51, R23, R17, R52 ;  /* 0x0000001117337223 */ /* 0x000fe20000000034 */
[-C--:B--2---:R-:W-:Y:S01]  /*1830*/  FFMA R42, R16, R34.reuse, R42 ;  /* 0x00000022102a7223 */ /* 0x084fe2000000002a */
[----:B------:R-:W-:Y:S01]  /*1840*/  FFMA R40, R26, R34, R40 ;  /* 0x000000221a287223 */ /* 0x000fe20000000028 */
[-C--:B---3--:R-:W-:Y:S01]  /*1850*/  FFMA R46, R16, R36.reuse, R46 ;  /* 0x00000024102e7223 */ /* 0x088fe2000000002e */
[----:B------:R-:W-:Y:S01]  /*1860*/  FFMA R48, R26, R36, R48 ;  /* 0x000000241a307223 */ /* 0x000fe20000000030 */
[-C--:B------:R-:W-:Y:S01]  /*1870*/  FFMA R42, R17, R35.reuse, R42 ;  /* 0x00000023112a7223 */ /* 0x080fe2000000002a */
[----:B------:R-:W-:Y:S01]  /*1880*/  FFMA R40, R27, R35, R40 ;  /* 0x000000231b287223 */ /* 0x000fe20000000028 */
[----:B----4-:R-:W-:Y:S01]  /*1890*/  FFMA R41, R24, R34, R41 ;  /* 0x0000002218297223 */ /* 0x010fe20000000029 */
[----:B------:R-:W-:Y:S01]  /*18a0*/  FFMA R13, R22, R24, R13 ;  /* 0x00000018160d7223 */ /* 0x000fe2000000000d */
[-C--:B------:R-:W-:Y:S01]  /*18b0*/  FFMA R46, R17, R37.reuse, R46 ;  /* 0x00000025112e7223 */ /* 0x080fe2000000002e */
[----:B------:R-:W-:Y:S01]  /*18c0*/  FFMA R48, R27, R37, R48 ;  /* 0x000000251b307223 */ /* 0x000fe20000000030 */
[----:B-----5:R-:W-:Y:S01]  /*18d0*/  FFMA R44, R32, R34, R44 ;  /* 0x00000022202c7223 */ /* 0x020fe2000000002c */
[----:B------:R-:W-:Y:S01]  /*18e0*/  FFMA R34, R24, R36, R49 ;  /* 0x0000002418227223 */ /* 0x000fe20000000031 */
[----:B------:R-:W-:Y:S01]  /*18f0*/  FFMA R22, R22, R32, R45 ;  /* 0x0000002016167223 */ /* 0x000fe2000000002d */
[----:B------:R-:W-:Y:S01]  /*1900*/  LDS R49, [R0.X8+0x560] ;  /* 0x0005600000317984 */ /* 0x000fe20000008800 */
[-C--:B------:R-:W-:Y:S01]  /*1910*/  FFMA R16, R16, R38.reuse, R15 ;  /* 0x0000002610107223 */ /* 0x080fe2000000000f */
[-C--:B------:R-:W-:Y:S01]  /*1920*/  FFMA R26, R26, R38.reuse, R47 ;  /* 0x000000261a1a7223 */ /* 0x080fe2000000002f */
[----:B------:R-:W-:Y:S01]  /*1930*/  FFMA R24, R24, R38, R19 ;  /* 0x0000002618187223 */ /* 0x000fe20000000013 */
[----:B------:R-:W0:Y:S01]  /*1940*/  LDS.64 R14, [R8+0x38] ;  /* 0x00003800080e7984 */ /* 0x000e220000000a00 */
[C---:B------:R-:W-:Y:S01]  /*1950*/  FFMA R50, R32.reuse, R36, R50 ;  /* 0x0000002420327223 */ /* 0x040fe20000000032 */
[----:B------:R-:W-:Y:S01]  /*1960*/  FFMA R32, R32, R38, R21 ;  /* 0x0000002620207223 */ /* 0x000fe20000000015 */
[C---:B------:R-:W-:Y:S01]  /*1970*/  FFMA R36, R23.reuse, R25, R13 ;  /* 0x0000001917247223 */ /* 0x040fe2000000000d */
[----:B------:R-:W1:Y:S01]  /*1980*/  LDS R47, [R0.X8+0x5d0] ;  /* 0x0005d000002f7984 */ /* 0x000e620000008800 */
[C---:B------:R-:W-:Y:S01]  /*1990*/  FFMA R38, R23.reuse, R27, R11 ;  /* 0x0000001b17267223 */ /* 0x040fe2000000000b */
[----:B------:R-:W-:Y:S01]  /*19a0*/  FFMA R52, R23, R33, R22 ;  /* 0x0000002117347223 */ /* 0x000fe20000000016 */
[-C--:B------:R-:W-:Y:S01]  /*19b0*/  FFMA R41, R25, R35.reuse, R41 ;  /* 0x0000002319297223 */ /* 0x080fe20000000029 */
[----:B------:R-:W2:Y:S01]  /*19c0*/  LDS.64 R18, [R8+0x80] ;  /* 0x0000800008127984 */ /* 0x000ea20000000a00 */
[----:B------:R-:W-:Y:S01]  /*19d0*/  FFMA R44, R33, R35, R44 ;  /* 0x00000023212c7223 */ /* 0x000fe2000000002c */
[-C--:B------:R-:W-:Y:S01]  /*19e0*/  FFMA R34, R25, R37.reuse, R34 ;  /* 0x0000002519227223 */ /* 0x080fe20000000022 */
[----:B------:R-:W-:Y:S01]  /*19f0*/  FFMA R50, R33, R37, R50 ;  /* 0x0000002521327223 */ /* 0x000fe20000000032 */
[----:B------:R-:W3:Y:S01]  /*1a00*/  LDS R45, [R0.X8+0x798] ;  /* 0x00079800002d7984 */ /* 0x000ee20000008800 */
[-C--:B------:R-:W-:Y:S01]  /*1a10*/  FFMA R16, R17, R39.reuse, R16 ;  /* 0x0000002711107223 */ /* 0x080fe20000000010 */
[-C--:B------:R-:W-:Y:S01]  /*1a20*/  FFMA R11, R25, R39.reuse, R24 ;  /* 0x00000027190b7223 */ /* 0x080fe20000000018 */
[-C--:B------:R-:W-:Y:S01]  /*1a30*/  FFMA R13, R27, R39.reuse, R26 ;  /* 0x000000271b0d7223 */ /* 0x080fe2000000001a */
[----:B------:R-:W4:Y:S01]  /*1a40*/  LDS.64 R20, [R8+0xc8] ;  /* 0x0000c80008147984 */ /* 0x000f220000000a00 */
[----:B------:R-:W-:-:S03]  /*1a50*/  FFMA R32, R33, R39, R32 ;  /* 0x0000002721207223 */ /* 0x000fc60000000020 */
[----:B------:R-:W5:Y:S04]  /*1a60*/  LDS.64 R22, [R8+0x110] ;  /* 0x0001100008167984 */ /* 0x000f680000000a00 */
[----:B------:R-:W-:Y:S04]  /*1a70*/  LDS.64 R24, [R0.X8+0x808] ;  /* 0x0008080000187984 */ /* 0x000fe80000008a00 */
[----:B------:R-:W-:Y:S01]  /*1a80*/  LDS.64 R26, [R0.X8+0x878] ;  /* 0x00087800001a7984 */ /* 0x000fe20000008a00 */
[C---:B0-----:R-:W-:Y:S01]  /*1a90*/  FFMA R51, R14.reuse, R49, R51 ;  /* 0x000000310e337223 */ /* 0x041fe20000000033 */
[C---:B-1----:R-:W-:Y:S01]  /*1aa0*/  FFMA R37, R14.reuse, R47, R36 ;  /* 0x0000002f0e257223 */ /* 0x042fe20000000024 */
[----:B------:R-:W-:-:S02]  /*1ab0*/  FFMA R36, R14, R43, R38 ;  /* 0x0000002b0e247223 */ /* 0x000fc40000000026 */
[----:B------:R-:W-:Y:S01]  /*1ac0*/  FFMA R51, R12, R15, R51 ;  /* 0x0000000f0c337223 */ /* 0x000fe20000000033 */
[----:B------:R-:W0:Y:S01]  /*1ad0*/  LDS.64 R38, [R8+0x40] ;  /* 0x0000400008267984 */ /* 0x000e220000000a00 */
[-C--:B--2---:R-:W-:Y:S01]  /*1ae0*/  FFMA R33, R49, R18.reuse, R42 ;  /* 0x0000001231217223 */ /* 0x084fe2000000002a */
[-C--:B------:R-:W-:Y:S01]  /*1af0*/  FFMA R42, R47, R18.reuse, R41 ;  /* 0x000000122f2a7223 */ /* 0x080fe20000000029 */
[-C--:B------:R-:W-:Y:S01]  /*1b00*/  FFMA R40, R43, R18.reuse, R40 ;  /* 0x000000122b287223 */ /* 0x080fe20000000028 */
[----:B---3--:R-:W-:Y:S01]  /*1b10*/  FFMA R52, R14, R45, R52 ;  /* 0x0000002d0e347223 */ /* 0x008fe20000000034 */
[----:B------:R-:W-:Y:S01]  /*1b20*/  FFMA R44, R45, R18, R44 ;  /* 0x000000122d2c7223 */ /* 0x000fe2000000002c */
[----:B------:R-:W1:Y:S01]  /*1b30*/  LDS R14, [R0.X8+0x804] ;  /* 0x00080400000e7984 */ /* 0x000e620000008800 */
[-C--:B----4-:R-:W-:Y:S01]  /*1b40*/  FFMA R41, R49, R20.reuse, R46 ;  /* 0x0000001431297223 */ /* 0x090fe2000000002e */
[-C--:B------:R-:W-:Y:S02]  /*1b50*/  FFMA R46, R47, R20.reuse, R34 ;  /* 0x000000142f2e7223 */ /* 0x080fe40000000022 */
[----:B------:R-:W2:Y:S01]  /*1b60*/  LDS R18, [R0.X8+0x874] ;  /* 0x0008740000127984 */ /* 0x000ea20000008800 */
[-C--:B------:R-:W-:Y:S01]  /*1b70*/  FFMA R48, R43, R20.reuse, R48 ;  /* 0x000000142b307223 */ /* 0x080fe20000000030 */
[----:B------:R-:W-:Y:S01]  /*1b80*/  FFMA R50, R45, R20, R50 ;  /* 0x000000142d327223 */ /* 0x000fe20000000032 */
[-C--:B-----5:R-:W-:Y:S01]  /*1b90*/  FFMA R49, R49, R22.reuse, R16 ;  /* 0x0000001631317223 */ /* 0x0a0fe20000000010 */
[----:B------:R-:W3:Y:S01]  /*1ba0*/  LDS.64 R34, [R8+0x88] ;  /* 0x0000880008227984 */ /* 0x000ee20000000a00 */
[-C--:B------:R-:W-:Y:S01]  /*1bb0*/  FFMA R20, R47, R22.reuse, R11 ;  /* 0x000000162f147223 */ /* 0x080fe2000000000b */
[-C--:B------:R-:W-:Y:S01]  /*1bc0*/  FFMA R13, R43, R22.reuse, R13 ;  /* 0x000000162b0d7223 */ /* 0x080fe2000000000d */
[----:B------:R-:W-:Y:S01]  /*1bd0*/  FFMA R22, R45, R22, R32 ;  /* 0x000000162d167223 */ /* 0x000fe20000000020 */
[----:B------:R-:W4:Y:S01]  /*1be0*/  LDS.64 R16, [R8+0xd0] ;  /* 0x0000d00008107984 */ /* 0x000f220000000a00 */
[----:B------:R-:W-:Y:S01]  /*1bf0*/  FFMA R45, R12, R19, R33 ;  /* 0x000000130c2d7223 */ /* 0x000fe20000000021 */
[----:B------:R-:W-:Y:S01]  /*1c00*/  FFMA R47, R10, R15, R37 ;  /* 0x0000000f0a2f7223 */ /* 0x000fe20000000025 */
[C---:B------:R-:W-:Y:S01]  /*1c10*/  FFMA R11, R12.reuse, R21, R41 ;  /* 0x000000150c0b7223 */ /* 0x040fe20000000029 */
[----:B------:R-:W5:Y:S01]  /*1c20*/  LDS.64 R32, [R8+0x118] ;  /* 0x0001180008207984 */ /* 0x000f620000000a00 */
[----:B------:R-:W-:Y:S01]  /*1c30*/  FFMA R43, R12, R23, R49 ;  /* 0x000000170c2b7223 */ /* 0x000fe20000000031 */
[C---:B------:R-:W-:Y:S01]  /*1c40*/  FFMA R41, R10.reuse, R19, R42 ;  /* 0x000000130a297223 */ /* 0x040fe2000000002a */
[C---:B------:R-:W-:Y:S01]  /*1c50*/  FFMA R49, R10.reuse, R21, R46 ;  /* 0x000000150a317223 */ /* 0x040fe2000000002e */
[----:B------:R-:W-:Y:S01]  /*1c60*/  FFMA R37, R10, R23, R20 ;  /* 0x000000170a257223 */ /* 0x000fe20000000014 */
[-C--:B0-----:R-:W-:Y:S01]  /*1c70*/  FFMA R10, R30, R38.reuse, R51 ;  /* 0x000000261e0a7223 */ /* 0x081fe20000000033 */
[----:B------:R-:W-:Y:S01]  /*1c80*/  FFMA R12, R28, R38, R47 ;  /* 0x000000261c0c7223 */ /* 0x000fe2000000002f */
[C---:B-1----:R-:W-:Y:S01]  /*1c90*/  FFMA R36, R14.reuse, R15, R36 ;  /* 0x0000000f0e247223 */ /* 0x042fe20000000024 */
[C---:B------:R-:W-:Y:S01]  /*1ca0*/  FFMA R53, R14.reuse, R19, R40 ;  /* 0x000000130e357223 */ /* 0x040fe20000000028 */
[C---:B------:R-:W-:Y:S01]  /*1cb0*/  FFMA R48, R14.reuse, R21, R48 ;  /* 0x000000150e307223 */ /* 0x040fe20000000030 */
[----:B------:R-:W-:Y:S01]  /*1cc0*/  FFMA R14, R14, R23, R13 ;  /* 0x000000170e0e7223 */ /* 0x000fe2000000000d */
[C---:B--2---:R-:W-:Y:S01]  /*1cd0*/  FFMA R52, R18.reuse, R15, R52 ;  /* 0x0000000f12347223 */ /* 0x044fe20000000034 */
[C---:B------:R-:W-:Y:S01]  /*1ce0*/  FFMA R15, R18.reuse, R19, R44 ;  /* 0x00000013120f7223 */ /* 0x040fe2000000002c */
[----:B------:R-:W-:Y:S01]  /*1cf0*/  FFMA R22, R18, R23, R22 ;  /* 0x0000001712167223 */ /* 0x000fe20000000016 */
[-C--:B------:R-:W-:Y:S01]  /*1d00*/  FFMA R19, R31, R39.reuse, R10 ;  /* 0x000000271f137223 */ /* 0x080fe2000000000a */
[----:B------:R-:W-:Y:S01]  /*1d10*/  FFMA R23, R29, R39, R12 ;  /* 0x000000271d177223 */ /* 0x000fe2000000000c */
[-C--:B---3--:R-:W-:Y:S01]  /*1d20*/  FFMA R10, R30, R34.reuse, R45 ;  /* 0x000000221e0a7223 */ /* 0x088fe2000000002d */
[----:B------:R-:W-:Y:S01]  /*1d30*/  FFMA R12, R28, R34, R41 ;  /* 0x000000221c0c7223 */ /* 0x000fe20000000029 */
[----:B------:R-:W-:Y:S01]  /*1d40*/  FFMA R13, R18, R21, R50 ;  /* 0x00000015120d7223 */ /* 0x000fe20000000032 */
[-C--:B----4-:R-:W-:Y:S01]  /*1d50*/  FFMA R48, R24, R16.reuse, R48 ;  /* 0x0000001018307223 */ /* 0x090fe20000000030 */
[-C--:B------:R-:W-:Y:S01]  /*1d60*/  FFMA R41, R31, R35.reuse, R10 ;  /* 0x000000231f297223 */ /* 0x080fe2000000000a */
[----:B------:R-:W-:Y:S01]  /*1d70*/  FFMA R47, R29, R35, R12 ;  /* 0x000000231d2f7223 */ /* 0x000fe2000000000c */
[-C--:B------:R-:W-:Y:S01]  /*1d80*/  FFMA R10, R30, R16.reuse, R11 ;  /* 0x000000101e0a7223 */ /* 0x080fe2000000000b */
[----:B------:R-:W-:Y:S01]  /*1d90*/  FFMA R12, R28, R16, R49 ;  /* 0x000000101c0c7223 */ /* 0x000fe20000000031 */
[----:B------:R-:W-:Y:S01]  /*1da0*/  FFMA R36, R38, R24, R36 ;  /* 0x0000001826247223 */ /* 0x000fe20000000024 */
[----:B------:R-:W-:Y:S01]  /*1db0*/  FFMA R18, R24, R34, R53 ;  /* 0x0000002218127223 */ /* 0x000fe20000000035 */
[----:B------:R-:W-:Y:S01]  /*1dc0*/  FFMA R16, R26, R16, R13 ;  /* 0x000000101a107223 */ /* 0x000fe2000000000d */
[----:B------:R-:W-:Y:S01]  /*1dd0*/  FFMA R52, R38, R26, R52 ;  /* 0x0000001a26347223 */ /* 0x000fe20000000034 */
[----:B------:R-:W-:Y:S01]  /*1de0*/  FFMA R34, R26, R34, R15 ;  /* 0x000000221a227223 */ /* 0x000fe2000000000f */
[-C--:B-----5:R-:W-:Y:S01]  /*1df0*/  FFMA R30, R30, R32.reuse, R43 ;  /* 0x000000201e1e7223 */ /* 0x0a0fe2000000002b */
[-C--:B------:R-:W-:Y:S01]  /*1e00*/  FFMA R28, R28, R32.reuse, R37 ;  /* 0x000000201c1c7223 */ /* 0x080fe20000000025 */
[-C--:B------:R-:W-:Y:S01]  /*1e10*/  FFMA R14, R24, R32.reuse, R14 ;  /* 0x00000020180e7223 */ /* 0x080fe2000000000e */
[----:B------:R-:W-:Y:S01]  /*1e20*/  FFMA R22, R26, R32, R22 ;  /* 0x000000201a167223 */ /* 0x000fe20000000016 */
[-C--:B------:R-:W-:Y:S01]  /*1e30*/  FFMA R13, R31, R17.reuse, R10 ;  /* 0x000000111f0d7223 */ /* 0x080fe2000000000a */
[-C--:B------:R-:W-:Y:S01]  /*1e40*/  FFMA R15, R29, R17.reuse, R12 ;  /* 0x000000111d0f7223 */ /* 0x080fe2000000000c */
[----:B------:R-:W-:Y:S01]  /*1e50*/  FFMA R11, R25, R17, R48 ;  /* 0x00000011190b7223 */ /* 0x000fe20000000030 */
[----:B------:R-:W-:Y:S01]  /*1e60*/  FFMA R21, R39, R25, R36 ;  /* 0x0000001927157223 */ /* 0x000fe20000000024 */
[----:B------:R-:W-:Y:S01]  /*1e70*/  FFMA R17, R27, R17, R16 ;  /* 0x000000111b117223 */ /* 0x000fe20000000010 */
[----:B------:R-:W-:Y:S01]  /*1e80*/  FFMA R39, R39, R27, R52 ;  /* 0x0000001b27277223 */ /* 0x000fe20000000034 */
[-C--:B------:R-:W-:Y:S01]  /*1e90*/  FFMA R45, R25, R35.reuse, R18 ;  /* 0x00000023192d7223 */ /* 0x080fe20000000012 */
[----:B------:R-:W-:Y:S01]  /*1ea0*/  FFMA R53, R27, R35, R34 ;  /* 0x000000231b357223 */ /* 0x000fe20000000022 */
[-C--:B------:R-:W-:Y:S01]  /*1eb0*/  FFMA R49, R31, R33.reuse, R30 ;  /* 0x000000211f317223 */ /* 0x080fe2000000001e */
[-C--:B------:R-:W-:Y:S01]  /*1ec0*/  FFMA R51, R29, R33.reuse, R28 ;  /* 0x000000211d337223 */ /* 0x080fe2000000001c */
[-C--:B------:R-:W-:Y:S01]  /*1ed0*/  FFMA R10, R25, R33.reuse, R14 ;  /* 0x00000021190a7223 */ /* 0x080fe2000000000e */
[----:B------:R-:W-:Y:S01]  /*1ee0*/  FFMA R16, R27, R33, R22 ;  /* 0x000000211b107223 */ /* 0x000fe20000000016 */
[----:B------:R-:W-:Y:S01]  /*1ef0*/  @!P5 CALL.REL.NOINC `(.L_x_81) ;  /* 0x000000100000d944 */ /* 0x000fe20003c00000 */
[----:B------:R-:W-:Y:S05]  /*1f00*/  BRA `(.L_x_82) ;  /* 0xffffe67000007947 */ /* 0x000fea000383ffff */
.L_x_81:
[----:B------:R-:W0:Y:S01]  /*1f10*/  S2R R2, SR_CTAID.Z ;  /* 0x0000000000027919 */ /* 0x000e220000002700 */
[----:B------:R-:W-:-:S02]  /*1f20*/  MOV R7, 0x4 ;  /* 0x0000000400077802 */ /* 0x000fc40000000f00 */
[----:B0-----:R-:W-:-:S04]  /*1f30*/  LEA R8, R2, R3, 0x4 ;  /* 0x0000000302087211 */ /* 0x001fc800078e20ff */
[----:B------:R-:W-:-:S05]  /*1f40*/  SHF.L.U32 R8, R8, 0x2, RZ ;  /* 0x0000000208087819 */ /* 0x000fca00000006ff */
[----:B------:R-:W-:-:S05]  /*1f50*/  IMAD.WIDE R8, R8, R7, c[0x0][0x178] ;  /* 0x00005e0008087625 */ /* 0x000fca00078e0207 */
[----:B------:R-:W2:Y:S04]  /*1f60*/  LDG.E.CONSTANT R12, [R8.64] ;  /* 0x00000004080c7981 */ /* 0x000ea8000c1e9900 */
[----:B------:R-:W3:Y:S04]  /*1f70*/  LDG.E.CONSTANT R14, [R8.64+0x4] ;  /* 0x00000404080e7981 */ /* 0x000ee8000c1e9900 */
[----:B------:R-:W4:Y:S04]  /*1f80*/  LDG.E.CONSTANT R6, [R8.64+0x8] ;  /* 0x0000080408067981 */ /* 0x000f28000c1e9900 */
[----:B------:R-:W5:Y:S01]  /*1f90*/  LDG.E.CONSTANT R4, [R8.64+0xc] ;  /* 0x00000c0408047981 */ /* 0x000f62000c1e9900 */
[----:B------:R-:W-:-:S03]  /*1fa0*/  IMAD R0, R3, 0xc40, R0 ;  /* 0x00000c4003007824 */ /* 0x000fc600078e0200 */
[----:B------:R-:W0:Y:S01]  /*1fb0*/  S2R R5, SR_CTAID.Y ;  /* 0x0000000000057919 */ /* 0x000e220000002600 */
[----:B------:R-:W-:-:S04]  /*1fc0*/  IMAD R0, R2, 0xc400, R0 ;  /* 0x0000c40002007824 */ /* 0x000fc800078e0200 */
[----:B0-----:R-:W-:-:S04]  /*1fd0*/  IMAD R0, R5, 0x38, R0 ;  /* 0x0000003805007824 */ /* 0x001fc800078e0200 */
        /* <DEDUP_REMOVED lines=9> */
[----:B------:R-:W-:Y:S01]  /*2070*/  FMNMX R5, RZ, R12, !PT ;  /* 0x0000000cff057209 */ /* 0x000fe20007800000 */
[--C-:B----4-:R-:W-:Y:S01]  /*2080*/  FADD R13, R13, R6.reuse ;  /* 0x000000060d0d7221 */ /* 0x110fe20000000000 */
[--C-:B------:R-:W-:Y:S01]  /*2090*/  FADD R15, R15, R6.reuse ;  /* 0x000000060f0f7221 */ /* 0x100fe20000000000 */
[----:B------:R-:W-:Y:S01]  /*20a0*/  FADD R11, R11, R6 ;  /* 0x000000060b0b7221 */ /* 0x000fe20000000000 */
[----:B------:R-:W-:Y:S01]  /*20b0*/  FMNMX R7, RZ, R14, !PT ;  /* 0x0000000eff077209 */ /* 0x000fe20007800000 */
[--C-:B-----5:R-:W-:Y:S01]  /*20c0*/  FADD R49, R49, R4.reuse ;  /* 0x0000000431317221 */ /* 0x120fe20000000000 */
[--C-:B------:R-:W-:Y:S01]  /*20d0*/  FADD R51, R51, R4.reuse ;  /* 0x0000000433337221 */ /* 0x100fe20000000000 */
        /* <DEDUP_REMOVED lines=9> */
[----:B------:R-:W-:Y:S01]  /*2170*/  STG.E [R2.64], R19 ;  /* 0x0000001302007986 */ /* 0x000fe2000c101904 */
[----:B------:R-:W-:Y:S02]  /*2180*/  FMNMX R47, RZ, R47, !PT ;  /* 0x0000002fff2f7209 */ /* 0x000fe40007800000 */
[----:B------:R-:W-:Y:S01]  /*2190*/  FMNMX R45, RZ, R45, !PT ;  /* 0x0000002dff2d7209 */ /* 0x000fe20007800000 */
[----:B------:R-:W-:Y:S01]  /*21a0*/  STG.E [R2.64+0x38], R23 ;  /* 0x0000381702007986 */ /* 0x000fe2000c101904 */
[----:B------:R-:W-:-:S02]  /*21b0*/  FMNMX R13, RZ, R13, !PT ;  /* 0x0000000dff0d7209 */ /* 0x000fc40007800000 */
[----:B------:R-:W-:Y:S01]  /*21c0*/  FMNMX R15, RZ, R15, !PT ;  /* 0x0000000fff0f7209 */ /* 0x000fe20007800000 */
[----:B------:R-:W-:Y:S01]  /*21d0*/  STG.E [R2.64+0x70], R21 ;  /* 0x0000701502007986 */ /* 0x000fe2000c101904 */
[----:B------:R-:W-:Y:S02]  /*21e0*/  FMNMX R11, RZ, R11, !PT ;  /* 0x0000000bff0b7209 */ /* 0x000fe40007800000 */
[----:B0-----:R-:W-:Y:S01]  /*21f0*/  FMNMX R5, RZ, R6, !PT ;  /* 0x00000006ff057209 */ /* 0x001fe20007800000 */
[----:B------:R-:W-:Y:S01]  /*2200*/  STG.E [R2.64+0xc40], R41 ;  /* 0x000c402902007986 */ /* 0x000fe2000c101904 */
[----:B------:R-:W-:Y:S02]  /*2210*/  FMNMX R49, RZ, R49, !PT ;  /* 0x00000031ff317209 */ /* 0x000fe40007800000 */
[----:B------:R-:W-:Y:S01]  /*2220*/  FMNMX R51, RZ, R51, !PT ;  /* 0x00000033ff337209 */ /* 0x000fe20007800000 */
        /* <DEDUP_REMOVED lines=13> */
.L_x_83:
        /* <DEDUP_REMOVED lines=16> */
.L_x_136:


//--------------------- .text.tvmgen_default_fused_nn_conv2d_add_3_kernel --------------------------
	.section	.text.tvmgen_default_fused_nn_conv2d_add_3_kernel,"ax",@progbits
	.sectionflags	@"SHF_BARRIERS=1"
	.sectioninfo	@"SHI_REGISTERS=40"
	.align	128
        .global         tvmgen_default_fused_nn_conv2d_add_3_kernel
        .type           tvmgen_default_fused_nn_conv2d_add_3_kernel,@function
        .size           tvmgen_default_fused_nn_conv2d_add_3_kernel,(.L_x_137 - tvmgen_default_fused_nn_conv2d_add_3_kernel)
        .other          tvmgen_default_fused_nn_conv2d_add_3_kernel,@"STO_CUDA_ENTRY STV_DEFAULT"
tvmgen_default_fused_nn_conv2d_add_3_kernel:
.text.tvmgen_default_fused_nn_conv2d_add_3_kernel:
[----:B------:R-:W-:Y:S02]  /*0000*/  MOV R1, c[0x0][0x28] ;  /* 0x00000a0000017a02 */ /* 0x000fe40000000f00 */
[----:B------:R-:W0:Y:S01]  /*0010*/  S2R R35, SR_TID.X ;  /* 0x0000000000237919 */ /* 0x000e220000002100 */
[----:B------:R-:W-:Y:S01]  /*0020*/  CS2R R16, SRZ ;  /* 0x0000000000107805 */ /* 0x000fe2000001ff00 */
[----:B------:R-:W-:Y:S01]  /*0030*/  MOV R20, RZ ;  /* 0x000000ff00147202 */ /* 0x000fe20000000f00 */
[----:B------:R-:W-:Y:S01]  /*0040*/  IMAD.MOV.U32 R31, RZ, RZ, RZ ;  /* 0x000000ffff1f7224 */ /* 0x000fe200078e00ff */
[----:B------:R-:W1:Y:S01]  /*0050*/  S2R R32, SR_TID.Z ;  /* 0x0000000000207919 */ /* 0x000e620000002300 */
[----:B------:R-:W-:-:S03]  /*0060*/  ULDC.64 UR4, c[0x0][0x118] ;  /* 0x0000460000047ab9 */ /* 0x000fc60000000a00 */
[----:B------:R-:W2:Y:S04]  /*0070*/  S2R R37, SR_CTAID.Z ;  /* 0x0000000000257919 */ /* 0x000ea80000002700 */
[----:B------:R-:W3:Y:S01]  /*0080*/  S2R R14, SR_CTAID.Y ;  /* 0x00000000000e7919 */ /* 0x000ee20000002600 */
[C---:B0-----:R-:W-:Y:S01]  /*0090*/  IMAD R2, R35.reuse, 0x280, RZ ;  /* 0x0000028023027824 */ /* 0x041fe200078e02ff */
[C---:B------:R-:W-:Y:S01]  /*00a0*/  ISETP.GE.AND P0, PT, R35.reuse, 0x6, PT ;  /* 0x000000062300780c */ /* 0x040fe20003f06270 */
[C---:B------:R-:W-:Y:S01]  /*00b0*/  IMAD R9, R35.reuse, 0x5, RZ ;  /* 0x0000000523097824 */ /* 0x040fe200078e02ff */
[----:B-1----:R-:W-:Y:S02]  /*00c0*/  LEA.HI.SX32 R4, R35, R32, 0x1e ;  /* 0x0000002023047211 */ /* 0x002fe400078ff2ff */
[----:B------:R-:W-:-:S02]  /*00d0*/  LOP3.LUT R3, R2, 0xfffffc00, RZ, 0xc0, !PT ;  /* 0xfffffc0002037812 */ /* 0x000fc400078ec0ff */
[----:B--2---:R-:W-:Y:S02]  /*00e0*/  LEA R0, R37, R32, 0x5 ;  /* 0x0000002025007211 */ /* 0x004fe400078e28ff */
[C---:B------:R-:W-:Y:S02]  /*00f0*/  LOP3.LUT R2, R9.reuse, 0x7, RZ, 0xc0, !PT ;  /* 0x0000000709027812 */ /* 0x040fe400078ec0ff */
[C---:B------:R-:W-:Y:S01]  /*0100*/  IADD3 R7, R9.reuse, 0x2, RZ ;  /* 0x0000000209077810 */ /* 0x040fe20007ffe0ff */
[----:B------:R-:W-:Y:S01]  /*0110*/  IMAD.SHL.U32 R0, R0, 0x1000, RZ ;  /* 0x0000100000007824 */ /* 0x000fe200078e00ff */
[C---:B------:R-:W-:Y:S02]  /*0120*/  IADD3 R11, R9.reuse, 0x3, RZ ;  /* 0x00000003090b7810 */ /* 0x040fe40007ffe0ff */
[----:B------:R-:W-:Y:S02]  /*0130*/  IADD3 R13, R9, 0x4, RZ ;  /* 0x00000004090d7810 */ /* 0x000fe40007ffe0ff */
[----:B------:R-:W-:-:S02]  /*0140*/  IADD3 R29, R2, R0, R3 ;  /* 0x00000000021d7210 */ /* 0x000fc40007ffe003 */
[----:B------:R-:W-:Y:S02]  /*0150*/  LEA R36, R32, R35, 0x2 ;  /* 0x0000002320247211 */ /* 0x000fe400078e10ff */
[----:B------:R-:W-:Y:S02]  /*0160*/  IADD3 R3, R9, 0x1, RZ ;  /* 0x0000000109037810 */ /* 0x000fe40007ffe0ff */
[-C--:B------:R-:W-:Y:S01]  /*0170*/  LEA.HI.SX32 R5, R7, R32.reuse, 0x1b ;  /* 0x0000002007057211 */ /* 0x080fe200078fdaff */
[----:B------:R-:W-:Y:S01]  /*0180*/  IMAD.HI R2, R36, 0x4ec4ec4f, RZ ;  /* 0x4ec4ec4f24027827 */ /* 0x000fe200078e02ff */
[-C--:B------:R-:W-:Y:S02]  /*0190*/  LEA.HI.SX32 R8, R11, R32.reuse, 0x1b ;  /* 0x000000200b087211 */ /* 0x080fe400078fdaff */
[----:B------:R-:W-:Y:S02]  /*01a0*/  ISETP.GE.AND P1, PT, R4, 0x1a, PT ;  /* 0x0000001a0400780c */ /* 0x000fe40003f26270 */
[----:B------:R-:W-:-:S02]  /*01b0*/  LEA.HI.SX32 R10, R13, R32, 0x1b ;  /* 0x000000200d0a7211 */ /* 0x000fc400078fdaff */
[----:B------:R-:W-:Y:S02]  /*01c0*/  SHF.L.U32 R4, R3, 0x7, RZ ;  /* 0x0000000703047819 */ /* 0x000fe400000006ff */
[----:B------:R-:W-:Y:S02]  /*01d0*/  ISETP.LT.AND P2, PT, R5, 0x20, !P0 ;  /* 0x000000200500780c */ /* 0x000fe40004741270 */
[----:B------:R-:W-:Y:S01]  /*01e0*/  ISETP.LT.AND P3, PT, R8, 0x20, !P0 ;  /* 0x000000200800780c */ /* 0x000fe20004761270 */
[----:B------:R-:W-:Y:S01]  /*01f0*/  IMAD.SHL.U32 R8, R11, 0x80, RZ ;  /* 0x000000800b087824 */ /* 0x000fe200078e00ff */
[----:B------:R-:W-:Y:S02]  /*0200*/  ISETP.LT.AND P0, PT, R10, 0x20, !P0 ;  /* 0x000000200a00780c */ /* 0x000fe40004701270 */
[----:B------:R-:W-:Y:S02]  /*0210*/  LOP3.LUT R6, R3, 0x7, RZ, 0xc0, !PT ;  /* 0x0000000703067812 */ /* 0x000fe400078ec0ff */
[----:B------:R-:W-:-:S02]  /*0220*/  LOP3.LUT R5, R4, 0xfffffc00, RZ, 0xc0, !PT ;  /* 0xfffffc0004057812 */ /* 0x000fc400078ec0ff */
[----:B------:R-:W-:Y:S02]  /*0230*/  SHF.L.U32 R10, R13, 0x7, RZ ;  /* 0x000000070d0a7819 */ /* 0x000fe400000006ff */
[----:B------:R-:W-:Y:S02]  /*0240*/  SHF.R.U32.HI R3, RZ, 0x1f, R2 ;  /* 0x0000001fff037819 */ /* 0x000fe40000011602 */
[----:B------:R-:W-:Y:S02]  /*0250*/  SHF.L.U32 R4, R7, 0x7, RZ ;  /* 0x0000000707047819 */ /* 0x000fe400000006ff */
[----:B------:R-:W-:Y:S02]  /*0260*/  LOP3.LUT R12, R13, 0x7, RZ, 0xc0, !PT ;  /* 0x000000070d0c7812 */ /* 0x000fe400078ec0ff */
[----:B------:R-:W-:Y:S02]  /*0270*/  IADD3 R5, R6, R0, R5 ;  /* 0x0000000006057210 */ /* 0x000fe40007ffe005 */
[----:B------:R-:W-:-:S02]  /*0280*/  LOP3.LUT R13, R10, 0xfffffc00, RZ, 0xc0, !PT ;  /* 0xfffffc000a0d7812 */ /* 0x000fc400078ec0ff */
[----:B------:R-:W-:Y:S02]  /*0290*/  LOP3.LUT R6, R7, 0x7, RZ, 0xc0, !PT ;  /* 0x0000000707067812 */ /* 0x000fe400078ec0ff */
[----:B------:R-:W-:Y:S02]  /*02a0*/  LOP3.LUT R10, R11, 0x7, RZ, 0xc0, !PT ;  /* 0x000000070b0a7812 */ /* 0x000fe400078ec0ff */
[----:B------:R-:W-:Y:S01]  /*02b0*/  LEA.HI.SX32 R3, R2, R3, 0x1e ;  /* 0x0000000302037211 */ /* 0x000fe200078ff2ff */
[----:B------:R-:W-:Y:S01]  /*02c0*/  IMAD.MOV.U32 R2, RZ, RZ, 0x4 ;  /* 0x00000004ff027424 */ /* 0x000fe200078e00ff */
[----:B------:R-:W-:Y:S02]  /*02d0*/  LOP3.LUT R7, R4, 0xfffffc00, RZ, 0xc0, !PT ;  /* 0xfffffc0004077812 */ /* 0x000fe400078ec0ff */
[----:B------:R-:W-:Y:S01]  /*02e0*/  LOP3.LUT R11, R8, 0xfffffc00, RZ, 0xc0, !PT ;  /* 0xfffffc00080b7812 */ /* 0x000fe200078ec0ff */
[----:B------:R-:W-:Y:S01]  /*02f0*/  IMAD.WIDE R28, R29, R2, c[0x0][0x170] ;  /* 0x00005c001d1c7625 */ /* 0x000fe200078e0202 */
[----:B------:R-:W-:-:S02]  /*0300*/  IADD3 R13, R12, R0, R13 ;  /* 0x000000000c0d7210 */ /* 0x000fc40007ffe00d */
[----:B------:R-:W-:Y:S01]  /*0310*/  IADD3 R27, R6, R0, R7 ;  /* 0x00000000061b7210 */ /* 0x000fe20007ffe007 */
[----:B------:R-:W-:Y:S01]  /*0320*/  IMAD.WIDE R4, R5, R2, c[0x0][0x170] ;  /* 0x00005c0005047625 */ /* 0x000fe200078e0202 */
[----:B------:R-:W-:Y:S02]  /*0330*/  IADD3 R11, R10, R0, R11 ;  /* 0x000000000a0b7210 */ /* 0x000fe40007ffe00b */
[----:B------:R-:W-:Y:S01]  /*0340*/  MOV R30, R28 ;  /* 0x0000001c001e7202 */ /* 0x000fe20000000f00 */
[----:B------:R-:W-:Y:S01]  /*0350*/  IMAD R0, R3, -0xd, R36 ;  /* 0xfffffff303007824 */ /* 0x000fe200078e0224 */
[----:B------:R-:W-:Y:S01]  /*0360*/  MOV R28, R4 ;  /* 0x00000004001c7202 */ /* 0x000fe20000000f00 */
[-C--:B------:R-:W-:Y:S01]  /*0370*/  IMAD.WIDE R6, R13, R2.reuse, c[0x0][0x170] ;  /* 0x00005c000d067625 */ /* 0x080fe200078e0202 */
[----:B------:R-:W-:Y:S02]  /*0380*/  ISETP.LT.AND P1, PT, R35, 0x4, !P1 ;  /* 0x000000042300780c */ /* 0x000fe40004f21270 */
[----:B------:R-:W-:Y:S01]  /*0390*/  MOV R4, RZ ;  /* 0x000000ff00047202 */ /* 0x000fe20000000f00 */
[----:B------:R-:W-:Y:S01]  /*03a0*/  IMAD R3, R3, 0xc4, R0 ;  /* 0x000000c403037824 */ /* 0x000fe200078e0200 */
[----:B------:R-:W-:Y:S01]  /*03b0*/  MOV R0, R7 ;  /* 0x0000000700007202 */ /* 0x000fe20000000f00 */
[----:B------:R-:W-:-:S04]  /*03c0*/  IMAD.WIDE R24, R11, R2, c[0x0][0x170] ;  /* 0x00005c000b187625 */ /* 0x000fc800078e0202 */
[----:B------:R-:W-:-:S04]  /*03d0*/  IMAD.WIDE R26, R27, R2, c[0x0][0x170] ;  /* 0x00005c001b1a7625 */ /* 0x000fc800078e0202 */
[----:B---3--:R-:W-:Y:S02]  /*03e0*/  IMAD R3, R14, 0x1c, R3 ;  /* 0x0000001c0e037824 */ /* 0x008fe400078e0203 */
[----:B------:R-:W-:Y:S01]  /*03f0*/  IMAD.MOV.U32 R7, RZ, RZ, R25 ;  /* 0x000000ffff077224 */ /* 0x000fe200078e0019 */
[----:B------:R-:W-:Y:S01]  /*0400*/  MOV R25, R27 ;  /* 0x0000001b00197202 */ /* 0x000fe20000000f00 */
[----:B------:R-:W-:Y:S01]  /*0410*/  IMAD.MOV.U32 R27, RZ, RZ, R5 ;  /* 0x000000ffff1b7224 */ /* 0x000fe200078e0005 */
[C---:B------:R-:W-:Y:S01]  /*0420*/  LEA R5, R32.reuse, R9, 0x5 ;  /* 0x0000000920057211 */ /* 0x040fe200078e28ff */
[----:B------:R-:W-:Y:S01]  /*0430*/  IMAD.WIDE R2, R3, R2, c[0x0][0x168] ;  /* 0x00005a0003027625 */ /* 0x000fe200078e0202 */
[----:B------:R-:W-:-:S03]  /*0440*/  SHF.L.U32 R32, R32, 0x5, RZ ;  /* 0x0000000520207819 */ /* 0x000fc600000006ff */
.L_x_84:
[----:B------:R-:W-:Y:S01]  /*0450*/  IMAD.MOV.U32 R8, RZ, RZ, R30 ;  /* 0x000000ffff087224 */ /* 0x000fe200078e001e */
[----:B------:R-:W-:Y:S01]  /*0460*/  MOV R9, R29 ;  /* 0x0000001d00097202 */ /* 0x000fe20000000f00 */
[----:B------:R-:W-:Y:S01]  /*0470*/  IMAD.MOV.U32 R11, RZ, RZ, R27 ;  /* 0x000000ffff0b7224 */ /* 0x000fe200078e001b */
[----:B------:R-:W-:Y:S01]  /*0480*/  MOV R10, R28 ;  /* 0x0000001c000a7202 */ /* 0x000fe20000000f00 */
[----:B------:R0:W2:Y:S04]  /*0490*/  @P1 LDG.E.CONSTANT R19, [R2.64] ;  /* 0x0000000402131981 */ /* 0x0000a8000c1e9900 */
[----:B------:R1:W3:Y:S04]  /*04a0*/  LDG.E.CONSTANT R18, [R8.64] ;  /* 0x0000000408127981 */ /* 0x0002e8000c1e9900 */
[----:B------:R-:W4:Y:S04]  /*04b0*/  LDG.E.CONSTANT R22, [R10.64] ;  /* 0x000000040a167981 */ /* 0x000f28000c1e9900 */
[----:B------:R-:W-:Y:S01]  /*04c0*/  BAR.SYNC.DEFER_BLOCKING 0x0 ;  /* 0x0000000000007b1d */ /* 0x000fe20000010000 */
[----:B-1----:R-:W-:-:S02]  /*04d0*/  @P2 MOV R8, R26 ;  /* 0x0000001a00082202 */ /* 0x002fc40000000f00 */
[----:B------:R-:W-:-:S05]  /*04e0*/  @P2 MOV R9, R25 ;  /* 0x0000001900092202 */ /* 0x000fca0000000f00 */
[----:B------:R1:W5:Y:S02]  /*04f0*/  @P2 LDG.E.CONSTANT R21, [R8.64] ;  /* 0x0000000408152981 */ /* 0x000364000c1e9900 */
[----:B-1----:R-:W-:Y:S01]  /*0500*/  @P3 IMAD.MOV.U32 R8, RZ, RZ, R24 ;  /* 0x000000ffff083224 */ /* 0x002fe200078e0018 */
[----:B------:R-:W-:-:S05]  /*0510*/  @P3 MOV R9, R7 ;  /* 0x0000000700093202 */ /* 0x000fca0000000f00 */
[----:B------:R1:W5:Y:S02]  /*0520*/  @P3 LDG.E.CONSTANT R23, [R8.64] ;  /* 0x0000000408173981 */ /* 0x000364000c1e9900 */
[----:B-1----:R-:W-:Y:S01]  /*0530*/  @P0 MOV R8, R6 ;  /* 0x0000000600080202 */ /* 0x002fe20000000f00 */
[----:B------:R-:W-:-:S05]  /*0540*/  @P0 IMAD.MOV.U32 R9, RZ, RZ, R0 ;  /* 0x000000ffff090224 */ /* 0x000fca00078e0000 */
[----:B------:R-:W5:Y:S01]  /*0550*/  @P0 LDG.E.CONSTANT R14, [R8.64] ;  /* 0x00000004080e0981 */ /* 0x000f62000c1e9900 */
[----:B------:R-:W-:Y:S02]  /*0560*/  IADD3 R30, P6, R30, 0x20, RZ ;  /* 0x000000201e1e7810 */ /* 0x000fe40007fde0ff */
[----:B------:R-:W-:Y:S02]  /*0570*/  IADD3 R4, R4, 0x1, RZ ;  /* 0x0000000104047810 */ /* 0x000fe40007ffe0ff */
[----:B------:R-:W-:Y:S02]  /*0580*/  IADD3.X R29, RZ, R29, RZ, P6, !PT ;  /* 0x0000001dff1d7210 */ /* 0x000fe400037fe4ff */
[----:B0-----:R-:W-:Y:S02]  /*0590*/  IADD3 R2, P5, R2, 0x1880, RZ ;  /* 0x0000188002027810 */ /* 0x001fe40007fbe0ff */
[----:B------:R-:W-:Y:S02]  /*05a0*/  ISETP.NE.AND P6, PT, R4, 0x80, PT ;  /* 0x000000800400780c */ /* 0x000fe40003fc5270 */
[----:B------:R-:W-:-:S02]  /*05b0*/  IADD3.X R3, RZ, R3, RZ, P5, !PT ;  /* 0x00000003ff037210 */ /* 0x000fc40002ffe4ff */
[----:B------:R-:W-:Y:S02]  /*05c0*/  IADD3 R28, P4, R28, 0x20, RZ ;  /* 0x000000201c1c7810 */ /* 0x000fe40007f9e0ff */
[----:B------:R-:W-:-:S03]  /*05d0*/  IADD3 R26, P5, R26, 0x20, RZ ;  /* 0x000000201a1a7810 */ /* 0x000fc60007fbe0ff */
[----:B------:R-:W-:Y:S01]  /*05e0*/  IMAD.X R27, RZ, RZ, R27, P4 ;  /* 0x000000ffff1b7224 */ /* 0x000fe200020e061b */
[----:B------:R-:W-:Y:S02]  /*05f0*/  IADD3.X R25, RZ, R25, RZ, P5, !PT ;  /* 0x00000019ff197210 */ /* 0x000fe40002ffe4ff */
[----:B------:R-:W-:Y:S02]  /*0600*/  IADD3 R6, P5, R6, 0x20, RZ ;  /* 0x0000002006067810 */ /* 0x000fe40007fbe0ff */
[----:B------:R-:W-:-:S03]  /*0610*/  IADD3 R24, P4, R24, 0x20, RZ ;  /* 0x0000002018187810 */ /* 0x000fc60007f9e0ff */
[----:B------:R-:W-:Y:S01]  /*0620*/  IMAD.X R0, RZ, RZ, R0, P5 ;  /* 0x000000ffff007224 */ /* 0x000fe200028e0600 */
[----:B------:R-:W-:Y:S01]  /*0630*/  IADD3.X R7, RZ, R7, RZ, P4, !PT ;  /* 0x00000007ff077210 */ /* 0x000fe200027fe4ff */
[----:B--2---:R-:W-:Y:S04]  /*0640*/  @P1 STS [R36.X4], R19 ;  /* 0x0000001324001388 */ /* 0x004fe80000004800 */
[----:B---3--:R-:W-:Y:S04]  /*0650*/  STS [R5.X4+0x1a0], R18 ;  /* 0x0001a01205007388 */ /* 0x008fe80000004800 */
[----:B----4-:R-:W-:Y:S04]  /*0660*/  STS [R5.X4+0x1a4], R22 ;  /* 0x0001a41605007388 */ /* 0x010fe80000004800 */
[----:B-----5:R-:W-:Y:S04]  /*0670*/  @P2 STS [R5.X4+0x1a8], R21 ;  /* 0x0001a81505002388 */ /* 0x020fe80000004800 */
[----:B------:R-:W-:Y:S04]  /*0680*/  @P3 STS [R5.X4+0x1ac], R23 ;  /* 0x0001ac1705003388 */ /* 0x000fe80000004800 */
[----:B------:R-:W-:Y:S04]  /*0690*/  @P0 STS [R5.X4+0x1b0], R14 ;  /* 0x0001b00e05000388 */ /* 0x000fe80000004800 */
[----:B------:R-:W-:Y:S06]  /*06a0*/  BAR.SYNC.DEFER_BLOCKING 0x0 ;  /* 0x0000000000007b1d */ /* 0x000fec0000010000 */
[----:B------:R-:W-:Y:S04]  /*06b0*/  LDS R33, [R35.X8] ;  /* 0x0000000023217984 */ /* 0x000fe80000008800 */
[----:B------:R-:W0:Y:S04]  /*06c0*/  LDS.128 R8, [R32+0x1a0] ;  /* 0x0001a00020087984 */ /* 0x000e280000000c00 */
[----:B------:R-:W1:Y:S04]  /*06d0*/  LDS.128 R12, [R32+0x5a0] ;  /* 0x0005a000200c7984 */ /* 0x000e680000000c00 */
[----:B------:R-:W2:Y:S01]  /*06e0*/  LDS R34, [R35.X8+0x34] ;  /* 0x0000340023227984 */ /* 0x000ea20000008800 */
[----:B0-----:R-:W-:Y:S01]  /*06f0*/  FFMA R19, R8, R33, R16 ;  /* 0x0000002108137223 */ /* 0x001fe20000000010 */
[----:B-1----:R-:W-:-:S03]  /*0700*/  FFMA R8, R33, R12, R17 ;  /* 0x0000000c21087223 */ /* 0x002fc60000000011 */
[C---:B--2---:R-:W-:Y:S01]  /*0710*/  FFMA R12, R34.reuse, R9, R19 ;  /* 0x00000009220c7223 */ /* 0x044fe20000000013 */
[----:B------:R-:W-:Y:S01]  /*0720*/  FFMA R21, R34, R13, R8 ;  /* 0x0000000d22157223 */ /* 0x000fe20000000008 */
[----:B------:R-:W0:Y:S04]  /*0730*/  LDS.128 R16, [R32+0x9a0] ;  /* 0x0009a00020107984 */ /* 0x000e280000000c00 */
[----:B------:R-:W1:Y:S01]  /*0740*/  LDS R9, [R35.X8+0x68] ;  /* 0x0000680023097984 */ /* 0x000e620000008800 */
[----:B0-----:R-:W-:Y:S01]  /*0750*/  FFMA R13, R33, R16, R20 ;  /* 0x00000010210d7223 */ /* 0x001fe20000000014 */
[----:B-1----:R-:W-:-:S03]  /*0760*/  FFMA R14, R9, R14, R21 ;  /* 0x0000000e090e7223 */ /* 0x002fc60000000015 */
[C---:B------:R-:W-:Y:S01]  /*0770*/  FFMA R8, R34.reuse, R17, R13 ;  /* 0x0000001122087223 */ /* 0x040fe2000000000d */
[----:B------:R-:W0:Y:S01]  /*0780*/  LDS.128 R20, [R32+0xda0] ;  /* 0x000da00020147984 */ /* 0x000e220000000c00 */
[C---:B------:R-:W-:Y:S02]  /*0790*/  FFMA R10, R9.reuse, R10, R12 ;  /* 0x0000000a090a7223 */ /* 0x040fe4000000000c */
[----:B------:R-:W-:Y:S01]  /*07a0*/  FFMA R8, R9, R18, R8 ;  /* 0x0000001209087223 */ /* 0x000fe20000000008 */
[----:B0-----:R-:W-:Y:S02]  /*07b0*/  FFMA R33, R33, R20, R31 ;  /* 0x0000001421217223 */ /* 0x001fe4000000001f */
[----:B------:R-:W0:Y:S02]  /*07c0*/  LDS R31, [R35.X8+0x9c] ;  /* 0x00009c00231f7984 */ /* 0x000e240000008800 */
[----:B------:R-:W-:Y:S02]  /*07d0*/  FFMA R21, R34, R21, R33 ;  /* 0x0000001522157223 */ /* 0x000fe40000000021 */
[----:B------:R-:W-:Y:S02]  /*07e0*/  LDS R33, [R35.X8+0xd0] ;  /* 0x0000d00023217984 */ /* 0x000fe40000008800 */
[----:B------:R-:W-:-:S02]  /*07f0*/  FFMA R22, R9, R22, R21 ;  /* 0x0000001609167223 */ /* 0x000fc40000000015 */
[----:B------:R-:W-:Y:S01]  /*0800*/  LDS R34, [R35.X8+0x104] ;  /* 0x0001040023227984 */ /* 0x000fe20000008800 */
[C---:B0-----:R-:W-:Y:S01]  /*0810*/  FFMA R17, R31.reuse, R11, R10 ;  /* 0x0000000b1f117223 */ /* 0x041fe2000000000a */
[C---:B------:R-:W-:Y:S01]  /*0820*/  FFMA R20, R31.reuse, R19, R8 ;  /* 0x000000131f147223 */ /* 0x040fe20000000008 */
[C---:B------:R-:W-:Y:S01]  /*0830*/  FFMA R16, R31.reuse, R15, R14 ;  /* 0x0000000f1f107223 */ /* 0x040fe2000000000e */
[----:B------:R-:W0:Y:S01]  /*0840*/  LDS.128 R8, [R32+0x1b0] ;  /* 0x0001b00020087984 */ /* 0x000e220000000c00 */
[----:B------:R-:W-:-:S03]  /*0850*/  FFMA R31, R31, R23, R22 ;  /* 0x000000171f1f7223 */ /* 0x000fc60000000016 */
[----:B------:R-:W1:Y:S01]  /*0860*/  LDS.128 R12, [R32+0x5b0] ;  /* 0x0005b000200c7984 */ /* 0x000e620000000c00 */
[----:B0-----:R-:W-:Y:S01]  /*0870*/  FFMA R17, R8, R33, R17 ;  /* 0x0000002108117223 */ /* 0x001fe20000000011 */
[----:B-1----:R-:W-:-:S03]  /*0880*/  FFMA R12, R33, R12, R16 ;  /* 0x0000000c210c7223 */ /* 0x002fc60000000010 */
[C---:B------:R-:W-:Y:S02]  /*0890*/  FFMA R8, R34.reuse, R9, R17 ;  /* 0x0000000922087223 */ /* 0x040fe40000000011 */
[----:B------:R-:W0:Y:S01]  /*08a0*/  LDS R9, [R35.X8+0x138] ;  /* 0x0001380023097984 */ /* 0x000e220000008800 */
[----:B------:R-:W-:-:S03]  /*08b0*/  FFMA R21, R34, R13, R12 ;  /* 0x0000000d22157223 */ /* 0x000fc6000000000c */
[----:B------:R-:W1:Y:S01]  /*08c0*/  LDS.128 R16, [R32+0x9b0] ;  /* 0x0009b00020107984 */ /* 0x000e620000000c00 */
[C---:B0-----:R-:W-:Y:S01]  /*08d0*/  FFMA R14, R9.reuse, R14, R21 ;  /* 0x0000000e090e7223 */ /* 0x041fe20000000015 */
[----:B------:R-:W-:Y:S01]  /*08e0*/  FFMA R10, R9, R10, R8 ;  /* 0x0000000a090a7223 */ /* 0x000fe20000000008 */
[----:B-1----:R-:W-:Y:S02]  /*08f0*/  FFMA R13, R33, R16, R20 ;  /* 0x00000010210d7223 */ /* 0x002fe40000000014 */
[----:B------:R-:W0:Y:S02]  /*0900*/  LDS.128 R20, [R32+0xdb0] ;  /* 0x000db00020147984 */ /* 0x000e240000000c00 */
[----:B------:R-:W-:-:S04]  /*0910*/  FFMA R8, R34, R17, R13 ;  /* 0x0000001122087223 */ /* 0x000fc8000000000d */
[----:B------:R-:W-:Y:S01]  /*0920*/  FFMA R8, R9, R18, R8 ;  /* 0x0000001209087223 */ /* 0x000fe20000000008 */
[----:B0-----:R-:W-:Y:S02]  /*0930*/  FFMA R33, R33, R20, R31 ;  /* 0x0000001421217223 */ /* 0x001fe4000000001f */
[----:B------:R-:W0:Y:S02]  /*0940*/  LDS R31, [R35.X8+0x16c] ;  /* 0x00016c00231f7984 */ /* 0x000e240000008800 */
[----:B------:R-:W-:-:S04]  /*0950*/  FFMA R21, R34, R21, R33 ;  /* 0x0000001522157223 */ /* 0x000fc80000000021 */
[----:B------:R-:W-:Y:S01]  /*0960*/  FFMA R22, R9, R22, R21 ;  /* 0x0000001609167223 */ /* 0x000fe20000000015 */
[C---:B0-----:R-:W-:Y:S01]  /*0970*/  FFMA R16, R31.reuse, R11, R10 ;  /* 0x0000000b1f107223 */ /* 0x041fe2000000000a */
[C---:B------:R-:W-:Y:S01]  /*0980*/  FFMA R17, R31.reuse, R15, R14 ;  /* 0x0000000f1f117223 */ /* 0x040fe2000000000e */
[C---:B------:R-:W-:Y:S01]  /*0990*/  FFMA R20, R31.reuse, R19, R8 ;  /* 0x000000131f147223 */ /* 0x040fe20000000008 */
[----:B------:R-:W-:Y:S01]  /*09a0*/  FFMA R31, R31, R23, R22 ;  /* 0x000000171f1f7223 */ /* 0x000fe20000000016 */
[----:B------:R-:W-:Y:S05]  /*09b0*/  @P6 BRA `(.L_x_84) ;  /* 0xfffffa9000006947 */ /* 0x000fea000383ffff */
[----:B------:R-:W0:Y:S01]  /*09c0*/  S2R R0, SR_TID.Z ;  /* 0x0000000000007919 */ /* 0x000e220000002300 */
[----:B------:R-:W-:Y:S02]  /*09d0*/  MOV R11, 0x4 ;  /* 0x00000004000b7802 */ /* 0x000fe40000000f00 */
[----:B0-----:R-:W-:-:S05]  /*09e0*/  LEA R2, R37, R0, 0x7 ;  /* 0x0000000025027211 */ /* 0x001fca00078e38ff */
[----:B------:R-:W-:-:S05]  /*09f0*/  IMAD.WIDE R2, R2, R11, c[0x0][0x178] ;  /* 0x00005e0002027625 */ /* 0x000fca00078e020b */
[----:B------:R-:W2:Y:S04]  /*0a00*/  LDG.E.CONSTANT R5, [R2.64] ;  /* 0x0000000402057981 */ /* 0x000ea8000c1e9900 */
[----:B------:R-:W3:Y:S04]  /*0a10*/  LDG.E.CONSTANT R6, [R2.64+0x80] ;  /* 0x0000800402067981 */ /* 0x000ee8000c1e9900 */
[----:B------:R-:W4:Y:S04]  /*0a20*/  LDG.E.CONSTANT R9, [R2.64+0x100] ;  /* 0x0001000402097981 */ /* 0x000f28000c1e9900 */
[----:B------:R-:W5:Y:S04]  /*0a30*/  LDG.E.CONSTANT R8, [R2.64+0x180] ;  /* 0x0001800402087981 */ /* 0x000f68000c1e9900 */
[----:B------:R-:W0:Y:S01]  /*0a40*/  S2R R12, SR_CTAID.Y ;  /* 0x00000000000c7919 */ /* 0x000e220000002600 */
[----:B------:R-:W-:-:S04]  /*0a50*/  IMAD R0, R0, 0x31, R35 ;  /* 0x0000003100007824 */ /* 0x000fc800078e0223 */
[----:B------:R-:W-:-:S04]  /*0a60*/  IMAD R0, R37, 0x1880, R0 ;  /* 0x0000188025007824 */ /* 0x000fc800078e0200 */
[----:B0-----:R-:W-:Y:S01]  /*0a70*/  IMAD R0, R12, 0x7, R0 ;  /* 0x000000070c007824 */ /* 0x001fe200078e0200 */
[----:B--2---:R-:W-:-:S03]  /*0a80*/  FADD R7, R16, R5 ;  /* 0x0000000510077221 */ /* 0x004fc60000000000 */
[----:B------:R-:W-:Y:S01]  /*0a90*/  IMAD.WIDE R4, R0, R11, c[0x0][0x160] ;  /* 0x0000580000047625 */ /* 0x000fe200078e020b */
[----:B---3--:R-:W-:Y:S01]  /*0aa0*/  FADD R17, R17, R6 ;  /* 0x0000000611117221 */ /* 0x008fe20000000000 */
[----:B----4-:R-:W-:Y:S01]  /*0ab0*/  FADD R9, R20, R9 ;  /* 0x0000000914097221 */ /* 0x010fe20000000000 */
[----:B-----5:R-:W-:Y:S02]  /*0ac0*/  FADD R31, R31, R8 ;  /* 0x000000081f1f7221 */ /* 0x020fe40000000000 */
[----:B------:R-:W-:Y:S04]  /*0ad0*/  STG.E [R4.64], R7 ;  /* 0x0000000704007986 */ /* 0x000fe8000c101904 */
[----:B------:R-:W-:Y:S04]  /*0ae0*/  STG.E [R4.64+0x1880], R17 ;  /* 0x0018801104007986 */ /* 0x000fe8000c101904 */
[----:B------:R-:W-:Y:S04]  /*0af0*/  STG.E [R4.64+0x3100], R9 ;  /* 0x0031000904007986 */ /* 0x000fe8000c101904 */
[----:B------:R-:W-:Y:S01]  /*0b00*/  STG.E [R4.64+0x4980], R31 ;  /* 0x0049801f04007986 */ /* 0x000fe2000c101904 */
[----:B------:R-:W-:Y:S05]  /*0b10*/  EXIT ;  /* 0x000000000000794d */ /* 0x000fea0003800000 */
.L_x_85:
        /* <DEDUP_REMOVED lines=14> */
.L_x_137:


//--------------------- .text.tvmgen_default_fused_nn_contrib_conv2d_winograd_without_weight_transform_add_nn_relu_kernel --------------------------
	.section	.text.tvmgen_default_fused_nn_contrib_conv2d_winograd_without_weight_transform_add_nn_relu_kernel,"ax",@progbits
	.sectioninfo	@"SHI_REGISTERS=64"
	.align	128
        .global         tvmgen_default_fused_nn_contrib_conv2d_winograd_without_weight_transform_add_nn_relu_kernel
        .type           tvmgen_default_fused_nn_contrib_conv2d_winograd_without_weight_transform_add_nn_relu_kernel,@function
        .size           tvmgen_default_fused_nn_contrib_conv2d_winograd_without_weight_transform_add_nn_relu_kernel,(.L_x_138 - tvmgen_default_fused_nn_contrib_conv2d_winograd_without_weight_transform_add_nn_relu_kernel)
        .other          tvmgen_default_fused_nn_contrib_conv2d_winograd_without_weight_transform_add_nn_relu_kernel,@"STO_CUDA_ENTRY STV_DEFAULT"
tvmgen_default_fused_nn_contrib_conv2d_winograd_without_weight_transform_add_nn_relu_kernel:
.text.tvmgen_default_fused_nn_contrib_conv2d_winograd_without_weight_transform_add_nn_relu_kernel:
[----:B------:R-:W-:Y:S02]  /*0000*/  MOV R1, c[0x0][0x28] ;  /* 0x00000a0000017a02 */ /* 0x000fe40000000f00 */
[----:B------:R-:W0:Y:S01]  /*0010*/  S2R R4, SR_TID.X ;  /* 0x0000000000047919 */ /* 0x000e220000002100 */
[----:B------:R-:W-:Y:S01]  /*0020*/  MOV R31, 0x4 ;  /* 0x00000004001f7802 */ /* 0x000fe20000000f00 */
[----:B------:R-:W-:Y:S02]  /*0030*/  ULDC.64 UR4, c[0x0][0x118] ;  /* 0x0000460000047ab9 */ /* 0x000fe40000000a00 */
[----:B------:R-:W1:Y:S01]  /*0040*/  S2R R17, SR_CTAID.X ;  /* 0x0000000000117919 */ /* 0x000e620000002500 */
[----:B0-----:R-:W-:-:S04]  /*0050*/  SHF.R.S32.HI R6, RZ, 0x1, R4 ;  /* 0x00000001ff067819 */ /* 0x001fc80000011404 */
[C---:B-1----:R-:W-:Y:S02]  /*0060*/  LEA R7, R17.reuse, R6, 0x6 ;  /* 0x0000000611077211 */ /* 0x042fe400078e30ff */
[----:B------:R-:W-:Y:S02]  /*0070*/  LEA R5, R17, R4, 0x1 ;  /* 0x0000000411057211 */ /* 0x000fe400078e08ff */
[----:B------:R-:W-:Y:S01]  /*0080*/  MOV R4, RZ ;  /* 0x000000ff00047202 */ /* 0x000fe20000000f00 */
[----:B------:R-:W-:Y:S01]  /*0090*/  IMAD.HI R0, R7, 0x5397829d, RZ ;  /* 0x5397829d07007827 */ /* 0x000fe200078e02ff */
[----:B------:R-:W-:-:S03]  /*00a0*/  MOV R6, RZ ;  /* 0x000000ff00067202 */ /* 0x000fc60000000f00 */
[----:B------:R-:W-:Y:S01]  /*00b0*/  IMAD.HI R2, R5, -0x6db6db6d, R4 ;  /* 0x9249249305027827 */ /* 0x000fe200078e0204 */
[----:B------:R-:W-:-:S03]  /*00c0*/  SHF.R.U32.HI R3, RZ, 0x1f, R0 ;  /* 0x0000001fff037819 */ /* 0x000fc60000011600 */
[----:B------:R-:W-:Y:S01]  /*00d0*/  IMAD.HI R6, R7, -0x6db6db6d, R6 ;  /* 0x9249249307067827 */ /* 0x000fe200078e0206 */
[----:B------:R-:W-:Y:S02]  /*00e0*/  SHF.R.U32.HI R9, RZ, 0x1f, R2 ;  /* 0x0000001fff097819 */ /* 0x000fe40000011602 */
[----:B------:R-:W-:Y:S02]  /*00f0*/  LEA.HI.SX32 R3, R0, R3, 0x1b ;  /* 0x0000000300037211 */ /* 0x000fe400078fdaff */
[----:B------:R-:W-:Y:S02]  /*0100*/  LEA.HI.SX32 R9, R2, R9, 0x1d ;  /* 0x0000000902097211 */ /* 0x000fe400078feaff */
[----:B------:R-:W-:Y:S01]  /*0110*/  MOV R2, RZ ;  /* 0x000000ff00027202 */ /* 0x000fe20000000f00 */
[----:B------:R-:W-:Y:S02]  /*0120*/  IMAD R3, R3, -0x62, R7 ;  /* 0xffffff9e03037824 */ /* 0x000fe400078e0207 */
[----:B------:R-:W-:Y:S01]  /*0130*/  IMAD R9, R9, -0xe, R5 ;  /* 0xfffffff209097824 */ /* 0x000fe200078e0205 */
[----:B------:R-:W-:Y:S01]  /*0140*/  SHF.R.U32.HI R5, RZ, 0x1f, R6 ;  /* 0x0000001fff057819 */ /* 0x000fe20000011606 */
[----:B------:R-:W-:-:S03]  /*0150*/  IMAD.HI R2, R3, -0x6db6db6d, R2 ;  /* 0x9249249303027827 */ /* 0x000fc600078e0202 */
[----:B------:R-:W-:Y:S02]  /*0160*/  SHF.L.U32 R9, R9, 0x2, RZ ;  /* 0x0000000209097819 */ /* 0x000fe400000006ff */
[----:B------:R-:W-:Y:S02]  /*0170*/  SHF.R.U32.HI R3, RZ, 0x1f, R2 ;  /* 0x0000001fff037819 */ /* 0x000fe40000011602 */
[----:B------:R-:W-:Y:S02]  /*0180*/  IADD3 R0, R9, -0x1, RZ ;  /* 0xffffffff09007810 */ /* 0x000fe40007ffe0ff */
[----:B------:R-:W-:Y:S02]  /*0190*/  LEA.HI R3, R2, R3, RZ, 0x1e ;  /* 0x0000000302037211 */ /* 0x000fe400078ff0ff */
[----:B------:R-:W-:Y:S02]  /*01a0*/  ISETP.GT.U32.AND P3, PT, R0, 0x37, PT ;  /* 0x000000370000780c */ /* 0x000fe40003f64070 */
[----:B------:R-:W-:-:S02]  /*01b0*/  SHF.L.U32 R3, R3, 0x2, RZ ;  /* 0x0000000203037819 */ /* 0x000fc400000006ff */
[----:B------:R-:W-:Y:S02]  /*01c0*/  LEA.HI.SX32 R6, R6, R5, 0x1e ;  /* 0x0000000506067211 */ /* 0x000fe400078ff2ff */
[----:B------:R-:W-:-:S03]  /*01d0*/  IADD3 R10, R3, -0x1, RZ ;  /* 0xffffffff030a7810 */ /* 0x000fc60007ffe0ff */
[----:B------:R-:W-:Y:S01]  /*01e0*/  IMAD R6, R6, 0xe0, R9 ;  /* 0x000000e006067824 */ /* 0x000fe200078e0209 */
[----:B------:R-:W-:-:S03]  /*01f0*/  ISETP.GT.U32.OR P6, PT, R10, 0x37, P3 ;  /* 0x000000370a00780c */ /* 0x000fc60001fc4470 */
[----:B------:R-:W-:-:S10]  /*0200*/  IMAD.WIDE R30, R6, R31, c[0x0][0x168] ;  /* 0x00005a00061e7625 */ /* 0x000fd400078e021f */
[----:B------:R-:W2:Y:S01]  /*0210*/  @!P6 LDG.E.CONSTANT R2, [R30.64+-0xe4] ;  /* 0xffff1c041e02e981 */ /* 0x000ea2000c1e9900 */
[C---:B------:R-:W-:Y:S01]  /*0220*/  IADD3 R0, R9.reuse, 0x1, RZ ;  /* 0x0000000109007810 */ /* 0x040fe20007ffe0ff */
[----:B------:R-:W-:Y:S01]  /*0230*/  CS2R R34, SRZ ;  /* 0x0000000000227805 */ /* 0x000fe2000001ff00 */
[C---:B------:R-:W-:Y:S02]  /*0240*/  ISETP.GT.U32.AND P4, PT, R9.reuse, 0x37, PT ;  /* 0x000000370900780c */ /* 0x040fe40003f84070 */
[----:B------:R-:W-:Y:S02]  /*0250*/  ISETP.GT.U32.AND P5, PT, R0, 0x37, PT ;  /* 0x000000370000780c */ /* 0x000fe40003fa4070 */
[----:B------:R-:W-:Y:S02]  /*0260*/  IADD3 R0, R9, 0x2, RZ ;  /* 0x0000000209007810 */ /* 0x000fe40007ffe0ff */
[----:B------:R-:W-:Y:S02]  /*0270*/  ISETP.GT.U32.OR P1, PT, R10, 0x37, P4 ;  /* 0x000000370a00780c */ /* 0x000fe40002724470 */
[----:B------:R-:W-:-:S02]  /*0280*/  ISETP.GT.U32.AND P0, PT, R0, 0x37, PT ;  /* 0x000000370000780c */ /* 0x000fc40003f04070 */
[----:B------:R-:W-:Y:S02]  /*0290*/  ISETP.GT.U32.OR P2, PT, R10, 0x37, P5 ;  /* 0x000000370a00780c */ /* 0x000fe40002f44470 */
[----:B------:R-:W-:Y:S02]  /*02a0*/  IADD3 R0, R9, 0x3, RZ ;  /* 0x0000000309007810 */ /* 0x000fe40007ffe0ff */
[----:B------:R-:W-:Y:S01]  /*02b0*/  MOV R36, RZ ;  /* 0x000000ff00247202 */ /* 0x000fe20000000f00 */
[----:B------:R-:W-:-:S08]  /*02c0*/  CS2R R32, SRZ ;  /* 0x0000000000207805 */ /* 0x000fd0000001ff00 */
[----:B------:R-:W3:Y:S01]  /*02d0*/  @!P2 LDG.E.CONSTANT R36, [R30.64+-0xdc] ;  /* 0xffff24041e24a981 */ /* 0x000ee2000c1e9900 */
[----:B------:R-:W-:Y:S02]  /*02e0*/  MOV R45, RZ ;  /* 0x000000ff002d7202 */ /* 0x000fe40000000f00 */
[----:B------:R-:W-:Y:S01]  /*02f0*/  MOV R43, RZ ;  /* 0x000000ff002b7202 */ /* 0x000fe20000000f00 */
[----:B------:R-:W-:Y:S01]  /*0300*/  CS2R R28, SRZ ;  /* 0x00000000001c7805 */ /* 0x000fe2000001ff00 */
[----:B------:R-:W-:Y:S01]  /*0310*/  IADD3 R9, R9, 0x4, RZ ;  /* 0x0000000409097810 */ /* 0x000fe20007ffe0ff */
[----:B------:R-:W-:Y:S01]  /*0320*/  CS2R R26, SRZ ;  /* 0x00000000001a7805 */ /* 0x000fe2000001ff00 */
[C---:B------:R-:W-:Y:S02]  /*0330*/  IADD3 R4, R3.reuse, 0x1, RZ ;  /* 0x0000000103047810 */ /* 0x040fe40007ffe0ff */
[----:B------:R-:W-:Y:S01]  /*0340*/  MOV R53, RZ ;  /* 0x000000ff00357202 */ /* 0x000fe20000000f00 */
[----:B------:R-:W-:Y:S01]  /*0350*/  CS2R R24, SRZ ;  /* 0x0000000000187805 */ /* 0x000fe2000001ff00 */
[----:B------:R-:W-:Y:S01]  /*0360*/  CS2R R12, SRZ ;  /* 0x00000000000c7805 */ /* 0x000fe2000001ff00 */
[----:B------:R-:W-:Y:S01]  /*0370*/  CS2R R18, SRZ ;  /* 0x0000000000127805 */ /* 0x000fe2000001ff00 */
[----:B------:R-:W-:-:S02]  /*0380*/  IADD3 R6, R3, 0x2, RZ ;  /* 0x0000000203067810 */ /* 0x000fc40007ffe0ff */
[----:B------:R-:W-:Y:S02]  /*0390*/  MOV R11, RZ ;  /* 0x000000ff000b7202 */ /* 0x000fe40000000f00 */
[----:B------:R-:W-:Y:S01]  /*03a0*/  MOV R16, RZ ;  /* 0x000000ff00107202 */ /* 0x000fe20000000f00 */
[----:B------:R-:W-:Y:S01]  /*03b0*/  CS2R R22, SRZ ;  /* 0x0000000000167805 */ /* 0x000fe2000001ff00 */
[----:B------:R-:W-:Y:S01]  /*03c0*/  CS2R R14, SRZ ;  /* 0x00000000000e7805 */ /* 0x000fe2000001ff00 */
[----:B------:R-:W-:Y:S01]  /*03d0*/  IADD3 R8, R3, 0x3, RZ ;  /* 0x0000000303087810 */ /* 0x000fe20007ffe0ff */
[----:B------:R-:W-:Y:S01]  /*03e0*/  CS2R R20, SRZ ;  /* 0x0000000000147805 */ /* 0x000fe2000001ff00 */
[----:B------:R-:W-:Y:S01]  /*03f0*/  MOV R7, RZ ;  /* 0x000000ff00077202 */ /* 0x000fe20000000f00 */
[----:B--2---:R-:W-:Y:S01]  /*0400*/  @!P6 FADD R35, RZ, R2 ;  /* 0x00000002ff23e221 */ /* 0x004fe20000000000 */
[----:B------:R-:W-:Y:S02]  /*0410*/  MOV R2, RZ ;  /* 0x000000ff00027202 */ /* 0x000fe40000000f00 */
[----:B------:R-:W-:-:S04]  /*0420*/  ISETP.GT.U32.OR P6, PT, R10, 0x37, P0 ;  /* 0x000000370a00780c */ /* 0x000fc800007c4470 */
[----:B------:R-:W2:Y:S01]  /*0430*/  @!P1 LDG.E.CONSTANT R2, [R30.64+-0xe0] ;  /* 0xffff20041e029981 */ /* 0x000ea2000c1e9900 */
[----:B------:R-:W-:-:S04]  /*0440*/  ISETP.GT.U32.AND P1, PT, R0, 0x37, PT ;  /* 0x000000370000780c */ /* 0x000fc80003f24070 */
[----:B------:R-:W-:-:S04]  /*0450*/  ISETP.GT.U32.OR P2, PT, R10, 0x37, P1 ;  /* 0x000000370a00780c */ /* 0x000fc80000f44470 */
[----:B------:R-:W4:Y:S01]  /*0460*/  @!P6 LDG.E.CONSTANT R34, [R30.64+-0xd8] ;  /* 0xffff28041e22e981 */ /* 0x000f22000c1e9900 */
[----:B------:R-:W-:Y:S02]  /*0470*/  ISETP.GT.U32.OR P6, PT, R3, 0x37, P3 ;  /* 0x000000370300780c */ /* 0x000fe40001fc4470 */
[----:B------:R-:W-:-:S06]  /*0480*/  MOV R0, RZ ;  /* 0x000000ff00007202 */ /* 0x000fcc0000000f00 */
[----:B------:R0:W5:Y:S01]  /*0490*/  @!P2 LDG.E.CONSTANT R33, [R30.64+-0xd4] ;  /* 0xffff2c041e21a981 */ /* 0x000162000c1e9900 */
[----:B------:R-:W-:-:S04]  /*04a0*/  ISETP.GT.U32.OR P2, PT, R3, 0x37, P4 ;  /* 0x000000370300780c */ /* 0x000fc80002744470 */
[----:B------:R-:W4:Y:S01]  /*04b0*/  @!P6 LDG.E.CONSTANT R0, [R30.64+-0x4] ;  /* 0xfffffc041e00e981 */ /* 0x000f22000c1e9900 */
[----:B------:R-:W-:-:S08]  /*04c0*/  ISETP.GT.U32.OR P6, PT, R3, 0x37, P5 ;  /* 0x000000370300780c */ /* 0x000fd00002fc4470 */
[----:B------:R0:W4:Y:S01]  /*04d0*/  @!P2 LDG.E.CONSTANT R45, [R30.64] ;  /* 0x000000041e2da981 */ /* 0x000122000c1e9900 */
[----:B------:R-:W-:-:S04]  /*04e0*/  ISETP.GT.U32.OR P2, PT, R3, 0x37, P0 ;  /* 0x000000370300780c */ /* 0x000fc80000744470 */
[----:B------:R0:W4:Y:S01]  /*04f0*/  @!P6 LDG.E.CONSTANT R43, [R30.64+0x4] ;  /* 0x000004041e2be981 */ /* 0x000122000c1e9900 */
[----:B------:R-:W-:-:S08]  /*0500*/  ISETP.GT.U32.OR P6, PT, R3, 0x37, P1 ;  /* 0x000000370300780c */ /* 0x000fd00000fc4470 */
[----:B------:R0:W5:Y:S01]  /*0510*/  @!P2 LDG.E.CONSTANT R32, [R30.64+0x8] ;  /* 0x000008041e20a981 */ /* 0x000162000c1e9900 */
[----:B------:R-:W-:-:S04]  /*0520*/  ISETP.GT.U32.AND P2, PT, R9, 0x37, PT ;  /* 0x000000370900780c */ /* 0x000fc80003f44070 */
[----:B------:R0:W5:Y:S01]  /*0530*/  @!P6 LDG.E.CONSTANT R29, [R30.64+0xc] ;  /* 0x00000c041e1de981 */ /* 0x000162000c1e9900 */
[----:B------:R-:W-:-:S13]  /*0540*/  ISETP.GT.U32.OR P6, PT, R3, 0x37, P2 ;  /* 0x000000370300780c */ /* 0x000fda00017c4470 */
        /* <DEDUP_REMOVED lines=27> */
[----:B------:R-:W-:Y:S02]  /*0700*/  ISETP.GT.U32.OR P6, PT, R8, 0x37, P0 ;  /* 0x000000370800780c */ /* 0x000fe400007c4470 */
[----:B------:R-:W-:-:S11]  /*0710*/  MOV R5, RZ ;  /* 0x000000ff00057202 */ /* 0x000fd60000000f00 */
[----:B------:R0:W5:Y:S01]  /*0720*/  @!P6 LDG.E.CONSTANT R19, [R30.64+0x2a8] ;  /* 0x0002a8041e13e981 */ /* 0x000162000c1e9900 */
[----:B------:R-:W-:-:S13]  /*0730*/  ISETP.GT.U32.OR P6, PT, R8, 0x37, P1 ;  /* 0x000000370800780c */ /* 0x000fda0000fc4470 */
[----:B------:R0:W5:Y:S01]  /*0740*/  @!P6 LDG.E.CONSTANT R5, [R30.64+0x2ac] ;  /* 0x0002ac041e05e981 */ /* 0x000162000c1e9900 */
[----:B------:R-:W-:-:S13]  /*0750*/  ISETP.GT.U32.OR P6, PT, R10, 0x37, P2 ;  /* 0x000000370a00780c */ /* 0x000fda00017c4470 */
[----:B------:R0:W5:Y:S01]  /*0760*/  @!P6 LDG.E.CONSTANT R27, [R30.64+-0xd0] ;  /* 0xffff30041e1be981 */ /* 0x000162000c1e9900 */
[----:B------:R-:W-:-:S13]  /*0770*/  ISETP.GT.U32.OR P6, PT, R4, 0x37, P2 ;  /* 0x000000370400780c */ /* 0x000fda00017c4470 */
[----:B------:R0:W5:Y:S01]  /*0780*/  @!P6 LDG.E.CONSTANT R23, [R30.64+0xf0] ;  /* 0x0000f0041e17e981 */ /* 0x000162000c1e9900 */
[----:B------:R-:W-:Y:S02]  /*0790*/  ISETP.GT.U32.OR P6, PT, R6, 0x37, P2 ;  /* 0x000000370600780c */ /* 0x000fe400017c4470 */
[----:B------:R-:W-:Y:S01]  /*07a0*/  IADD3 R3, R3, 0x4, RZ ;  /* 0x0000000403037810 */ /* 0x000fe20007ffe0ff */
[----:B---3--:R-:W-:Y:S01]  /*07b0*/  FADD R38, R36, R36 ;  /* 0x0000002424267221 */ /* 0x008fe20000000000 */
[----:B--2---:R-:W-:Y:S02]  /*07c0*/  FFMA R35, R2, -1.5, R35 ;  /* 0xbfc0000002237823 */ /* 0x004fe40000000023 */
[C---:B------:R-:W-:Y:S02]  /*07d0*/  ISETP.GT.U32.OR P3, PT, R3.reuse, 0x37, P3 ;  /* 0x000000370300780c */ /* 0x040fe40001f64470 */
[C---:B------:R-:W-:Y:S02]  /*07e0*/  ISETP.GT.U32.OR P4, PT, R3.reuse, 0x37, P4 ;  /* 0x000000370300780c */ /* 0x040fe40002784470 */
[----:B------:R-:W-:-:S03]  /*07f0*/  ISETP.GT.U32.OR P5, PT, R3, 0x37, P5 ;  /* 0x000000370300780c */ /* 0x000fc60002fa4470 */
[----:B------:R0:W2:Y:S01]  /*0800*/  @!P6 LDG.E.CONSTANT R15, [R30.64+0x1d0] ;  /* 0x0001d0041e0fe981 */ /* 0x0000a2000c1e9900 */
[----:B------:R-:W-:Y:S02]  /*0810*/  ISETP.GT.U32.OR P6, PT, R8, 0x37, P2 ;  /* 0x000000370800780c */ /* 0x000fe400017c4470 */
[C---:B------:R-:W-:Y:S02]  /*0820*/  ISETP.GT.U32.OR P0, PT, R3.reuse, 0x37, P0 ;  /* 0x000000370300780c */ /* 0x040fe40000704470 */
[C---:B------:R-:W-:Y:S02]  /*0830*/  ISETP.GT.U32.OR P1, PT, R3.reuse, 0x37, P1 ;  /* 0x000000370300780c */ /* 0x040fe40000f24470 */
[----:B------:R-:W-:Y:S01]  /*0840*/  ISETP.GT.U32.OR P2, PT, R3, 0x37, P2 ;  /* 0x000000370300780c */ /* 0x000fe20001744470 */
[----:B------:R-:W-:Y:S01]  /*0850*/  FADD R35, R35, -R38 ;  /* 0x8000002623237221 */ /* 0x000fe20000000000 */
[C-C-:B------:R-:W-:Y:S01]  /*0860*/  FADD R38, R2.reuse, R2.reuse ;  /* 0x0000000202267221 */ /* 0x140fe20000000000 */
[--C-:B------:R-:W-:Y:S01]  /*0870*/  FADD R39, RZ, -R2.reuse ;  /* 0x80000002ff277221 */ /* 0x100fe20000000000 */
[----:B------:R-:W-:Y:S01]  /*0880*/  FFMA R49, R2, 0.5, RZ ;  /* 0x3f00000002317823 */ /* 0x000fe200000000ff */
[----:B------:R-:W-:Y:S01]  /*0890*/  FADD R37, RZ, R2 ;  /* 0x00000002ff257221 */ /* 0x000fe20000000000 */
[----:B------:R-:W-:Y:S01]  /*08a0*/  MOV R10, RZ ;  /* 0x000000ff000a7202 */ /* 0x000fe20000000f00 */
[----:B------:R-:W-:Y:S01]  /*08b0*/  CS2R R8, SRZ ;  /* 0x0000000000087805 */ /* 0x000fe2000001ff00 */
[----:B------:R-:W-:Y:S01]  /*08c0*/  MOV R6, RZ ;  /* 0x000000ff00067202 */ /* 0x000fe20000000f00 */
[----:B------:R0:W3:Y:S01]  /*08d0*/  @!P6 LDG.E.CONSTANT R13, [R30.64+0x2b0] ;  /* 0x0002b0041e0de981 */ /* 0x0000e2000c1e9900 */
[----:B------:R-:W-:-:S02]  /*08e0*/  MOV R4, RZ ;  /* 0x000000ff00047202 */ /* 0x000fc40000000f00 */
[----:B------:R-:W-:Y:S01]  /*08f0*/  MOV R3, RZ ;  /* 0x000000ff00037202 */ /* 0x000fe20000000f00 */
[----:B------:R-:W-:Y:S01]  /*0900*/  FADD R47, RZ, -R38 ;  /* 0x80000026ff2f7221 */ /* 0x000fe20000000000 */
[C---:B------:R-:W-:Y:S01]  /*0910*/  FFMA R41, R36.reuse, 0.5, R39 ;  /* 0x3f00000024297823 */ /* 0x040fe20000000027 */
[----:B------:R-:W-:Y:S01]  /*0920*/  FADD R49, R49, -R36 ;  /* 0x8000002431317221 */ /* 0x000fe20000000000 */
[C-C-:B------:R-:W-:Y:S01]  /*0930*/  FFMA R39, R36.reuse, -2.5, R37.reuse ;  /* 0xc020000024277823 */ /* 0x140fe20000000025 */
[----:B------:R-:W-:Y:S01]  /*0940*/  FFMA R37, R36, -1.5, R37 ;  /* 0xbfc0000024257823 */ /* 0x000fe20000000025 */
[C---:B----4-:R-:W-:Y:S01]  /*0950*/  FADD R2, R34.reuse, R34 ;  /* 0x0000002222027221 */ /* 0x050fe20000000000 */
[----:B------:R0:W4:Y:S01]  /*0960*/  @!P4 LDG.E.CONSTANT R10, [R30.64+0x380] ;  /* 0x000380041e0ac981 */ /* 0x000122000c1e9900 */
[----:B------:R-:W-:Y:S01]  /*0970*/  FADD R47, R47, -R36 ;  /* 0x800000242f2f7221 */ /* 0x000fe20000000000 */
[C---:B------:R-:W-:Y:S01]  /*0980*/  FFMA R40, R34.reuse, 2.5, R41 ;  /* 0x4020000022287823 */ /* 0x040fe20000000029 */
[----:B------:R-:W-:Y:S01]  /*0990*/  FFMA R36, R34, -0.5, R49 ;  /* 0xbf00000022247823 */ /* 0x000fe20000000031 */
[----:B------:R0:W2:Y:S01]  /*09a0*/  @!P3 LDG.E.CONSTANT R6, [R30.64+0x37c] ;  /* 0x00037c041e06b981 */ /* 0x0000a2000c1e9900 */
[----:B------:R-:W-:-:S03]  /*09b0*/  FADD R52, -R2, R37 ;  /* 0x0000002502347221 */ /* 0x000fc60000000100 */
[----:B------:R0:W2:Y:S04]  /*09c0*/  @!P0 LDG.E.CONSTANT R8, [R30.64+0x388] ;  /* 0x000388041e088981 */ /* 0x0000a8000c1e9900 */
[----:B------:R0:W2:Y:S04]  /*09d0*/  @!P5 LDG.E.CONSTANT R9, [R30.64+0x384] ;  /* 0x000384041e09d981 */ /* 0x0000a8000c1e9900 */
[----:B------:R0:W2:Y:S04]  /*09e0*/  @!P1 LDG.E.CONSTANT R4, [R30.64+0x38c] ;  /* 0x00038c041e049981 */ /* 0x0000a8000c1e9900 */
[----:B------:R0:W2:Y:S01]  /*09f0*/  @!P2 LDG.E.CONSTANT R3, [R30.64+0x390] ;  /* 0x000390041e03a981 */ /* 0x0000a2000c1e9900 */
[----:B------:R-:W-:Y:S01]  /*0a00*/  FADD R2, R47, R2 ;  /* 0x000000022f027221 */ /* 0x000fe20000000000 */
[----:B------:R-:W-:Y:S01]  /*0a10*/  FFMA R37, R0, 0.5, RZ ;  /* 0x3f00000000257823 */ /* 0x000fe200000000ff */
[C---:B0-----:R-:W-:Y:S01]  /*0a20*/  FFMA R30, R34.reuse, 0.5, R39 ;  /* 0x3f000000221e7823 */ /* 0x041fe20000000027 */
[----:B------:R-:W-:Y:S01]  /*0a30*/  FFMA R34, R34, 1.5, R35 ;  /* 0x3fc0000022227823 */ /* 0x000fe20000000023 */
[----:B-----5:R-:W-:-:S03]  /*0a40*/  FADD R48, R2, R33 ;  /* 0x0000002102307221 */ /* 0x020fc60000000000 */
[--C-:B------:R-:W-:Y:S01]  /*0a50*/  FADD R35, R34, R33.reuse ;  /* 0x0000002122237221 */ /* 0x100fe20000000000 */
[----:B------:R-:W-:Y:S01]  /*0a60*/  FMUL R2, R45, 0.5 ;  /* 0x3f0000002d027820 */ /* 0x000fe20000400000 */
[--C-:B------:R-:W-:Y:S01]  /*0a70*/  FADD R30, R30, R33.reuse ;  /* 0x000000211e1e7221 */ /* 0x100fe20000000000 */
[--C-:B------:R-:W-:Y:S01]  /*0a80*/  FADD R40, R40, R33.reuse ;  /* 0x0000002128287221 */ /* 0x100fe20000000000 */
[----:B------:R-:W-:Y:S01]  /*0a90*/  FADD R39, R36, R33 ;  /* 0x0000002124277221 */ /* 0x000fe20000000000 */
[----:B------:R-:W-:Y:S01]  /*0aa0*/  FFMA R52, R33, 1.5, R52 ;  /* 0x3fc0000021347823 */ /* 0x000fe20000000034 */
[----:B------:R-:W-:Y:S01]  /*0ab0*/  FMUL R50, R45, -1.5 ;  /* 0xbfc000002d327820 */ /* 0x000fe20000400000 */
[----:B------:R-:W-:Y:S01]  /*0ac0*/  FFMA R35, R0, -1.5, R35 ;  /* 0xbfc0000000237823 */ /* 0x000fe20000000023 */
[C---:B------:R-:W-:Y:S01]  /*0ad0*/  FMUL R31, R43.reuse, -1.5 ;  /* 0xbfc000002b1f7820 */ /* 0x040fe20000400000 */
[----:B------:R-:W-:Y:S01]  /*0ae0*/  FMUL R33, R43, 0.5 ;  /* 0x3f0000002b217820 */ /* 0x000fe20000400000 */
[----:B------:R-:W-:Y:S01]  /*0af0*/  FFMA R49, R2, -1.5, R37 ;  /* 0xbfc0000002317823 */ /* 0x000fe20000000025 */
[C---:B------:R-:W-:Y:S01]  /*0b00*/  FADD R37, R50.reuse, R50 ;  /* 0x0000003232257221 */ /* 0x040fe20000000000 */
[C---:B------:R-:W-:Y:S01]  /*0b10*/  FFMA R35, R50.reuse, -1.5, R35 ;  /* 0xbfc0000032237823 */ /* 0x040fe20000000023 */
[----:B------:R-:W-:Y:S01]  /*0b20*/  FADD R34, R31, R31 ;  /* 0x0000001f1f227221 */ /* 0x000fe20000000000 */
[----:B------:R-:W-:Y:S01]  /*0b30*/  FADD R36, R33, R33 ;  /* 0x0000002121247221 */ /* 0x000fe20000000000 */
[----:B------:R-:W-:Y:S01]  /*0b40*/  FFMA R50, R50, 0.5, R39 ;  /* 0x3f00000032327823 */ /* 0x000fe20000000027 */
[----:B------:R-:W-:Y:S01]  /*0b50*/  FADD R46, RZ, R45 ;  /* 0x0000002dff2e7221 */ /* 0x000fe20000000000 */
[----:B------:R-:W-:Y:S01]  /*0b60*/  FADD R39, R2, R2 ;  /* 0x0000000202277221 */ /* 0x000fe20000000000 */
[----:B------:R-:W-:Y:S01]  /*0b70*/  FADD R48, R48, -R37 ;  /* 0x8000002530307221 */ /* 0x000fe20000000000 */
[----:B------:R-:W-:Y:S01]  /*0b80*/  FADD R49, R49, -R36 ;  /* 0x8000002431317221 */ /* 0x000fe20000000000 */
[----:B------:R-:W-:Y:S01]  /*0b90*/  FADD R35, R35, -R34 ;  /* 0x8000002223237221 */ /* 0x000fe20000000000 */
[----:B------:R-:W-:Y:S01]  /*0ba0*/  FMUL R44, R32, 0.5 ;  /* 0x3f000000202c7820 */ /* 0x000fe20000400000 */
[----:B------:R-:W-:Y:S01]  /*0bb0*/  FADD R38, RZ, -R2 ;  /* 0x80000002ff267221 */ /* 0x000fe20000000000 */
[----:B------:R-:W-:Y:S01]  /*0bc0*/  FFMA R37, R43, -2.5, R46 ;  /* 0xc02000002b257823 */ /* 0x000fe2000000002e */
[----:B------:R-:W-:Y:S01]  /*0bd0*/  FADD R36, RZ, -R45 ;  /* 0x8000002dff247221 */ /* 0x000fe20000000000 */
[----:B------:R-:W-:Y:S01]  /*0be0*/  FADD R34, RZ, R2 ;  /* 0x00000002ff227221 */ /* 0x000fe20000000000 */
[----:B------:R-:W-:Y:S01]  /*0bf0*/  FFMA R54, R2, 0.5, RZ ;  /* 0x3f00000002367823 */ /* 0x000fe200000000ff */
[----:B------:R-:W-:Y:S01]  /*0c00*/  FADD R42, RZ, -R39 ;  /* 0x80000027ff2a7221 */ /* 0x000fe20000000000 */
[--C-:B------:R-:W-:Y:S01]  /*0c10*/  FADD R41, R38, R43.reuse ;  /* 0x0000002b26297221 */ /* 0x100fe20000000000 */
[----:B------:R-:W-:Y:S01]  /*0c20*/  FADD R60, R37, R44 ;  /* 0x0000002c253c7221 */ /* 0x000fe20000000000 */
[----:B------:R-:W-:Y:S01]  /*0c30*/  FFMA R57, R43, 2.5, R36 ;  /* 0x402000002b397823 */ /* 0x000fe20000000024 */
[----:B------:R-:W-:Y:S01]  /*0c40*/  FADD R2, R44, R44 ;  /* 0x0000002c2c027221 */ /* 0x000fe20000000000 */
[C---:B------:R-:W-:Y:S01]  /*0c50*/  FFMA R51, R33.reuse, 0.5, R38 ;  /* 0x3f00000021337823 */ /* 0x040fe20000000026 */
[C---:B------:R-:W-:Y:S01]  /*0c60*/  FADD R39, -R33.reuse, R54 ;  /* 0x0000003621277221 */ /* 0x040fe20000000100 */
[----:B------:R-:W-:Y:S01]  /*0c70*/  FADD R59, R34, -R43 ;  /* 0x8000002b223b7221 */ /* 0x000fe20000000000 */
[C-C-:B------:R-:W-:Y:S01]  /*0c80*/  FFMA R47, R33.reuse, -2.5, R34.reuse ;  /* 0xc0200000212f7823 */ /* 0x140fe20000000022 */
[C---:B------:R-:W-:Y:S01]  /*0c90*/  FFMA R55, R33.reuse, -1.5, R34 ;  /* 0xbfc0000021377823 */ /* 0x040fe20000000022 */
[----:B------:R-:W-:Y:S01]  /*0ca0*/  FADD R37, -R33, R42 ;  /* 0x0000002a21257221 */ /* 0x000fe20000000100 */
[C---:B------:R-:W-:Y:S01]  /*0cb0*/  FADD R38, R44.reuse, R41 ;  /* 0x000000292c267221 */ /* 0x040fe20000000000 */
[C---:B------:R-:W-:Y:S01]  /*0cc0*/  FADD R34, -R44.reuse, R57 ;  /* 0x000000392c227221 */ /* 0x040fe20000000100 */
[C---:B------:R-:W-:Y:S01]  /*0cd0*/  FFMA R49, R44.reuse, 1.5, R49 ;  /* 0x3fc000002c317823 */ /* 0x040fe20000000031 */
[C---:B------:R-:W-:Y:S01]  /*0ce0*/  FADD R59, -R44.reuse, R59 ;  /* 0x0000003b2c3b7221 */ /* 0x040fe20000000100 */
[C---:B------:R-:W-:Y:S01]  /*0cf0*/  FFMA R41, R44.reuse, 2.5, R51 ;  /* 0x402000002c297823 */ /* 0x040fe20000000033 */
[----:B------:R-:W-:Y:S01]  /*0d00*/  FFMA R42, R44, 0.5, R47 ;  /* 0x3f0000002c2a7823 */ /* 0x000fe2000000002f */
[----:B------:R-:W-:Y:S01]  /*0d10*/  FADD R55, -R2, R55 ;  /* 0x0000003702377221 */ /* 0x000fe20000000100 */
[----:B------:R-:W-:Y:S01]  /*0d20*/  FFMA R40, R45, 1.5, R40 ;  /* 0x3fc000002d287823 */ /* 0x000fe20000000028 */
[----:B------:R-:W-:Y:S01]  /*0d30*/  FFMA R44, R44, -0.5, R39 ;  /* 0xbf0000002c2c7823 */ /* 0x000fe20000000027 */
[----:B------:R-:W-:Y:S01]  /*0d40*/  FFMA R39, R43, 1.5, R50 ;  /* 0x3fc000002b277823 */ /* 0x000fe20000000032 */
[----:B------:R-:W-:Y:S01]  /*0d50*/  FFMA R30, R45, -1.5, R30 ;  /* 0xbfc000002d1e7823 */ /* 0x000fe2000000001e */
[C---:B------:R-:W-:Y:S01]  /*0d60*/  FFMA R48, R43.reuse, 1.5, R48 ;  /* 0x3fc000002b307823 */ /* 0x040fe20000000030 */
[----:B------:R-:W-:Y:S01]  /*0d70*/  FFMA R61, R43, 1.5, R36 ;  /* 0x3fc000002b3d7823 */ /* 0x000fe20000000024 */
[--C-:B------:R-:W-:Y:S01]  /*0d80*/  FADD R60, R60, R29.reuse ;  /* 0x0000001d3c3c7221 */ /* 0x100fe20000000000 */
[--C-:B------:R-:W-:Y:S01]  /*0d90*/  FADD R34, R34, -R29.reuse ;  /* 0x8000001d22227221 */ /* 0x100fe20000000000 */
[--C-:B------:R-:W-:Y:S01]  /*0da0*/  FADD R59, R59, R29.reuse ;  /* 0x0000001d3b3b7221 */ /* 0x100fe20000000000 */
[----:B------:R-:W-:Y:S01]  /*0db0*/  FADD R38, R38, -R29 ;  /* 0x8000001d26267221 */ /* 0x000fe20000000000 */
[----:B------:R-:W-:Y:S01]  /*0dc0*/  FADD R54, R52, R27 ;  /* 0x0000001b34367221 */ /* 0x000fe20000000000 */
[----:B------:R-:W-:Y:S01]  /*0dd0*/  FADD R52, R37, R2 ;  /* 0x0000000225347221 */ /* 0x000fe20000000000 */
[----:B------:R-:W-:-:S02]  /*0de0*/  FMUL R2, R32, -1.5 ;  /* 0xbfc0000020027820 */ /* 0x000fc40000400000 */
[----:B------:R-:W-:Y:S01]  /*0df0*/  FFMA R54, R45, -1.5, R54 ;  /* 0xbfc000002d367823 */ /* 0x000fe20000000036 */
[C---:B------:R-:W-:Y:S01]  /*0e00*/  FFMA R37, R31.reuse, 0.5, R40 ;  /* 0x3f0000001f257823 */ /* 0x040fe20000000028 */
[C---:B------:R-:W-:Y:S02]  /*0e10*/  FADD R51, R2.reuse, R2 ;  /* 0x0000000202337221 */ /* 0x040fe40000000000 */
[----:B------:R-:W-:Y:S01]  /*0e20*/  FFMA R40, R31, -1.5, R54 ;  /* 0xbfc000001f287823 */ /* 0x000fe20000000036 */
[----:B------:R-:W-:Y:S01]  /*0e30*/  FFMA R54, R2, -0.5, R39 ;  /* 0xbf00000002367823 */ /* 0x000fe20000000027 */
[----:B------:R-:W-:Y:S01]  /*0e40*/  FADD R39, R45, R45 ;  /* 0x0000002d2d277221 */ /* 0x000fe20000000000 */
[----:B------:R-:W-:Y:S01]  /*0e50*/  FFMA R27, R31, -2.5, R30 ;  /* 0xc02000001f1b7823 */ /* 0x000fe2000000001e */
[----:B------:R-:W-:Y:S01]  /*0e60*/  FADD R56, R48, R51 ;  /* 0x0000003330387221 */ /* 0x000fe20000000000 */
[----:B------:R-:W-:Y:S01]  /*0e70*/  FADD R51, -R51, R40 ;  /* 0x0000002833337221 */ /* 0x000fe20000000100 */
[--C-:B------:R-:W-:Y:S01]  /*0e80*/  FADD R40, RZ, -R39.reuse ;  /* 0x80000027ff287221 */ /* 0x100fe20000000000 */
[----:B------:R-:W-:Y:S01]  /*0e90*/  FADD R39, RZ, R39 ;  /* 0x00000027ff277221 */ /* 0x000fe20000000000 */
[C---:B------:R-:W-:Y:S01]  /*0ea0*/  FFMA R30, R2.reuse, 0.5, R27 ;  /* 0x3f000000021e7823 */ /* 0x040fe2000000001b */
[C---:B------:R-:W-:Y:S01]  /*0eb0*/  FFMA R31, R2.reuse, 2.5, R37 ;  /* 0x40200000021f7823 */ /* 0x040fe20000000025 */
[----:B------:R-:W-:Y:S01]  /*0ec0*/  FFMA R27, R2, 1.5, R35 ;  /* 0x3fc00000021b7823 */ /* 0x000fe20000000023 */
[----:B------:R-:W-:Y:S01]  /*0ed0*/  FADD R2, R32, R32 ;  /* 0x0000002020027221 */ /* 0x000fe20000000000 */
[----:B------:R-:W-:Y:S01]  /*0ee0*/  FFMA R35, R43, -1.5, R46 ;  /* 0xbfc000002b237823 */ /* 0x000fe2000000002e */
[--C-:B------:R-:W-:Y:S01]  /*0ef0*/  FADD R47, R40, -R43.reuse ;  /* 0x8000002b282f7221 */ /* 0x100fe20000000000 */
[----:B------:R-:W-:Y:S01]  /*0f00*/  FADD R57, R39, R43 ;  /* 0x0000002b27397221 */ /* 0x000fe20000000000 */
[----:B------:R-:W-:Y:S01]  /*0f10*/  FADD R37, R46, -R33 ;  /* 0x800000212e257221 */ /* 0x000fe20000000000 */
[----:B------:R-:W-:Y:S01]  /*0f20*/  FADD R33, R33, R36 ;  /* 0x0000002421217221 */ /* 0x000fe20000000000 */
[C---:B------:R-:W-:Y:S01]  /*0f30*/  FADD R46, -R2.reuse, R35 ;  /* 0x00000023022e7221 */ /* 0x040fe20000000100 */
[C---:B------:R-:W-:Y:S01]  /*0f40*/  FADD R35, R2.reuse, R61 ;  /* 0x0000003d02237221 */ /* 0x040fe20000000000 */
[----:B------:R-:W-:Y:S01]  /*0f50*/  FADD R50, R47, R2 ;  /* 0x000000022f327221 */ /* 0x000fe20000000000 */
[----:B------:R-:W-:Y:S01]  /*0f60*/  FADD R36, -R2, R57 ;  /* 0x0000003902247221 */ /* 0x000fe20000000100 */
[--C-:B------:R-:W-:Y:S01]  /*0f70*/  FADD R2, RZ, R0.reuse ;  /* 0x00000000ff027221 */ /* 0x100fe20000000000 */
[--C-:B------:R-:W-:Y:S01]  /*0f80*/  FADD R48, RZ, -R0.reuse ;  /* 0x80000000ff307221 */ /* 0x100fe20000000000 */
[----:B------:R-:W-:Y:S01]  /*0f90*/  FADD R47, R0, R0 ;  /* 0x00000000002f7221 */ /* 0x000fe20000000000 */
[C---:B------:R-:W-:Y:S01]  /*0fa0*/  FMUL R0, R45.reuse, -2 ;  /* 0xc00000002d007820 */ /* 0x040fe20000400000 */
[C---:B------:R-:W-:Y:S01]  /*0fb0*/  FFMA R57, R45.reuse, -1.5, R2 ;  /* 0xbfc000002d397823 */ /* 0x040fe20000000002 */
[----:B------:R-:W-:Y:S01]  /*0fc0*/  FFMA R2, R45, 1.5, R48 ;  /* 0x3fc000002d027823 */ /* 0x000fe20000000030 */
[----:B------:R-:W-:Y:S01]  /*0fd0*/  FADD R45, RZ, -R47 ;  /* 0x8000002fff2d7221 */ /* 0x000fe20000000000 */
[----:B------:R-:W-:-:S03]  /*0fe0*/  FMUL R47, R43, -2 ;  /* 0xc00000002b2f7820 */ /* 0x000fc60000400000 */
[C---:B------:R-:W-:Y:S01]  /*0ff0*/  FFMA R45, R0.reuse, -1.5, R45 ;  /* 0xbfc00000002d7823 */ /* 0x040fe2000000002d */
[----:B------:R-:W-:Y:S01]  /*1000*/  FADD R48, R47, R47 ;  /* 0x0000002f2f307221 */ /* 0x000fe20000000000 */
[----:B------:R-:W-:-:S03]  /*1010*/  FADD R58, R0, R0 ;  /* 0x00000000003a7221 */ /* 0x000fc60000000000 */
[----:B------:R-:W-:Y:S01]  /*1020*/  FADD R48, R45, -R48 ;  /* 0x800000302d307221 */ /* 0x000fe20000000000 */
[----:B------:R-:W-:Y:S01]  /*1030*/  FADD R45, R43, R43 ;  /* 0x0000002b2b2d7221 */ /* 0x000fe20000000000 */
[----:B------:R-:W-:Y:S01]  /*1040*/  FADD R58, RZ, -R58 ;  /* 0x8000003aff3a7221 */ /* 0x000fe20000000000 */
[----:B------:R-:W-:Y:S02]  /*1050*/  FFMA R61, R0, 0.5, RZ ;  /* 0x3f000000003d7823 */ /* 0x000fe400000000ff */
[----:B------:R-:W-:Y:S01]  /*1060*/  FADD R43, R45, R2 ;  /* 0x000000022d2b7221 */ /* 0x000fe20000000000 */
[----:B------:R-:W-:Y:S01]  /*1070*/  FADD R57, R57, -R45 ;  /* 0x8000002d39397221 */ /* 0x000fe20000000000 */
[----:B------:R-:W-:Y:S01]  /*1080*/  FADD R0, R45, R58 ;  /* 0x0000003a2d007221 */ /* 0x000fe20000000000 */
[C---:B------:R-:W-:Y:S01]  /*1090*/  FFMA R58, R32.reuse, 2.5, R33 ;  /* 0x40200000203a7823 */ /* 0x040fe20000000021 */
[C---:B------:R-:W-:Y:S01]  /*10a0*/  FFMA R2, R32.reuse, -1.5, R43 ;  /* 0xbfc0000020027823 */ /* 0x040fe2000000002b */
[C---:B------:R-:W-:Y:S01]  /*10b0*/  FFMA R37, R32.reuse, -2.5, R37 ;  /* 0xc020000020257823 */ /* 0x040fe20000000025 */
[C---:B------:R-:W-:Y:S01]  /*10c0*/  FFMA R33, R32.reuse, 1.5, R57 ;  /* 0x3fc0000020217823 */ /* 0x040fe20000000039 */
[----:B------:R-:W-:Y:S01]  /*10d0*/  FMUL R43, R32, -2 ;  /* 0xc0000000202b7820 */ /* 0x000fe20000400000 */
[--C-:B------:R-:W-:Y:S01]  /*10e0*/  FFMA R32, R47, -2.5, R40.reuse ;  /* 0xc02000002f207823 */ /* 0x100fe20000000028 */
[----:B------:R-:W-:Y:S01]  /*10f0*/  FADD R45, R45, R61 ;  /* 0x0000003d2d2d7221 */ /* 0x000fe20000000000 */
[C---:B------:R-:W-:Y:S01]  /*1100*/  FFMA R39, R47.reuse, 0.5, R39 ;  /* 0x3f0000002f277823 */ /* 0x040fe20000000027 */
[----:B------:R-:W-:Y:S01]  /*1110*/  FFMA R61, R47, -1.5, R40 ;  /* 0xbfc000002f3d7823 */ /* 0x000fe20000000028 */
[C---:B------:R-:W-:Y:S01]  /*1120*/  FFMA R40, R43.reuse, 0.5, R32 ;  /* 0x3f0000002b287823 */ /* 0x040fe20000000020 */
[C---:B------:R-:W-:Y:S01]  /*1130*/  FFMA R32, R43.reuse, -0.5, R45 ;  /* 0xbf0000002b207823 */ /* 0x040fe2000000002d */
[C---:B------:R-:W-:Y:S01]  /*1140*/  FFMA R39, R43.reuse, 2.5, R39 ;  /* 0x402000002b277823 */ /* 0x040fe20000000027 */
[C---:B------:R-:W-:Y:S01]  /*1150*/  FFMA R48, R43.reuse, 1.5, R48 ;  /* 0x3fc000002b307823 */ /* 0x040fe20000000030 */
[----:B------:R-:W-:-:S04]  /*1160*/  FADD R43, R43, R43 ;  /* 0x0000002b2b2b7221 */ /* 0x000fc80000000000 */
[----:B------:R-:W-:Y:S01]  /*1170*/  FADD R0, R0, R43 ;  /* 0x0000002b00007221 */ /* 0x000fe20000000000 */
[----:B------:R-:W-:Y:S01]  /*1180*/  FADD R61, -R43, R61 ;  /* 0x0000003d2b3d7221 */ /* 0x000fe20000000100 */
[C---:B------:R-:W-:Y:S01]  /*1190*/  FMUL R43, R29.reuse, -1.5 ;  /* 0xbfc000001d2b7820 */ /* 0x040fe20000400000 */
[--C-:B------:R-:W-:Y:S01]  /*11a0*/  FADD R47, R50, R29.reuse ;  /* 0x0000001d322f7221 */ /* 0x100fe20000000000 */
[----:B------:R-:W-:Y:S01]  /*11b0*/  FFMA R45, R29, 1.5, R46 ;  /* 0x3fc000001d2d7823 */ /* 0x000fe2000000002e */
[----:B------:R-:W-:Y:S01]  /*11c0*/  FADD R50, R33, R29 ;  /* 0x0000001d21327221 */ /* 0x000fe20000000000 */
[----:B------:R-:W-:Y:S01]  /*11d0*/  FFMA R51, R43, 1.5, R51 ;  /* 0x3fc000002b337823 */ /* 0x000fe20000000033 */
[--C-:B------:R-:W-:Y:S01]  /*11e0*/  FADD R43, R29, R29.reuse ;  /* 0x0000001d1d2b7221 */ /* 0x100fe20000000000 */
[--C-:B------:R-:W-:Y:S01]  /*11f0*/  FADD R58, R58, R29.reuse ;  /* 0x0000001d3a3a7221 */ /* 0x100fe20000000000 */
[----:B------:R-:W-:Y:S01]  /*1200*/  FADD R46, R37, -R29 ;  /* 0x8000001d252e7221 */ /* 0x000fe20000000000 */
[C---:B------:R-:W-:Y:S01]  /*1210*/  FFMA R35, R29.reuse, -1.5, R35 ;  /* 0xbfc000001d237823 */ /* 0x040fe20000000023 */
[--C-:B------:R-:W-:Y:S01]  /*1220*/  FADD R36, R36, -R29.reuse ;  /* 0x8000001d24247221 */ /* 0x100fe20000000000 */
[----:B------:R-:W-:Y:S01]  /*1230*/  FADD R2, R2, -R29 ;  /* 0x8000001d02027221 */ /* 0x000fe20000000000 */
[C---:B------:R-:W-:Y:S01]  /*1240*/  FFMA R30, R29.reuse, -1.5, R30 ;  /* 0xbfc000001d1e7823 */ /* 0x040fe2000000001e */
[C---:B------:R-:W-:Y:S01]  /*1250*/  FFMA R31, R29.reuse, -1.5, R31 ;  /* 0xbfc000001d1f7823 */ /* 0x040fe2000000001f */
[C---:B------:R-:W-:Y:S01]  /*1260*/  FFMA R54, R29.reuse, -1.5, R54 ;  /* 0xbfc000001d367823 */ /* 0x040fe20000000036 */
[C---:B------:R-:W-:Y:S01]  /*1270*/  FFMA R56, R29.reuse, -1.5, R56 ;  /* 0xbfc000001d387823 */ /* 0x040fe20000000038 */
[C---:B------:R-:W-:Y:S01]  /*1280*/  FFMA R27, R29.reuse, -1.5, R27 ;  /* 0xbfc000001d1b7823 */ /* 0x040fe2000000001b */
[C---:B------:R-:W-:Y:S01]  /*1290*/  FMUL R33, R29.reuse, -2 ;  /* 0xc00000001d217820 */ /* 0x040fe20000400000 */
[----:B------:R-:W-:-:S03]  /*12a0*/  FMUL R29, R29, 0.5 ;  /* 0x3f0000001d1d7820 */ /* 0x000fc60000400000 */
[----:B------:R-:W-:Y:S01]  /*12b0*/  FFMA R61, R33, 1.5, R61 ;  /* 0x3fc00000213d7823 */ /* 0x000fe2000000003d */
[----:B------:R-:W-:Y:S01]  /*12c0*/  FADD R49, R49, R29 ;  /* 0x0000001d31317221 */ /* 0x000fe20000000000 */
[C---:B------:R-:W-:Y:S01]  /*12d0*/  FADD R42, R29.reuse, R42 ;  /* 0x0000002a1d2a7221 */ /* 0x040fe20000000000 */
[C---:B------:R-:W-:Y:S01]  /*12e0*/  FADD R41, R29.reuse, R41 ;  /* 0x000000291d297221 */ /* 0x040fe20000000000 */
[C---:B------:R-:W-:Y:S01]  /*12f0*/  FADD R44, R29.reuse, R44 ;  /* 0x0000002c1d2c7221 */ /* 0x040fe20000000000 */
[C---:B------:R-:W-:Y:S01]  /*1300*/  FFMA R55, R29.reuse, 1.5, R55 ;  /* 0x3fc000001d377823 */ /* 0x040fe20000000037 */
[----:B------:R-:W-:Y:S01]  /*1310*/  FADD R52, R29, R52 ;  /* 0x000000341d347221 */ /* 0x000fe20000000000 */
[----:B------:R-:W-:-:S04]  /*1320*/  FADD R29, R26, R26 ;  /* 0x0000001a1a1d7221 */ /* 0x000fc80000000000 */
[----:B------:R-:W-:Y:S01]  /*1330*/  FADD R61, R61, -R29 ;  /* 0x8000001d3d3d7221 */ /* 0x000fe20000000000 */
[----:B------:R-:W-:-:S04]  /*1340*/  FADD R29, R53, R53 ;  /* 0x00000035351d7221 */ /* 0x000fc80000000000 */
[----:B------:R-:W-:Y:S01]  /*1350*/  FADD R29, R27, -R29 ;  /* 0x8000001d1b1d7221 */ /* 0x000fe20000000000 */
[----:B------:R-:W-:-:S04]  /*1360*/  FMUL R27, R28, -2 ;  /* 0xc00000001c1b7820 */ /* 0x000fc80000400000 */
[----:B------:R-:W-:-:S04]  /*1370*/  FADD R33, R27, R27 ;  /* 0x0000001b1b217221 */ /* 0x000fc80000000000 */
[----:B------:R-:W-:Y:S01]  /*1380*/  FADD R56, R56, -R33 ;  /* 0x8000002138387221 */ /* 0x000fe20000000000 */
[----:B------:R-:W-:Y:S01]  /*1390*/  FMUL R33, R28, 0.5 ;  /* 0x3f0000001c217820 */ /* 0x000fe20000400000 */
[C---:B------:R-:W-:Y:S01]  /*13a0*/  FFMA R54, R27.reuse, 0.5, R54 ;  /* 0x3f0000001b367823 */ /* 0x040fe20000000036 */
[----:B------:R-:W-:Y:S02]  /*13b0*/  FFMA R29, R27, -1.5, R29 ;  /* 0xbfc000001b1d7823 */ /* 0x000fe4000000001d */
[----:B------:R-:W-:Y:S01]  /*13c0*/  FADD R27, R33, R33 ;  /* 0x00000021211b7221 */ /* 0x000fe20000000000 */
[----:B------:R-:W-:Y:S01]  /*13d0*/  FADD R48, R48, -R43 ;  /* 0x8000002b30307221 */ /* 0x000fe20000000000 */
[----:B------:R-:W-:Y:S01]  /*13e0*/  FFMA R2, R53, 0.5, R2 ;  /* 0x3f00000035027823 */ /* 0x000fe20000000002 */
[----:B------:R-:W-:Y:S01]  /*13f0*/  FADD R49, R49, -R53 ;  /* 0x8000003531317221 */ /* 0x000fe20000000000 */
[----:B------:R-:W-:Y:S01]  /*1400*/  FADD R36, R36, -R27 ;  /* 0x8000001b24247221 */ /* 0x000fe20000000000 */
[C-C-:B------:R-:W-:Y:S01]  /*1410*/  FFMA R27, R53.reuse, -2.5, R50.reuse ;  /* 0xc0200000351b7823 */ /* 0x140fe20000000032 */
[----:B------:R-:W-:Y:S01]  /*1420*/  FFMA R57, R53, -1.5, R50 ;  /* 0xbfc0000035397823 */ /* 0x000fe20000000032 */
[----:B------:R-:W-:Y:S01]  /*1430*/  FADD R53, R48, -R53 ;  /* 0x8000003530357221 */ /* 0x000fe20000000000 */
[----:B------:R-:W-:Y:S01]  /*1440*/  FADD R48, R35, -R26 ;  /* 0x8000001a23307221 */ /* 0x000fe20000000000 */
[----:B------:R-:W-:Y:S01]  /*1450*/  FADD R32, -R43, R32 ;  /* 0x000000202b207221 */ /* 0x000fe20000000100 */
[C---:B------:R-:W-:Y:S01]  /*1460*/  FADD R35, -R33.reuse, R46 ;  /* 0x0000002e21237221 */ /* 0x040fe20000000100 */
[C---:B------:R-:W-:Y:S01]  /*1470*/  FFMA R37, R33.reuse, 0.5, R38 ;  /* 0x3f00000021257823 */ /* 0x040fe20000000026 */
[----:B------:R-:W-:Y:S01]  /*1480*/  FADD R38, R33, R48 ;  /* 0x0000003021267221 */ /* 0x000fe20000000000 */
[----:B------:R-:W-:Y:S01]  /*1490*/  FMUL R46, R28, -2.5 ;  /* 0xc02000001c2e7820 */ /* 0x000fe20000400000 */
[C---:B------:R-:W-:Y:S01]  /*14a0*/  FADD R40, -R43.reuse, R40 ;  /* 0x000000282b287221 */ /* 0x040fe20000000100 */
[C---:B------:R-:W-:Y:S01]  /*14b0*/  FADD R39, -R43.reuse, R39 ;  /* 0x000000272b277221 */ /* 0x040fe20000000100 */
[----:B------:R-:W-:Y:S01]  /*14c0*/  FADD R0, -R43, R0 ;  /* 0x000000002b007221 */ /* 0x000fe20000000100 */
[----:B------:R-:W-:Y:S01]  /*14d0*/  FMUL R48, R25, -2.5 ;  /* 0xc020000019307820 */ /* 0x000fe20000400000 */
[C---:B------:R-:W-:Y:S01]  /*14e0*/  FADD R34, R33.reuse, R34 ;  /* 0x0000002221227221 */ /* 0x040fe20000000000 */
[C---:B------:R-:W-:Y:S01]  /*14f0*/  FADD R43, -R33.reuse, R32 ;  /* 0x00000020212b7221 */ /* 0x040fe20000000100 */
[C---:B------:R-:W-:Y:S01]  /*1500*/  FADD R44, -R33.reuse, R44 ;  /* 0x0000002c212c7221 */ /* 0x040fe20000000100 */
[----:B------:R-:W-:Y:S01]  /*1510*/  FFMA R33, R33, -1.5, R2 ;  /* 0xbfc0000021217823 */ /* 0x000fe20000000002 */
[----:B------:R-:W-:Y:S01]  /*1520*/  FADD R45, R45, R26 ;  /* 0x0000001a2d2d7221 */ /* 0x000fe20000000000 */
[----:B------:R-:W-:Y:S01]  /*1530*/  FFMA R55, R26, 0.5, R55 ;  /* 0x3f0000001a377823 */ /* 0x000fe20000000037 */
[----:B------:R-:W-:Y:S01]  /*1540*/  FADD R32, R28, R28 ;  /* 0x0000001c1c207221 */ /* 0x000fe20000000000 */
[----:B------:R-:W-:Y:S01]  /*1550*/  FFMA R2, R46, -1.5, R27 ;  /* 0xbfc000002e027823 */ /* 0x000fe2000000001b */
[----:B------:R-:W-:Y:S01]  /*1560*/  FFMA R26, R26, -1.5, R51 ;  /* 0xbfc000001a1a7823 */ /* 0x000fe20000000033 */
[----:B------:R-:W-:Y:S01]  /*1570*/  FADD R27, R48, R48 ;  /* 0x00000030301b7221 */ /* 0x000fe20000000000 */
[C---:B------:R-:W-:Y:S01]  /*1580*/  FADD R51, R32.reuse, R0 ;  /* 0x0000000020337221 */ /* 0x040fe20000000000 */
[----:B------:R-:W-:Y:S01]  /*1590*/  FADD R52, R32, R52 ;  /* 0x0000003420347221 */ /* 0x000fe20000000000 */
[----:B------:R-:W-:Y:S01]  /*15a0*/  FADD R30, R30, -R32 ;  /* 0x800000201e1e7221 */ /* 0x000fe20000000000 */
[C---:B------:R-:W-:Y:S01]  /*15b0*/  FADD R31, R32.reuse, R31 ;  /* 0x0000001f201f7221 */ /* 0x040fe20000000000 */
[----:B------:R-:W-:Y:S01]  /*15c0*/  FADD R32, -R32, R26 ;  /* 0x0000001a20207221 */ /* 0x000fe20000000100 */
[----:B------:R-:W-:Y:S01]  /*15d0*/  FADD R2, R2, -R27 ;  /* 0x8000001b02027221 */ /* 0x000fe20000000000 */
[C---:B------:R-:W-:Y:S01]  /*15e0*/  FFMA R26, R28.reuse, -2.5, R60 ;  /* 0xc02000001c1a7823 */ /* 0x040fe2000000003c */
[C---:B------:R-:W-:Y:S01]  /*15f0*/  FFMA R0, R28.reuse, 2.5, R58 ;  /* 0x402000001c007823 */ /* 0x040fe2000000003a */
[----:B------:R-:W-:Y:S01]  /*1600*/  FFMA R27, R28, -2.5, R45 ;  /* 0xc02000001c1b7823 */ /* 0x000fe2000000002d */
[----:B------:R-:W-:Y:S01]  /*1610*/  FADD R50, R55, -R28 ;  /* 0x8000001c37327221 */ /* 0x000fe20000000000 */
[C---:B------:R-:W-:Y:S01]  /*1620*/  FFMA R26, R48.reuse, -2.5, R26 ;  /* 0xc0200000301a7823 */ /* 0x040fe2000000001a */
[C---:B------:R-:W-:Y:S01]  /*1630*/  FFMA R0, R48.reuse, 0.5, R0 ;  /* 0x3f00000030007823 */ /* 0x040fe20000000000 */
[----:B------:R-:W-:Y:S01]  /*1640*/  FFMA R27, R48, -1.5, R27 ;  /* 0xbfc00000301b7823 */ /* 0x000fe2000000001b */
[C---:B------:R-:W-:Y:S01]  /*1650*/  FFMA R60, R28.reuse, -1.5, R60 ;  /* 0xbfc000001c3c7823 */ /* 0x040fe2000000003c */
[----:B------:R-:W-:Y:S01]  /*1660*/  FFMA R58, R28, 1.5, R58 ;  /* 0x3fc000001c3a7823 */ /* 0x000fe2000000003a */
[--C-:B------:R-:W-:Y:S01]  /*1670*/  FADD R40, R40, -R28.reuse ;  /* 0x8000001c28287221 */ /* 0x100fe20000000000 */
[--C-:B------:R-:W-:Y:S01]  /*1680*/  FADD R39, R39, R28.reuse ;  /* 0x0000001c27277221 */ /* 0x100fe20000000000 */
[--C-:B------:R-:W-:Y:S01]  /*1690*/  FADD R42, R42, -R28.reuse ;  /* 0x8000001c2a2a7221 */ /* 0x100fe20000000000 */
[--C-:B------:R-:W-:Y:S01]  /*16a0*/  FADD R41, R41, R28.reuse ;  /* 0x0000001c29297221 */ /* 0x100fe20000000000 */
[C---:B------:R-:W-:Y:S01]  /*16b0*/  FFMA R49, R28.reuse, 1.5, R49 ;  /* 0x3fc000001c317823 */ /* 0x040fe20000000031 */
[----:B------:R-:W-:Y:S01]  /*16c0*/  FADD R48, R61, -R28 ;  /* 0x8000001c3d307221 */ /* 0x000fe20000000000 */
[C---:B------:R-:W-:Y:S01]  /*16d0*/  FFMA R53, R28.reuse, 1.5, R53 ;  /* 0x3fc000001c357823 */ /* 0x040fe20000000035 */
[C---:B------:R-:W-:Y:S01]  /*16e0*/  FMUL R55, R28.reuse, -1.5 ;  /* 0xbfc000001c377820 */ /* 0x040fe20000400000 */
[----:B------:R-:W-:Y:S01]  /*16f0*/  FFMA R28, R28, -1.5, R45 ;  /* 0xbfc000001c1c7823 */ /* 0x000fe2000000002d */
[C---:B------:R-:W-:Y:S01]  /*1700*/  FADD R45, R46.reuse, R46 ;  /* 0x0000002e2e2d7221 */ /* 0x040fe20000000000 */
[----:B------:R-:W-:Y:S01]  /*1710*/  FFMA R46, R46, 0.5, R59 ;  /* 0x3f0000002e2e7823 */ /* 0x000fe2000000003b */
[C---:B------:R-:W-:Y:S01]  /*1720*/  FADD R61, R55.reuse, R55 ;  /* 0x00000037373d7221 */ /* 0x040fe20000000000 */
[C---:B------:R-:W-:Y:S01]  /*1730*/  FFMA R57, R55.reuse, -1.5, R57 ;  /* 0xbfc0000037397823 */ /* 0x040fe20000000039 */
[----:B------:R-:W-:Y:S01]  /*1740*/  FFMA R59, R55, 0.5, R59 ;  /* 0x3f000000373b7823 */ /* 0x000fe2000000003b */
[----:B------:R-:W-:Y:S01]  /*1750*/  FMUL R55, R25, -2 ;  /* 0xc000000019377820 */ /* 0x000fe20000400000 */
[C---:B------:R-:W-:Y:S01]  /*1760*/  FADD R45, R47.reuse, -R45 ;  /* 0x8000002d2f2d7221 */ /* 0x040fe20000000000 */
[----:B------:R-:W-:-:S02]  /*1770*/  FADD R47, R47, -R61 ;  /* 0x8000003d2f2f7221 */ /* 0x000fc40000000000 */
[C---:B------:R-:W-:Y:S01]  /*1780*/  FADD R61, R55.reuse, R55 ;  /* 0x00000037373d7221 */ /* 0x040fe20000000000 */
[C---:B------:R-:W-:Y:S01]  /*1790*/  FFMA R30, R55.reuse, -2.5, R30 ;  /* 0xc0200000371e7823 */ /* 0x040fe2000000001e */
[C---:B------:R-:W-:Y:S01]  /*17a0*/  FFMA R31, R55.reuse, 0.5, R31 ;  /* 0x3f000000371f7823 */ /* 0x040fe2000000001f */
[----:B------:R-:W-:Y:S01]  /*17b0*/  FFMA R32, R55, -1.5, R32 ;  /* 0xbfc0000037207823 */ /* 0x000fe20000000020 */
[----:B------:R-:W-:Y:S01]  /*17c0*/  FMUL R55, R25, 0.5 ;  /* 0x3f00000019377820 */ /* 0x000fe20000400000 */
[----:B------:R-:W-:-:S03]  /*17d0*/  FADD R29, R29, -R61 ;  /* 0x8000003d1d1d7221 */ /* 0x000fc60000000000 */
[C---:B------:R-:W-:Y:S01]  /*17e0*/  FADD R61, R55.reuse, R55 ;  /* 0x00000037373d7221 */ /* 0x040fe20000000000 */
[C---:B------:R-:W-:Y:S01]  /*17f0*/  FFMA R34, R55.reuse, -2.5, R34 ;  /* 0xc020000037227823 */ /* 0x040fe20000000022 */
[C---:B------:R-:W-:Y:S01]  /*1800*/  FFMA R35, R55.reuse, 0.5, R35 ;  /* 0x3f00000037237823 */ /* 0x040fe20000000023 */
[C---:B------:R-:W-:Y:S01]  /*1810*/  FADD R36, -R55.reuse, R36 ;  /* 0x0000002437247221 */ /* 0x040fe20000000100 */
[C---:B------:R-:W-:Y:S01]  /*1820*/  FADD R37, -R55.reuse, R37 ;  /* 0x0000002537257221 */ /* 0x040fe20000000100 */
[C---:B------:R-:W-:Y:S01]  /*1830*/  FFMA R38, R55.reuse, -1.5, R38 ;  /* 0xbfc0000037267823 */ /* 0x040fe20000000026 */
[C---:B------:R-:W-:Y:S01]  /*1840*/  FADD R39, -R55.reuse, R39 ;  /* 0x0000002737277221 */ /* 0x040fe20000000100 */
[----:B------:R-:W-:Y:S01]  /*1850*/  FADD R41, -R55, R41 ;  /* 0x0000002937297221 */ /* 0x000fe20000000100 */
[C---:B------:R-:W-:Y:S01]  /*1860*/  FMUL R55, R25.reuse, -1.5 ;  /* 0xbfc0000019377820 */ /* 0x040fe20000400000 */
[C---:B------:R-:W-:Y:S01]  /*1870*/  FFMA R40, R25.reuse, 2.5, R40 ;  /* 0x4020000019287823 */ /* 0x040fe20000000028 */
[----:B------:R-:W-:Y:S01]  /*1880*/  FFMA R42, R25, 2.5, R42 ;  /* 0x40200000192a7823 */ /* 0x000fe2000000002a */
[--C-:B------:R-:W-:Y:S01]  /*1890*/  FADD R43, R43, R25.reuse ;  /* 0x000000192b2b7221 */ /* 0x100fe20000000000 */
[----:B------:R-:W-:Y:S01]  /*18a0*/  FADD R44, R44, R25 ;  /* 0x000000192c2c7221 */ /* 0x000fe20000000000 */
[C---:B------:R-:W-:Y:S01]  /*18b0*/  FFMA R45, R25.reuse, 2.5, R45 ;  /* 0x40200000192d7823 */ /* 0x040fe2000000002d */
[C---:B------:R-:W-:Y:S01]  /*18c0*/  FFMA R46, R25.reuse, 2.5, R46 ;  /* 0x40200000192e7823 */ /* 0x040fe2000000002e */
[C---:B------:R-:W-:Y:S01]  /*18d0*/  FFMA R47, R25.reuse, 1.5, R47 ;  /* 0x3fc00000192f7823 */ /* 0x040fe2000000002f */
[C---:B------:R-:W-:Y:S01]  /*18e0*/  FFMA R49, R25.reuse, 2, R49 ;  /* 0x4000000019317823 */ /* 0x040fe20000000031 */
[C---:B------:R-:W-:Y:S01]  /*18f0*/  FFMA R48, R25.reuse, 1.5, R48 ;  /* 0x3fc0000019307823 */ /* 0x040fe20000000030 */
[----:B------:R-:W-:Y:S01]  /*1900*/  FFMA R50, R25, 1.5, R50 ;  /* 0x3fc0000019327823 */ /* 0x000fe20000000032 */
[--C-:B------:R-:W-:Y:S01]  /*1910*/  FADD R51, R51, R25.reuse ;  /* 0x0000001933337221 */ /* 0x100fe20000000000 */
[----:B------:R-:W-:Y:S01]  /*1920*/  FADD R52, R52, R25 ;  /* 0x0000001934347221 */ /* 0x000fe20000000000 */
[C---:B------:R-:W-:Y:S01]  /*1930*/  FFMA R53, R25.reuse, 2, R53 ;  /* 0x4000000019357823 */ /* 0x040fe20000000035 */
[C---:B------:R-:W-:Y:S01]  /*1940*/  FFMA R54, R25.reuse, 2, R54 ;  /* 0x4000000019367823 */ /* 0x040fe20000000036 */
[C---:B------:R-:W-:Y:S01]  /*1950*/  FFMA R56, R25.reuse, 2, R56 ;  /* 0x4000000019387823 */ /* 0x040fe20000000038 */
[----:B------:R-:W-:Y:S01]  /*1960*/  FFMA R25, R25, 1.5, R59 ;  /* 0x3fc0000019197823 */ /* 0x000fe2000000003b */
[C---:B------:R-:W-:Y:S01]  /*1970*/  FADD R59, R55.reuse, R55 ;  /* 0x00000037373b7221 */ /* 0x040fe20000000000 */
[C---:B------:R-:W-:Y:S01]  /*1980*/  FFMA R58, R55.reuse, 0.5, R58 ;  /* 0x3f000000373a7823 */ /* 0x040fe2000000003a */
[----:B------:R-:W-:-:S02]  /*1990*/  FFMA R28, R55, -1.5, R28 ;  /* 0xbfc00000371c7823 */ /* 0x000fc4000000001c */
[----:B------:R-:W-:Y:S01]  /*19a0*/  FADD R57, R57, -R59 ;  /* 0x8000003b39397221 */ /* 0x000fe20000000000 */
[----:B------:R-:W-:Y:S01]  /*19b0*/  FFMA R59, R55, -2.5, R60 ;  /* 0xc0200000373b7823 */ /* 0x000fe2000000003c */
[----:B------:R-:W-:-:S04]  /*19c0*/  FMUL R55, R12, -2 ;  /* 0xc00000000c377820 */ /* 0x000fc80000400000 */
[C---:B------:R-:W-:Y:S01]  /*19d0*/  FFMA R30, R55.reuse, 0.5, R30 ;  /* 0x3f000000371e7823 */ /* 0x040fe2000000001e */
[C---:B------:R-:W-:Y:S01]  /*19e0*/  FFMA R31, R55.reuse, 2.5, R31 ;  /* 0x40200000371f7823 */ /* 0x040fe2000000001f */
[C---:B------:R-:W-:Y:S01]  /*19f0*/  FFMA R54, R55.reuse, -0.5, R54 ;  /* 0xbf00000037367823 */ /* 0x040fe20000000036 */
[C---:B------:R-:W-:Y:S01]  /*1a00*/  FFMA R29, R55.reuse, 1.5, R29 ;  /* 0x3fc00000371d7823 */ /* 0x040fe2000000001d */
[----:B------:R-:W-:-:S04]  /*1a10*/  FADD R55, R55, R55 ;  /* 0x0000003737377221 */ /* 0x000fc80000000000 */
[----:B------:R-:W-:Y:S01]  /*1a20*/  FADD R56, R56, R55 ;  /* 0x0000003738387221 */ /* 0x000fe20000000000 */
[----:B------:R-:W-:Y:S01]  /*1a30*/  FADD R32, -R55, R32 ;  /* 0x0000002037207221 */ /* 0x000fe20000000100 */
[----:B------:R-:W-:Y:S01]  /*1a40*/  FMUL R55, R12, -2.5 ;  /* 0xc02000000c377820 */ /* 0x000fe20000400000 */
[----:B------:R-:W-:-:S03]  /*1a50*/  FADD R33, R33, -R61 ;  /* 0x8000003d21217221 */ /* 0x000fc60000000000 */
[C---:B------:R-:W-:Y:S01]  /*1a60*/  FFMA R61, R55.reuse, 0.5, R26 ;  /* 0x3f000000373d7823 */ /* 0x040fe2000000001a */
[----:B------:R-:W-:-:S04]  /*1a70*/  FADD R26, R55, R55 ;  /* 0x00000037371a7221 */ /* 0x000fc80000000000 */
[----:B------:R-:W-:Y:S01]  /*1a80*/  FADD R45, R45, R26 ;  /* 0x0000001a2d2d7221 */ /* 0x000fe20000000000 */
[----:B------:R-:W-:Y:S01]  /*1a90*/  FADD R27, -R26, R27 ;  /* 0x0000001b1a1b7221 */ /* 0x000fe20000000100 */
[----:B------:R-:W-:Y:S01]  /*1aa0*/  FMUL R26, R12, 0.5 ;  /* 0x3f0000000c1a7820 */ /* 0x000fe20000400000 */
[C---:B------:R-:W-:Y:S01]  /*1ab0*/  FFMA R0, R55.reuse, 2.5, R0 ;  /* 0x4020000037007823 */ /* 0x040fe20000000000 */
[C---:B------:R-:W-:Y:S01]  /*1ac0*/  FFMA R46, R55.reuse, -0.5, R46 ;  /* 0xbf000000372e7823 */ /* 0x040fe2000000002e */
[----:B------:R-:W-:Y:S01]  /*1ad0*/  FFMA R2, R55, 1.5, R2 ;  /* 0x3fc0000037027823 */ /* 0x000fe20000000002 */
[C---:B------:R-:W-:Y:S01]  /*1ae0*/  FADD R55, R26.reuse, R26 ;  /* 0x0000001a1a377221 */ /* 0x040fe20000000000 */
[C---:B------:R-:W-:Y:S01]  /*1af0*/  FFMA R34, R26.reuse, 0.5, R34 ;  /* 0x3f0000001a227823 */ /* 0x040fe20000000022 */
[C---:B------:R-:W-:Y:S01]  /*1b00*/  FFMA R35, R26.reuse, 2.5, R35 ;  /* 0x402000001a237823 */ /* 0x040fe20000000023 */
[----:B------:R-:W-:Y:S01]  /*1b10*/  FFMA R37, R26, -0.5, R37 ;  /* 0xbf0000001a257823 */ /* 0x000fe20000000025 */
[----:B------:R-:W-:Y:S01]  /*1b20*/  FADD R36, R36, R55 ;  /* 0x0000003724247221 */ /* 0x000fe20000000000 */
[----:B------:R-:W-:Y:S01]  /*1b30*/  FADD R38, -R55, R38 ;  /* 0x0000002637267221 */ /* 0x000fe20000000100 */
[C---:B------:R-:W-:Y:S01]  /*1b40*/  FADD R55, -R26.reuse, R40 ;  /* 0x000000281a377221 */ /* 0x040fe20000000100 */
[C---:B------:R-:W-:Y:S01]  /*1b50*/  FADD R43, R26.reuse, R43 ;  /* 0x0000002b1a2b7221 */ /* 0x040fe20000000000 */
[C---:B------:R-:W-:Y:S01]  /*1b60*/  FADD R42, -R26.reuse, R42 ;  /* 0x0000002a1a2a7221 */ /* 0x040fe20000000100 */
[C---:B------:R-:W-:Y:S01]  /*1b70*/  FFMA R33, R26.reuse, 1.5, R33 ;  /* 0x3fc000001a217823 */ /* 0x040fe20000000021 */
[----:B------:R-:W-:Y:S01]  /*1b80*/  FADD R44, R26, R44 ;  /* 0x0000002c1a2c7221 */ /* 0x000fe20000000000 */
[C---:B------:R-:W-:Y:S01]  /*1b90*/  FADD R26, R12.reuse, R12 ;  /* 0x0000000c0c1a7221 */ /* 0x040fe20000000000 */
[C---:B------:R-:W-:Y:S01]  /*1ba0*/  FFMA R39, R12.reuse, -2.5, R39 ;  /* 0xc02000000c277823 */ /* 0x040fe20000000027 */
[C---:B------:R-:W-:Y:S01]  /*1bb0*/  FFMA R41, R12.reuse, -2.5, R41 ;  /* 0xc02000000c297823 */ /* 0x040fe20000000029 */
[C---:B------:R-:W-:Y:S01]  /*1bc0*/  FFMA R49, R12.reuse, -1.5, R49 ;  /* 0xbfc000000c317823 */ /* 0x040fe20000000031 */
[C---:B------:R-:W-:Y:S01]  /*1bd0*/  FFMA R53, R12.reuse, -1.5, R53 ;  /* 0xbfc000000c357823 */ /* 0x040fe20000000035 */
[----:B------:R-:W-:Y:S01]  /*1be0*/  FMUL R12, R12, -1.5 ;  /* 0xbfc000000c0c7820 */ /* 0x000fe20000400000 */
[----:B------:R-:W-:Y:S01]  /*1bf0*/  FADD R51, R51, -R26 ;  /* 0x8000001a33337221 */ /* 0x000fe20000000000 */
[C---:B------:R-:W-:Y:S01]  /*1c00*/  FADD R48, R26.reuse, R48 ;  /* 0x000000301a307221 */ /* 0x040fe20000000000 */
[C---:B------:R-:W-:Y:S01]  /*1c10*/  FADD R52, -R26.reuse, R52 ;  /* 0x000000341a347221 */ /* 0x040fe20000000100 */
[----:B------:R-:W-:Y:S01]  /*1c20*/  FADD R50, R26, R50 ;  /* 0x000000321a327221 */ /* 0x000fe20000000000 */
[C---:B------:R-:W-:Y:S01]  /*1c30*/  FFMA R59, R12.reuse, 0.5, R59 ;  /* 0x3f0000000c3b7823 */ /* 0x040fe2000000003b */
[C---:B------:R-:W-:Y:S01]  /*1c40*/  FFMA R58, R12.reuse, 2.5, R58 ;  /* 0x402000000c3a7823 */ /* 0x040fe2000000003a */
[C---:B------:R-:W-:Y:S01]  /*1c50*/  FADD R26, R12.reuse, R12 ;  /* 0x0000000c0c1a7221 */ /* 0x040fe20000000000 */
[C---:B------:R-:W-:Y:S01]  /*1c60*/  FFMA R57, R12.reuse, 1.5, R57 ;  /* 0x3fc000000c397823 */ /* 0x040fe20000000039 */
[----:B------:R-:W-:Y:S01]  /*1c70*/  FFMA R25, R12, -0.5, R25 ;  /* 0xbf0000000c197823 */ /* 0x000fe20000000019 */
[----:B------:R-:W-:-:S04]  /*1c80*/  FADD R12, R18, R18 ;  /* 0x00000012120c7221 */ /* 0x000fc80000000000 */
[C---:B------:R-:W-:Y:S01]  /*1c90*/  FADD R30, -R12.reuse, R30 ;  /* 0x0000001e0c1e7221 */ /* 0x040fe20000000100 */
[C---:B------:R-:W-:Y:S01]  /*1ca0*/  FADD R31, -R12.reuse, R31 ;  /* 0x0000001f0c1f7221 */ /* 0x040fe20000000100 */
[C---:B------:R-:W-:Y:S01]  /*1cb0*/  FADD R54, -R12.reuse, R54 ;  /* 0x000000360c367221 */ /* 0x040fe20000000100 */
[----:B------:R-:W-:Y:S01]  /*1cc0*/  FADD R56, -R12, R56 ;  /* 0x000000380c387221 */ /* 0x000fe20000000100 */
[----:B------:R-:W-:Y:S01]  /*1cd0*/  FADD R29, R29, -R12 ;  /* 0x8000000c1d1d7221 */ /* 0x000fe20000000000 */
[----:B------:R-:W-:Y:S01]  /*1ce0*/  FMUL R12, R18, -2 ;  /* 0xc0000000120c7820 */ /* 0x000fe20000400000 */
[----:B------:R-:W-:Y:S01]  /*1cf0*/  FADD R47, R47, R26 ;  /* 0x0000001a2f2f7221 */ /* 0x000fe20000000000 */
[----:B------:R-:W-:Y:S01]  /*1d00*/  FADD R28, -R26, R28 ;  /* 0x0000001c1a1c7221 */ /* 0x000fe20000000100 */
[----:B------:R-:W-:Y:S01]  /*1d10*/  FADD R26, R23, R23 ;  /* 0x00000017171a7221 */ /* 0x000fe20000000000 */
[----:B------:R-:W-:-:S04]  /*1d20*/  FFMA R12, R12, 1.5, R32 ;  /* 0x3fc000000c0c7823 */ /* 0x000fc80000000020 */
[----:B------:R-:W-:Y:S01]  /*1d30*/  FADD R12, R12, -R26 ;  /* 0x8000001a0c0c7221 */ /* 0x000fe20000000000 */
[C---:B------:R-:W-:Y:S01]  /*1d40*/  FMUL R26, R18.reuse, -2.5 ;  /* 0xc0200000121a7820 */ /* 0x040fe20000400000 */
[----:B------:R-:W-:-:S03]  /*1d50*/  FFMA R61, R18, -2.5, R61 ;  /* 0xc0200000123d7823 */ /* 0x000fc6000000003d */
[----:B------:R-:W-:Y:S01]  /*1d60*/  FFMA R26, R26, 1.5, R27 ;  /* 0x3fc000001a1a7823 */ /* 0x000fe2000000001b */
[C---:B------:R-:W-:Y:S01]  /*1d70*/  FFMA R27, R18.reuse, -2.5, R2 ;  /* 0xc0200000121b7823 */ /* 0x040fe20000000002 */
[C---:B------:R-:W-:Y:S01]  /*1d80*/  FMUL R2, R18.reuse, -1.5 ;  /* 0xbfc0000012027820 */ /* 0x040fe20000400000 */
[C---:B------:R-:W-:Y:S01]  /*1d90*/  FFMA R0, R18.reuse, -2.5, R0 ;  /* 0xc020000012007823 */ /* 0x040fe20000000000 */
[C---:B------:R-:W-:Y:S01]  /*1da0*/  FFMA R59, R18.reuse, -1.5, R59 ;  /* 0xbfc00000123b7823 */ /* 0x040fe2000000003b */
[C---:B------:R-:W-:Y:S01]  /*1db0*/  FFMA R58, R18.reuse, -1.5, R58 ;  /* 0xbfc00000123a7823 */ /* 0x040fe2000000003a */
[--C-:B------:R-:W-:Y:S01]  /*1dc0*/  FADD R39, R39, -R18.reuse ;  /* 0x8000001227277221 */ /* 0x100fe20000000000 */
[----:B------:R-:W-:Y:S01]  /*1dd0*/  FADD R41, R41, -R18 ;  /* 0x8000001229297221 */ /* 0x000fe20000000000 */
[C---:B------:R-:W-:Y:S01]  /*1de0*/  FFMA R45, R18.reuse, -2.5, R45 ;  /* 0xc0200000122d7823 */ /* 0x040fe2000000002d */
[----:B------:R-:W-:Y:S01]  /*1df0*/  FFMA R46, R18, -2.5, R46 ;  /* 0xc0200000122e7823 */ /* 0x000fe2000000002e */
[--C-:B------:R-:W-:Y:S01]  /*1e00*/  FADD R55, R55, -R18.reuse ;  /* 0x8000001237377221 */ /* 0x100fe20000000000 */
[--C-:B------:R-:W-:Y:S01]  /*1e10*/  FADD R43, R43, -R18.reuse ;  /* 0x800000122b2b7221 */ /* 0x100fe20000000000 */
[--C-:B------:R-:W-:Y:S01]  /*1e20*/  FADD R42, R42, -R18.reuse ;  /* 0x800000122a2a7221 */ /* 0x100fe20000000000 */
[--C-:B------:R-:W-:Y:S01]  /*1e30*/  FADD R44, R44, -R18.reuse ;  /* 0x800000122c2c7221 */ /* 0x100fe20000000000 */
[C---:B------:R-:W-:Y:S01]  /*1e40*/  FFMA R47, R18.reuse, -1.5, R47 ;  /* 0xbfc00000122f7823 */ /* 0x040fe2000000002f */
[C---:B------:R-:W-:Y:S01]  /*1e50*/  FFMA R25, R18.reuse, -1.5, R25 ;  /* 0xbfc0000012197823 */ /* 0x040fe20000000019 */
[--C-:B------:R-:W-:Y:S01]  /*1e60*/  FADD R49, R49, -R18.reuse ;  /* 0x8000001231317221 */ /* 0x100fe20000000000 */
[----:B------:R-:W-:Y:S01]  /*1e70*/  FADD R51, R51, -R18 ;  /* 0x8000001233337221 */ /* 0x000fe20000000000 */
[----:B------:R-:W-:Y:S01]  /*1e80*/  FFMA R48, R18, -1.5, R48 ;  /* 0xbfc0000012307823 */ /* 0x000fe20000000030 */
[----:B------:R-:W-:Y:S01]  /*1e90*/  FADD R52, R52, -R18 ;  /* 0x8000001234347221 */ /* 0x000fe20000000000 */
[C---:B------:R-:W-:Y:S01]  /*1ea0*/  FFMA R50, R18.reuse, -1.5, R50 ;  /* 0xbfc0000012327823 */ /* 0x040fe20000000032 */
[C---:B------:R-:W-:Y:S01]  /*1eb0*/  FFMA R57, R18.reuse, -1.5, R57 ;  /* 0xbfc0000012397823 */ /* 0x040fe20000000039 */
[----:B------:R-:W-:Y:S01]  /*1ec0*/  FADD R53, R53, -R18 ;  /* 0x8000001235357221 */ /* 0x000fe20000000000 */
[----:B------:R-:W-:Y:S01]  /*1ed0*/  FMUL R18, R18, 0.5 ;  /* 0x3f00000012127820 */ /* 0x000fe20000400000 */
[----:B------:R-:W-:Y:S01]  /*1ee0*/  FFMA R28, R2, 1.5, R28 ;  /* 0x3fc00000021c7823 */ /* 0x000fe2000000001c */
[----:B------:R-:W-:-:S02]  /*1ef0*/  FADD R2, R24, R24 ;  /* 0x0000001818027221 */ /* 0x000fc40000000000 */
[----:B------:R-:W-:Y:S01]  /*1f00*/  FADD R33, R33, R18 ;  /* 0x0000001221217221 */ /* 0x000fe20000000000 */
[C---:B------:R-:W-:Y:S01]  /*1f10*/  FADD R34, R18.reuse, R34 ;  /* 0x0000002212227221 */ /* 0x040fe20000000000 */
[C---:B------:R-:W-:Y:S01]  /*1f20*/  FADD R35, R18.reuse, R35 ;  /* 0x0000002312237221 */ /* 0x040fe20000000000 */
[C---:B------:R-:W-:Y:S01]  /*1f30*/  FADD R36, R18.reuse, R36 ;  /* 0x0000002412247221 */ /* 0x040fe20000000000 */
[C---:B------:R-:W-:Y:S01]  /*1f40*/  FADD R37, R18.reuse, R37 ;  /* 0x0000002512257221 */ /* 0x040fe20000000000 */
[----:B------:R-:W-:Y:S01]  /*1f50*/  FFMA R38, R18, 1.5, R38 ;  /* 0x3fc0000012267823 */ /* 0x000fe20000000026 */
[----:B------:R-:W-:Y:S01]  /*1f60*/  FADD R57, -R2, R57 ;  /* 0x0000003902397221 */ /* 0x000fe20000000100 */
[----:B------:R-:W-:Y:S01]  /*1f70*/  FADD R53, R53, R2 ;  /* 0x0000000235357221 */ /* 0x000fe20000000000 */
[C---:B------:R-:W-:Y:S01]  /*1f80*/  FFMA R27, R24.reuse, 0.5, R27 ;  /* 0x3f000000181b7823 */ /* 0x040fe2000000001b */
[C---:B------:R-:W-:Y:S01]  /*1f90*/  FFMA R2, R24.reuse, 2.5, R33 ;  /* 0x4020000018027823 */ /* 0x040fe20000000021 */
[C---:B------:R-:W-:Y:S01]  /*1fa0*/  FFMA R18, R24.reuse, -0.5, R49 ;  /* 0xbf00000018127823 */ /* 0x040fe20000000031 */
[----:B------:R-:W-:Y:S01]  /*1fb0*/  FFMA R29, R24, 1.5, R29 ;  /* 0x3fc00000181d7823 */ /* 0x000fe2000000001d */
[----:B------:R-:W-:Y:S01]  /*1fc0*/  FMUL R24, R11, 2.5 ;  /* 0x402000000b187820 */ /* 0x000fe20000400000 */
[C---:B------:R-:W-:Y:S01]  /*1fd0*/  FFMA R26, R23.reuse, -2.5, R26 ;  /* 0xc0200000171a7823 */ /* 0x040fe2000000001a */
[C---:B------:R-:W-:Y:S01]  /*1fe0*/  FFMA R38, R23.reuse, 0.5, R38 ;  /* 0x3f00000017267823 */ /* 0x040fe20000000026 */
[--C-:B------:R-:W-:Y:S01]  /*1ff0*/  FADD R48, R48, -R23.reuse ;  /* 0x8000001730307221 */ /* 0x100fe20000000000 */
[----:B------:R-:W-:Y:S01]  /*2000*/  FADD R50, R50, -R23 ;  /* 0x8000001732327221 */ /* 0x000fe20000000000 */
[----:B------:R-:W-:Y:S01]  /*2010*/  FFMA R28, R23, -1.5, R28 ;  /* 0xbfc00000171c7823 */ /* 0x000fe2000000001c */
[----:B------:R-:W-:-:S04]  /*2020*/  FADD R23, R24, R24 ;  /* 0x0000001818177221 */ /* 0x000fc80000000000 */
[----:B------:R-:W-:Y:S01]  /*2030*/  FADD R36, R36, -R23 ;  /* 0x8000001724247221 */ /* 0x000fe20000000000 */
[C---:B------:R-:W-:Y:S01]  /*2040*/  FMUL R23, R11.reuse, 0.5 ;  /* 0x3f0000000b177820 */ /* 0x040fe20000400000 */
[C---:B------:R-:W-:Y:S01]  /*2050*/  FADD R34, R24.reuse, R34 ;  /* 0x0000002218227221 */ /* 0x040fe20000000000 */
[C---:B------:R-:W-:Y:S01]  /*2060*/  FADD R35, -R24.reuse, R35 ;  /* 0x0000002318237221 */ /* 0x040fe20000000100 */
[C---:B------:R-:W-:Y:S01]  /*2070*/  FFMA R37, R24.reuse, 0.5, R37 ;  /* 0x3f00000018257823 */ /* 0x040fe20000000025 */
[C---:B------:R-:W-:Y:S01]  /*2080*/  FFMA R2, R24.reuse, -1.5, R2 ;  /* 0xbfc0000018027823 */ /* 0x040fe20000000002 */
[----:B------:R-:W-:Y:S01]  /*2090*/  FADD R38, R24, R38 ;  /* 0x0000002618267221 */ /* 0x000fe20000000000 */
[----:B------:R-:W-:Y:S01]  /*20a0*/  FMUL R33, R11, -0.5 ;  /* 0xbf0000000b217820 */ /* 0x000fe20000400000 */
[C---:B------:R-:W-:Y:S01]  /*20b0*/  FADD R24, R23.reuse, R23 ;  /* 0x0000001717187221 */ /* 0x040fe20000000000 */
[C---:B------:R-:W-:Y:S01]  /*20c0*/  FADD R61, R23.reuse, R61 ;  /* 0x0000003d173d7221 */ /* 0x040fe20000000000 */
[----:B------:R-:W-:Y:S01]  /*20d0*/  FADD R0, -R23, R0 ;  /* 0x0000000017007221 */ /* 0x000fe20000000100 */
[----:B------:R-:W-:Y:S01]  /*20e0*/  FADD R49, R33, R33 ;  /* 0x0000002121317221 */ /* 0x000fe20000000000 */
[----:B------:R-:W-:Y:S01]  /*20f0*/  FADD R45, R45, -R24 ;  /* 0x800000182d2d7221 */ /* 0x000fe20000000000 */
[C---:B------:R-:W-:Y:S01]  /*2100*/  FFMA R46, R23.reuse, 0.5, R46 ;  /* 0x3f000000172e7823 */ /* 0x040fe2000000002e */
[C---:B------:R-:W-:Y:S01]  /*2110*/  FADD R42, -R23.reuse, R42 ;  /* 0x0000002a172a7221 */ /* 0x040fe20000000100 */
[C---:B------:R-:W-:Y:S01]  /*2120*/  FADD R41, R23.reuse, R41 ;  /* 0x0000002917297221 */ /* 0x040fe20000000000 */
[C---:B------:R-:W-:Y:S01]  /*2130*/  FADD R26, R23.reuse, R26 ;  /* 0x0000001a171a7221 */ /* 0x040fe20000000000 */
[C---:B------:R-:W-:Y:S01]  /*2140*/  FFMA R27, R23.reuse, -1.5, R27 ;  /* 0xbfc00000171b7823 */ /* 0x040fe2000000001b */
[----:B------:R-:W-:Y:S01]  /*2150*/  FADD R50, -R23, R50 ;  /* 0x0000003217327221 */ /* 0x000fe20000000100 */
[----:B------:R-:W-:Y:S01]  /*2160*/  FADD R24, R11, R11 ;  /* 0x0000000b0b187221 */ /* 0x000fe20000000000 */
[----:B------:R-:W-:Y:S01]  /*2170*/  FMUL R23, R16, 0.5 ;  /* 0x3f00000010177820 */ /* 0x000fe20000400000 */
[----:B------:R-:W-:Y:S01]  /*2180*/  FADD R52, R52, -R49 ;  /* 0x8000003134347221 */ /* 0x000fe20000000000 */
[----:B------:R-:W-:Y:S01]  /*2190*/  FFMA R44, R33, 0.5, R44 ;  /* 0x3f000000212c7823 */ /* 0x000fe2000000002c */
[C---:B------:R-:W-:Y:S01]  /*21a0*/  FADD R32, R24.reuse, R24 ;  /* 0x0000001818207221 */ /* 0x040fe20000000000 */
[C---:B------:R-:W-:Y:S01]  /*21b0*/  FADD R59, -R24.reuse, R59 ;  /* 0x0000003b183b7221 */ /* 0x040fe20000000100 */
[C---:B------:R-:W-:Y:S01]  /*21c0*/  FADD R58, R24.reuse, R58 ;  /* 0x0000003a183a7221 */ /* 0x040fe20000000000 */
[C---:B------:R-:W-:Y:S01]  /*21d0*/  FADD R55, R24.reuse, R55 ;  /* 0x0000003718377221 */ /* 0x040fe20000000000 */
[C---:B------:R-:W-:Y:S01]  /*21e0*/  FADD R39, -R24.reuse, R39 ;  /* 0x0000002718277221 */ /* 0x040fe20000000100 */
[C---:B------:R-:W-:Y:S01]  /*21f0*/  FFMA R43, R24.reuse, 0.5, R43 ;  /* 0x3f000000182b7823 */ /* 0x040fe2000000002b */
[C---:B------:R-:W-:Y:S01]  /*2200*/  FADD R28, -R24.reuse, R28 ;  /* 0x0000001c181c7221 */ /* 0x040fe20000000100 */
[C---:B------:R-:W-:Y:S01]  /*2210*/  FFMA R53, R24.reuse, -1.5, R53 ;  /* 0xbfc0000018357823 */ /* 0x040fe20000000035 */
[----:B------:R-:W-:Y:S01]  /*2220*/  FADD R48, R24, R48 ;  /* 0x0000003018307221 */ /* 0x000fe20000000000 */
[C---:B------:R-:W-:Y:S01]  /*2230*/  FADD R24, R23.reuse, R23 ;  /* 0x0000001717187221 */ /* 0x040fe20000000000 */
[C---:B------:R-:W-:Y:S01]  /*2240*/  FFMA R61, R23.reuse, -2.5, R61 ;  /* 0xc0200000173d7823 */ /* 0x040fe2000000003d */
[C---:B------:R-:W-:Y:S01]  /*2250*/  FFMA R0, R23.reuse, 0.5, R0 ;  /* 0x3f00000017007823 */ /* 0x040fe20000000000 */
[C---:B------:R-:W-:Y:S01]  /*2260*/  FADD R45, -R23.reuse, R45 ;  /* 0x0000002d172d7221 */ /* 0x040fe20000000100 */
[C---:B------:R-:W-:Y:S01]  /*2270*/  FADD R46, -R23.reuse, R46 ;  /* 0x0000002e172e7221 */ /* 0x040fe20000000100 */
[C---:B------:R-:W-:Y:S01]  /*2280*/  FADD R44, R23.reuse, R44 ;  /* 0x0000002c172c7221 */ /* 0x040fe20000000000 */
[C---:B------:R-:W-:Y:S01]  /*2290*/  FADD R52, R23.reuse, R52 ;  /* 0x0000003417347221 */ /* 0x040fe20000000000 */
[----:B------:R-:W-:Y:S01]  /*22a0*/  FFMA R26, R23, -1.5, R26 ;  /* 0xbfc00000171a7823 */ /* 0x000fe2000000001a */
[----:B------:R-:W-:Y:S01]  /*22b0*/  FADD R51, R51, -R32 ;  /* 0x8000002033337221 */ /* 0x000fe20000000000 */
[C---:B------:R-:W-:Y:S01]  /*22c0*/  FMUL R23, R16.reuse, 2.5 ;  /* 0x4020000010177820 */ /* 0x040fe20000400000 */
[----:B------:R-:W-:Y:S01]  /*22d0*/  FMUL R32, R11, -2 ;  /* 0xc00000000b207820 */ /* 0x000fe20000400000 */
[----:B------:R-:W-:Y:S01]  /*22e0*/  FADD R27, R27, -R24 ;  /* 0x800000181b1b7221 */ /* 0x000fe20000000000 */
[----:B------:R-:W-:Y:S01]  /*22f0*/  FMUL R24, R16, -2 ;  /* 0xc000000010187820 */ /* 0x000fe20000400000 */
[----:B------:R-:W-:Y:S01]  /*2300*/  FFMA R18, R33, -1.5, R18 ;  /* 0xbfc0000021127823 */ /* 0x000fe20000000012 */
[C---:B------:R-:W-:Y:S01]  /*2310*/  FADD R33, R23.reuse, R23 ;  /* 0x0000001717217221 */ /* 0x040fe20000000000 */
[C---:B------:R-:W-:Y:S01]  /*2320*/  FFMA R34, R23.reuse, -2.5, R34 ;  /* 0xc020000017227823 */ /* 0x040fe20000000022 */
[C---:B------:R-:W-:Y:S01]  /*2330*/  FFMA R35, R23.reuse, 0.5, R35 ;  /* 0x3f00000017237823 */ /* 0x040fe20000000023 */
[C---:B------:R-:W-:Y:S01]  /*2340*/  FADD R36, -R23.reuse, R36 ;  /* 0x0000002417247221 */ /* 0x040fe20000000100 */
[C---:B------:R-:W-:Y:S01]  /*2350*/  FADD R37, -R23.reuse, R37 ;  /* 0x0000002517257221 */ /* 0x040fe20000000100 */
[----:B------:R-:W-:Y:S01]  /*2360*/  FFMA R38, R23, -1.5, R38 ;  /* 0xbfc0000017267823 */ /* 0x000fe20000000026 */
[C---:B------:R-:W-:Y:S01]  /*2370*/  FADD R40, R32.reuse, R32 ;  /* 0x0000002020287221 */ /* 0x040fe20000000000 */
[C---:B------:R-:W-:Y:S01]  /*2380*/  FFMA R25, R32.reuse, 0.5, R25 ;  /* 0x3f00000020197823 */ /* 0x040fe20000000019 */
[----:B------:R-:W-:Y:S01]  /*2390*/  FFMA R57, R32, -1.5, R57 ;  /* 0xbfc0000020397823 */ /* 0x000fe20000000039 */
[----:B------:R-:W-:Y:S01]  /*23a0*/  FMUL R23, R16, -0.5 ;  /* 0xbf00000010177820 */ /* 0x000fe20000400000 */
[C---:B------:R-:W-:Y:S01]  /*23b0*/  FADD R32, R24.reuse, R24 ;  /* 0x0000001818207221 */ /* 0x040fe20000000000 */
[C---:B------:R-:W-:Y:S01]  /*23c0*/  FFMA R59, R24.reuse, -2.5, R59 ;  /* 0xc0200000183b7823 */ /* 0x040fe2000000003b */
[C---:B------:R-:W-:Y:S01]  /*23d0*/  FFMA R58, R24.reuse, 0.5, R58 ;  /* 0x3f000000183a7823 */ /* 0x040fe2000000003a */
[----:B------:R-:W-:Y:S01]  /*23e0*/  FFMA R28, R24, -1.5, R28 ;  /* 0xbfc00000181c7823 */ /* 0x000fe2000000001c */
[----:B------:R-:W-:Y:S01]  /*23f0*/  FADD R24, R16, R16 ;  /* 0x0000001010187221 */ /* 0x000fe20000000000 */
[----:B------:R-:W-:Y:S01]  /*2400*/  FADD R2, R2, -R33 ;  /* 0x8000002102027221 */ /* 0x000fe20000000000 */
[C---:B------:R-:W-:Y:S01]  /*2410*/  FADD R33, R23.reuse, R23 ;  /* 0x0000001717217221 */ /* 0x040fe20000000000 */
[C---:B------:R-:W-:Y:S01]  /*2420*/  FFMA R42, R23.reuse, -2.5, R42 ;  /* 0xc0200000172a7823 */ /* 0x040fe2000000002a */
[C---:B------:R-:W-:Y:S01]  /*2430*/  FFMA R41, R23.reuse, 0.5, R41 ;  /* 0x3f00000017297823 */ /* 0x040fe20000000029 */
[----:B------:R-:W-:Y:S01]  /*2440*/  FFMA R50, R23, -1.5, R50 ;  /* 0xbfc0000017327823 */ /* 0x000fe20000000032 */
[----:B------:R-:W-:Y:S01]  /*2450*/  FADD R57, R57, -R32 ;  /* 0x8000002039397221 */ /* 0x000fe20000000000 */
[----:B------:R-:W-:Y:S01]  /*2460*/  FMUL R23, R22, 2.5 ;  /* 0x4020000016177820 */ /* 0x000fe20000400000 */
[----:B------:R-:W-:Y:S01]  /*2470*/  FADD R32, R24, R24 ;  /* 0x0000001818207221 */ /* 0x000fe20000000000 */
[----:B------:R-:W-:-:S02]  /*2480*/  FADD R47, R47, -R40 ;  /* 0x800000282f2f7221 */ /* 0x000fc40000000000 */
[C---:B------:R-:W-:Y:S01]  /*2490*/  FFMA R34, R23.reuse, 0.5, R34 ;  /* 0x3f00000017227823 */ /* 0x040fe20000000022 */
[C---:B------:R-:W-:Y:S01]  /*24a0*/  FFMA R35, R23.reuse, 2.5, R35 ;  /* 0x4020000017237823 */ /* 0x040fe20000000023 */
[C---:B------:R-:W-:Y:S01]  /*24b0*/  FFMA R37, R23.reuse, -0.5, R37 ;  /* 0xbf00000017257823 */ /* 0x040fe20000000025 */
[----:B------:R-:W-:Y:S01]  /*24c0*/  FFMA R2, R23, 1.5, R2 ;  /* 0x3fc0000017027823 */ /* 0x000fe20000000002 */
[----:B------:R-:W-:Y:S01]  /*24d0*/  FADD R53, R53, -R32 ;  /* 0x8000002035357221 */ /* 0x000fe20000000000 */
[----:B------:R-:W-:Y:S01]  /*24e0*/  FADD R23, R23, R23 ;  /* 0x0000001717177221 */ /* 0x000fe20000000000 */
[----:B------:R-:W-:Y:S01]  /*24f0*/  FMUL R32, R22, -2 ;  /* 0xc000000016207820 */ /* 0x000fe20000400000 */
[----:B------:R-:W-:Y:S02]  /*2500*/  FADD R47, R24, R47 ;  /* 0x0000002f182f7221 */ /* 0x000fe40000000000 */
[----:B------:R-:W-:Y:S01]  /*2510*/  FADD R36, R36, R23 ;  /* 0x0000001724247221 */ /* 0x000fe20000000000 */
[----:B------:R-:W-:Y:S01]  /*2520*/  FADD R38, -R23, R38 ;  /* 0x0000002617267221 */ /* 0x000fe20000000100 */
[----:B------:R-:W-:Y:S01]  /*2530*/  FADD R23, R32, R32 ;  /* 0x0000002020177221 */ /* 0x000fe20000000000 */
[----:B------:R-:W-:-:S03]  /*2540*/  FADD R18, R18, -R33 ;  /* 0x8000002112127221 */ /* 0x000fc60000000000 */
[----:B------:R-:W-:Y:S01]  /*2550*/  FADD R47, R47, R23 ;  /* 0x000000172f2f7221 */ /* 0x000fe20000000000 */
[----:B------:R-:W-:Y:S01]  /*2560*/  FADD R28, -R23, R28 ;  /* 0x0000001c171c7221 */ /* 0x000fe20000000100 */
[----:B------:R-:W-:Y:S01]  /*2570*/  FMUL R23, R22, -0.5 ;  /* 0xbf00000016177820 */ /* 0x000fe20000400000 */
[C---:B------:R-:W-:Y:S01]  /*2580*/  FFMA R55, R24.reuse, -2.5, R55 ;  /* 0xc020000018377823 */ /* 0x040fe20000000037 */
[C---:B------:R-:W-:Y:S01]  /*2590*/  FFMA R39, R24.reuse, 0.5, R39 ;  /* 0x3f00000018277823 */ /* 0x040fe20000000027 */
[C---:B------:R-:W-:Y:S01]  /*25a0*/  FADD R43, -R24.reuse, R43 ;  /* 0x0000002b182b7221 */ /* 0x040fe20000000100 */
[C---:B------:R-:W-:Y:S01]  /*25b0*/  FADD R25, R24.reuse, R25 ;  /* 0x0000001918197221 */ /* 0x040fe20000000000 */
[C---:B------:R-:W-:Y:S01]  /*25c0*/  FADD R51, -R24.reuse, R51 ;  /* 0x0000003318337221 */ /* 0x040fe20000000100 */
[----:B------:R-:W-:Y:S01]  /*25d0*/  FFMA R48, R24, -1.5, R48 ;  /* 0xbfc0000018307823 */ /* 0x000fe20000000030 */
[----:B------:R-:W-:Y:S01]  /*25e0*/  FMUL R24, R22, 0.5 ;  /* 0x3f00000016187820 */ /* 0x000fe20000400000 */
[C---:B------:R-:W-:Y:S01]  /*25f0*/  FFMA R42, R23.reuse, 0.5, R42 ;  /* 0x3f000000172a7823 */ /* 0x040fe2000000002a */
[C---:B------:R-:W-:Y:S01]  /*2600*/  FFMA R41, R23.reuse, 2.5, R41 ;  /* 0x4020000017297823 */ /* 0x040fe20000000029 */
[C---:B------:R-:W-:Y:S01]  /*2610*/  FFMA R44, R23.reuse, -0.5, R44 ;  /* 0xbf000000172c7823 */ /* 0x040fe2000000002c */
[C---:B------:R-:W-:Y:S01]  /*2620*/  FFMA R18, R23.reuse, 1.5, R18 ;  /* 0x3fc0000017127823 */ /* 0x040fe20000000012 */
[----:B------:R-:W-:Y:S01]  /*2630*/  FADD R23, R23, R23 ;  /* 0x0000001717177221 */ /* 0x000fe20000000000 */
[C---:B------:R-:W-:Y:S01]  /*2640*/  FFMA R61, R24.reuse, 0.5, R61 ;  /* 0x3f000000183d7823 */ /* 0x040fe2000000003d */
[C---:B------:R-:W-:Y:S01]  /*2650*/  FFMA R0, R24.reuse, 2.5, R0 ;  /* 0x4020000018007823 */ /* 0x040fe20000000000 */
[C---:B------:R-:W-:Y:S01]  /*2660*/  FFMA R46, R24.reuse, -0.5, R46 ;  /* 0xbf000000182e7823 */ /* 0x040fe2000000002e */
[C---:B------:R-:W-:Y:S01]  /*2670*/  FFMA R27, R24.reuse, 1.5, R27 ;  /* 0x3fc00000181b7823 */ /* 0x040fe2000000001b */
[----:B------:R-:W-:Y:S01]  /*2680*/  FADD R24, R24, R24 ;  /* 0x0000001818187221 */ /* 0x000fe20000000000 */
[----:B------:R-:W-:Y:S01]  /*2690*/  FMUL R11, R11, 1.5 ;  /* 0x3fc000000b0b7820 */ /* 0x000fe20000400000 */
[----:B------:R-:W-:Y:S01]  /*26a0*/  FADD R52, R52, R23 ;  /* 0x0000001734347221 */ /* 0x000fe20000000000 */
[----:B------:R-:W-:Y:S01]  /*26b0*/  FADD R50, -R23, R50 ;  /* 0x0000003217327221 */ /* 0x000fe20000000100 */
[----:B------:R-:W-:Y:S01]  /*26c0*/  FMUL R23, R16, 1.5 ;  /* 0x3fc0000010177820 */ /* 0x000fe20000400000 */
[----:B------:R-:W-:Y:S01]  /*26d0*/  FADD R45, R45, R24 ;  /* 0x000000182d2d7221 */ /* 0x000fe20000000000 */
[----:B------:R-:W-:Y:S01]  /*26e0*/  FADD R26, -R24, R26 ;  /* 0x0000001a181a7221 */ /* 0x000fe20000000100 */
[----:B------:R-:W-:Y:S01]  /*26f0*/  FADD R24, R22, R22 ;  /* 0x0000001616187221 */ /* 0x000fe20000000000 */
[C---:B------:R-:W-:Y:S01]  /*2700*/  FADD R33, R11.reuse, R11 ;  /* 0x0000000b0b217221 */ /* 0x040fe20000000000 */
[----:B------:R-:W-:Y:S01]  /*2710*/  FFMA R29, R11, -1.5, R29 ;  /* 0xbfc000000b1d7823 */ /* 0x000fe2000000001d */
[----:B------:R-:W-:Y:S01]  /*2720*/  FADD R16, R23, R23 ;  /* 0x0000001717107221 */ /* 0x000fe20000000000 */
[C---:B------:R-:W-:Y:S01]  /*2730*/  FFMA R55, R24.reuse, 0.5, R55 ;  /* 0x3f00000018377823 */ /* 0x040fe20000000037 */
[C---:B------:R-:W-:Y:S01]  /*2740*/  FFMA R39, R24.reuse, 2.5, R39 ;  /* 0x4020000018277823 */ /* 0x040fe20000000027 */
[C---:B------:R-:W-:Y:S01]  /*2750*/  FFMA R43, R24.reuse, -0.5, R43 ;  /* 0xbf000000182b7823 */ /* 0x040fe2000000002b */
[----:B------:R-:W-:Y:S01]  /*2760*/  FFMA R53, R24, 1.5, R53 ;  /* 0x3fc0000018357823 */ /* 0x000fe20000000035 */
[----:B------:R-:W-:Y:S01]  /*2770*/  FADD R56, R56, -R33 ;  /* 0x8000002138387221 */ /* 0x000fe20000000000 */
[----:B------:R-:W-:Y:S01]  /*2780*/  FADD R24, R24, R24 ;  /* 0x0000001818187221 */ /* 0x000fe20000000000 */
[----:B------:R-:W-:Y:S01]  /*2790*/  FADD R33, R29, -R16 ;  /* 0x800000101d217221 */ /* 0x000fe20000000000 */
[----:B------:R-:W-:-:S02]  /*27a0*/  FMUL R29, R14, 0.5 ;  /* 0x3f0000000e1d7820 */ /* 0x000fc40000400000 */
[----:B------:R-:W-:Y:S01]  /*27b0*/  FADD R51, R51, R24 ;  /* 0x0000001833337221 */ /* 0x000fe20000000000 */
[----:B------:R-:W-:Y:S01]  /*27c0*/  FADD R48, -R24, R48 ;  /* 0x0000003018307221 */ /* 0x000fe20000000100 */
[----:B------:R-:W-:Y:S01]  /*27d0*/  FADD R24, R27, R29 ;  /* 0x0000001d1b187221 */ /* 0x000fe20000000000 */
[----:B------:R-:W-:Y:S01]  /*27e0*/  FMUL R27, R14, 2.5 ;  /* 0x402000000e1b7820 */ /* 0x000fe20000400000 */
[----:B------:R-:W-:Y:S01]  /*27f0*/  FMUL R16, R22, 1.5 ;  /* 0x3fc0000016107820 */ /* 0x000fe20000400000 */
[C---:B------:R-:W-:Y:S01]  /*2800*/  FFMA R59, R32.reuse, 0.5, R59 ;  /* 0x3f000000203b7823 */ /* 0x040fe2000000003b */
[C---:B------:R-:W-:Y:S01]  /*2810*/  FFMA R58, R32.reuse, 2.5, R58 ;  /* 0x40200000203a7823 */ /* 0x040fe2000000003a */
[C---:B------:R-:W-:Y:S01]  /*2820*/  FFMA R25, R32.reuse, -0.5, R25 ;  /* 0xbf00000020197823 */ /* 0x040fe20000000019 */
[----:B------:R-:W-:Y:S01]  /*2830*/  FFMA R57, R32, 1.5, R57 ;  /* 0x3fc0000020397823 */ /* 0x000fe20000000039 */
[----:B------:R-:W-:Y:S01]  /*2840*/  FADD R22, R14, R14 ;  /* 0x0000000e0e167221 */ /* 0x000fe20000000000 */
[----:B------:R-:W-:Y:S01]  /*2850*/  FADD R32, R2, R27 ;  /* 0x0000001b02207221 */ /* 0x000fe20000000000 */
[----:B------:R-:W-:Y:S01]  /*2860*/  FFMA R33, R16, 1.5, R33 ;  /* 0x3fc0000010217823 */ /* 0x000fe20000000021 */
[----:B------:R-:W-:Y:S01]  /*2870*/  FMUL R2, R14, 1.5 ;  /* 0x3fc000000e027820 */ /* 0x000fe20000400000 */
[----:B------:R-:W-:Y:S01]  /*2880*/  FADD R18, -R29, R18 ;  /* 0x000000121d127221 */ /* 0x000fe20000000100 */
[----:B------:R-:W-:Y:S01]  /*2890*/  FADD R60, -R22, R57 ;  /* 0x00000039163c7221 */ /* 0x000fe20000000100 */
[----:B------:R-:W-:Y:S01]  /*28a0*/  FADD R40, R53, R22 ;  /* 0x0000001635287221 */ /* 0x000fe20000000000 */
[----:B------:R-:W-:Y:S01]  /*28b0*/  FADD R33, R33, R2 ;  /* 0x0000000221217221 */ /* 0x000fe20000000000 */
[----:B------:R-:W-:Y:S01]  /*28c0*/  FADD R30, R11, R30 ;  /* 0x0000001e0b1e7221 */ /* 0x000fe20000000000 */
[--C-:B------:R-:W-:Y:S01]  /*28d0*/  FADD R24, R24, R21.reuse ;  /* 0x0000001518187221 */ /* 0x100fe20000000000 */
[--C-:B------:R-:W-:Y:S01]  /*28e0*/  FADD R18, R18, R21.reuse ;  /* 0x0000001512127221 */ /* 0x100fe20000000000 */
[--C-:B------:R-:W-:Y:S01]  /*28f0*/  FADD R32, R32, R21.reuse ;  /* 0x0000001520207221 */ /* 0x100fe20000000000 */
[----:B------:R-:W-:Y:S01]  /*2900*/  FFMA R60, R21, 1.5, R60 ;  /* 0x3fc00000153c7823 */ /* 0x000fe2000000003c */
[--C-:B------:R-:W-:Y:S01]  /*2910*/  FADD R40, R40, R21.reuse ;  /* 0x0000001528287221 */ /* 0x100fe20000000000 */
[----:B------:R-:W-:Y:S01]  /*2920*/  FADD R21, R33, R21 ;  /* 0x0000001521157221 */ /* 0x000fe20000000000 */
[C---:B------:R-:W-:Y:S01]  /*2930*/  FADD R31, -R11.reuse, R31 ;  /* 0x0000001f0b1f7221 */ /* 0x040fe20000000100 */
[----:B------:R-:W-:Y:S01]  /*2940*/  FFMA R54, R11, 0.5, R54 ;  /* 0x3f0000000b367823 */ /* 0x000fe20000000036 */
[C---:B------:R-:W-:Y:S01]  /*2950*/  FFMA R33, R23.reuse, -2.5, R30 ;  /* 0xc020000017217823 */ /* 0x040fe2000000001e */
[C---:B------:R-:W-:Y:S01]  /*2960*/  FADD R30, R16.reuse, R16 ;  /* 0x00000010101e7221 */ /* 0x040fe20000000000 */
[C---:B------:R-:W-:Y:S01]  /*2970*/  FADD R53, -R23.reuse, R56 ;  /* 0x0000003817357221 */ /* 0x040fe20000000100 */
[C---:B------:R-:W-:Y:S01]  /*2980*/  FFMA R31, R23.reuse, 0.5, R31 ;  /* 0x3f000000171f7823 */ /* 0x040fe2000000001f */
[----:B------:R-:W-:Y:S01]  /*2990*/  FADD R49, -R23, R54 ;  /* 0x0000003617317221 */ /* 0x000fe20000000100 */
[----:B------:R-:W-:Y:S01]  /*29a0*/  FADD R57, R29, R45 ;  /* 0x0000002d1d397221 */ /* 0x000fe20000000000 */
[----:B------:R-:W-:Y:S01]  /*29b0*/  FADD R45, R27, R36 ;  /* 0x000000241b2d7221 */ /* 0x000fe20000000000 */
[----:B------:R-:W-:Y:S01]  /*29c0*/  FADD R36, R53, R30 ;  /* 0x0000001e35247221 */ /* 0x000fe20000000000 */
[C---:B------:R-:W-:Y:S01]  /*29d0*/  FFMA R33, R16.reuse, 0.5, R33 ;  /* 0x3f00000010217823 */ /* 0x040fe20000000021 */
[C---:B------:R-:W-:Y:S01]  /*29e0*/  FFMA R31, R16.reuse, 2.5, R31 ;  /* 0x40200000101f7823 */ /* 0x040fe2000000001f */
[----:B------:R-:W-:Y:S01]  /*29f0*/  FFMA R49, R16, -0.5, R49 ;  /* 0xbf00000010317823 */ /* 0x000fe20000000031 */
[----:B------:R-:W-:Y:S01]  /*2a00*/  FADD R53, -R29, R52 ;  /* 0x000000341d357221 */ /* 0x000fe20000000100 */
[----:B------:R-:W-:Y:S01]  /*2a10*/  FADD R16, R7, R7 ;  /* 0x0000000707107221 */ /* 0x000fe20000000000 */
[----:B------:R-:W-:Y:S01]  /*2a20*/  FADD R52, R22, R51 ;  /* 0x0000003316347221 */ /* 0x000fe20000000000 */
[----:B------:R-:W-:-:S02]  /*2a30*/  FADD R51, R2, R36 ;  /* 0x0000002402337221 */ /* 0x000fc40000000000 */
[C---:B------:R-:W-:Y:S01]  /*2a40*/  FADD R36, -R16.reuse, R45 ;  /* 0x0000002d10247221 */ /* 0x040fe20000000100 */
[C---:B------:R-:W-:Y:S01]  /*2a50*/  FADD R57, -R16.reuse, R57 ;  /* 0x0000003910397221 */ /* 0x040fe20000000100 */
[C---:B------:R-:W-:Y:S01]  /*2a60*/  FADD R45, -R16.reuse, R52 ;  /* 0x00000034102d7221 */ /* 0x040fe20000000100 */
[----:B------:R-:W-:Y:S01]  /*2a70*/  FADD R53, -R16, R53 ;  /* 0x0000003510357221 */ /* 0x000fe20000000100 */
[----:B------:R-:W-:Y:S01]  /*2a80*/  FADD R51, R51, -R16 ;  /* 0x8000001033337221 */ /* 0x000fe20000000000 */
[C---:B------:R-:W-:Y:S01]  /*2a90*/  FADD R16, R29.reuse, R61 ;  /* 0x0000003d1d107221 */ /* 0x040fe20000000000 */
[C---:B------:R-:W-:Y:S01]  /*2aa0*/  FADD R0, R29.reuse, R0 ;  /* 0x000000001d007221 */ /* 0x040fe20000000000 */
[C---:B------:R-:W-:Y:S01]  /*2ab0*/  FADD R46, R29.reuse, R46 ;  /* 0x0000002e1d2e7221 */ /* 0x040fe20000000000 */
[C---:B------:R-:W-:Y:S01]  /*2ac0*/  FADD R42, -R29.reuse, R42 ;  /* 0x0000002a1d2a7221 */ /* 0x040fe20000000100 */
[C---:B------:R-:W-:Y:S01]  /*2ad0*/  FADD R52, -R29.reuse, R41 ;  /* 0x000000291d347221 */ /* 0x040fe20000000100 */
[C---:B------:R-:W-:Y:S01]  /*2ae0*/  FADD R44, -R29.reuse, R44 ;  /* 0x0000002c1d2c7221 */ /* 0x040fe20000000100 */
[----:B------:R-:W-:Y:S01]  /*2af0*/  FFMA R26, R29, 1.5, R26 ;  /* 0x3fc000001d1a7823 */ /* 0x000fe2000000001a */
[----:B------:R-:W-:Y:S01]  /*2b00*/  FMUL R29, R7, 1.5 ;  /* 0x3fc00000071d7820 */ /* 0x000fe20000400000 */
[----:B------:R-:W-:-:S03]  /*2b10*/  FADD R41, R20, R20 ;  /* 0x0000001414297221 */ /* 0x000fc60000000000 */
[C---:B------:R-:W-:Y:S01]  /*2b20*/  FADD R56, -R29.reuse, R24 ;  /* 0x000000181d387221 */ /* 0x040fe20000000100 */
[C---:B------:R-:W-:Y:S01]  /*2b30*/  FADD R32, -R29.reuse, R32 ;  /* 0x000000201d207221 */ /* 0x040fe20000000100 */
[C---:B------:R-:W-:Y:S01]  /*2b40*/  FADD R24, -R29.reuse, R18 ;  /* 0x000000121d187221 */ /* 0x040fe20000000100 */
[----:B------:R-:W-:Y:S02]  /*2b50*/  FADD R54, -R29, R40 ;  /* 0x000000281d367221 */ /* 0x000fe40000000100 */
[C---:B------:R-:W-:Y:S01]  /*2b60*/  FADD R40, -R41.reuse, R32 ;  /* 0x0000002029287221 */ /* 0x040fe20000000100 */
[C---:B------:R-:W-:Y:S01]  /*2b70*/  FADD R32, -R41.reuse, R24 ;  /* 0x0000001829207221 */ /* 0x040fe20000000100 */
[C---:B------:R-:W-:Y:S02]  /*2b80*/  FADD R24, -R41.reuse, R54 ;  /* 0x0000003629187221 */ /* 0x040fe40000000100 */
[----:B------:R-:W0:Y:S01]  /*2b90*/  S2R R54, SR_TID.X ;  /* 0x0000000000367919 */ /* 0x000e220000002100 */
[----:B------:R-:W-:Y:S01]  /*2ba0*/  FADD R18, -R41, R56 ;  /* 0x0000003829127221 */ /* 0x000fe20000000100 */
[----:B------:R-:W-:Y:S01]  /*2bb0*/  FADD R56, R21, -R29 ;  /* 0x8000001d15387221 */ /* 0x000fe20000000000 */
[----:B------:R-:W-:-:S03]  /*2bc0*/  FADD R34, R27, R34 ;  /* 0x000000221b227221 */ /* 0x000fc60000000000 */
[----:B------:R-:W-:Y:S01]  /*2bd0*/  FADD R21, R56, -R41 ;  /* 0x8000002938157221 */ /* 0x000fe20000000000 */
[--C-:B------:R-:W-:Y:S01]  /*2be0*/  FADD R41, R16, R7.reuse ;  /* 0x0000000710297221 */ /* 0x100fe20000000000 */
[--C-:B------:R-:W-:Y:S01]  /*2bf0*/  FADD R16, R34, R7.reuse ;  /* 0x0000000722107221 */ /* 0x100fe20000000000 */
[----:B------:R-:W-:-:S03]  /*2c00*/  FADD R61, R0, -R7 ;  /* 0x80000007003d7221 */ /* 0x000fc60000000000 */
[C---:B------:R-:W-:Y:S01]  /*2c10*/  FFMA R16, R20.reuse, -2.5, R16 ;  /* 0xc020000014107823 */ /* 0x040fe20000000010 */
[C---:B------:R-:W-:Y:S01]  /*2c20*/  FFMA R0, R20.reuse, -2.5, R41 ;  /* 0xc020000014007823 */ /* 0x040fe20000000029 */
[----:B------:R-:W-:Y:S01]  /*2c30*/  MOV R56, 0x4 ;  /* 0x0000000400387802 */ /* 0x000fe20000000f00 */
[----:B------:R-:W-:Y:S02]  /*2c40*/  FFMA R34, R20, 0.5, R61 ;  /* 0x3f00000014227823 */ /* 0x000fe4000000003d */
[----:B------:R-:W-:Y:S01]  /*2c50*/  FFMA R0, R19, 0.5, R0 ;  /* 0x3f00000013007823 */ /* 0x000fe20000000000 */
[----:B0-----:R-:W-:Y:S01]  /*2c60*/  LEA R17, R17, R54, 0x7 ;  /* 0x0000003611117211 */ /* 0x001fe200078e38ff */
[C---:B------:R-:W-:Y:S01]  /*2c70*/  FFMA R54, R19.reuse, 0.5, R16 ;  /* 0x3f00000013367823 */ /* 0x040fe20000000010 */
[----:B------:R-:W-:-:S03]  /*2c80*/  FFMA R34, R19, 2.5, R34 ;  /* 0x4020000013227823 */ /* 0x000fc60000000022 */
[----:B------:R-:W-:Y:S01]  /*2c90*/  IMAD.WIDE R16, R17, R56, c[0x0][0x160] ;  /* 0x0000580011107625 */ /* 0x000fe200078e0238 */
[--C-:B------:R-:W-:Y:S01]  /*2ca0*/  FADD R54, R54, R5.reuse ;  /* 0x0000000536367221 */ /* 0x100fe20000000000 */
[----:B------:R-:W-:Y:S01]  /*2cb0*/  FADD R41, R0, R5 ;  /* 0x0000000500297221 */ /* 0x000fe20000000000 */
[----:B------:R-:W-:Y:S01]  /*2cc0*/  FADD R31, R2, R31 ;  /* 0x0000001f021f7221 */ /* 0x000fe20000000000 */
[----:B------:R-:W-:Y:S01]  /*2cd0*/  FADD R61, R34, R5 ;  /* 0x00000005223d7221 */ /* 0x000fe20000000000 */
[C---:B------:R-:W-:Y:S01]  /*2ce0*/  FADD R35, R27.reuse, R35 ;  /* 0x000000231b237221 */ /* 0x040fe20000000000 */
[----:B------:R0:W-:Y:S01]  /*2cf0*/  STG.E [R16.64+0x9f400], R54 ;  /* 0x09f4003610007986 */ /* 0x0001e2000c101904 */
[C---:B------:R-:W-:Y:S01]  /*2d00*/  FADD R34, R27.reuse, R37 ;  /* 0x000000251b227221 */ /* 0x040fe20000000000 */
[----:B------:R-:W-:Y:S01]  /*2d10*/  FFMA R38, R27, 1.5, R38 ;  /* 0x3fc000001b267823 */ /* 0x000fe20000000026 */
[C---:B------:R-:W-:Y:S01]  /*2d20*/  FADD R56, R22.reuse, R39 ;  /* 0x0000002716387221 */ /* 0x040fe20000000000 */
[----:B------:R-:W-:Y:S01]  /*2d30*/  FADD R0, -R22, R47 ;  /* 0x0000002f16007221 */ /* 0x000fe20000000100 */
[----:B------:R-:W-:Y:S01]  /*2d40*/  FADD R27, R29, R29 ;  /* 0x0000001d1d1b7221 */ /* 0x000fe20000000000 */
[--C-:B------:R-:W-:Y:S01]  /*2d50*/  FADD R39, R42, R7.reuse ;  /* 0x000000072a277221 */ /* 0x100fe20000000000 */
[----:B------:R-:W-:Y:S01]  /*2d60*/  FADD R37, R52, -R7 ;  /* 0x8000000734257221 */ /* 0x000fe20000000000 */
[----:B------:R1:W-:Y:S01]  /*2d70*/  STG.E [R16.64+0x55c00], R41 ;  /* 0x055c002910007986 */ /* 0x0003e2000c101904 */
[----:B------:R-:W-:Y:S01]  /*2d80*/  FADD R43, R22, R43 ;  /* 0x0000002b162b7221 */ /* 0x000fe20000000000 */
[----:B------:R-:W-:Y:S01]  /*2d90*/  FADD R33, R2, R33 ;  /* 0x0000002102217221 */ /* 0x000fe20000000000 */
[----:B0-----:R-:W-:Y:S01]  /*2da0*/  FADD R54, R22, R55 ;  /* 0x0000003716367221 */ /* 0x001fe20000000000 */
[----:B------:R-:W-:Y:S01]  /*2db0*/  FADD R49, R2, R49 ;  /* 0x0000003102317221 */ /* 0x000fe20000000000 */
[--C-:B------:R-:W-:Y:S01]  /*2dc0*/  FADD R31, R31, -R7.reuse ;  /* 0x800000071f1f7221 */ /* 0x100fe20000000000 */
[----:B------:R0:W-:Y:S01]  /*2dd0*/  STG.E [R16.64+0x62000], R61 ;  /* 0x0620003d10007986 */ /* 0x0001e2000c101904 */
[----:B------:R-:W-:Y:S01]  /*2de0*/  FADD R55, R54, R7 ;  /* 0x0000000736377221 */ /* 0x000fe20000000000 */
[----:B------:R-:W-:Y:S01]  /*2df0*/  FADD R0, R0, -R27 ;  /* 0x8000001b00007221 */ /* 0x000fe20000000000 */
[C---:B------:R-:W-:Y:S01]  /*2e00*/  FFMA R54, R20.reuse, -2.5, R39 ;  /* 0xc020000014367823 */ /* 0x040fe20000000027 */
[----:B-1----:R-:W-:Y:S01]  /*2e10*/  FADD R41, R35, -R7 ;  /* 0x8000000723297221 */ /* 0x002fe20000000000 */
[C---:B------:R-:W-:Y:S01]  /*2e20*/  FFMA R35, R7.reuse, 0.5, R44 ;  /* 0x3f00000007237823 */ /* 0x040fe2000000002c */
[----:B------:R-:W-:Y:S01]  /*2e30*/  FFMA R44, R20, 0.5, R37 ;  /* 0x3f000000142c7823 */ /* 0x000fe20000000025 */
[C---:B------:R-:W-:Y:S01]  /*2e40*/  FFMA R27, R7.reuse, 0.5, R46 ;  /* 0x3f000000071b7823 */ /* 0x040fe2000000002e */
[C---:B------:R-:W-:Y:S01]  /*2e50*/  FFMA R47, R7.reuse, 0.5, R34 ;  /* 0x3f000000072f7823 */ /* 0x040fe20000000022 */
[----:B------:R-:W-:Y:S01]  /*2e60*/  FFMA R43, R7, 0.5, R43 ;  /* 0x3f000000072b7823 */ /* 0x000fe2000000002b */
[--C-:B------:R-:W-:Y:S01]  /*2e70*/  FADD R33, R33, R7.reuse ;  /* 0x0000000721217221 */ /* 0x100fe20000000000 */
[----:B0-----:R-:W-:Y:S01]  /*2e80*/  FADD R61, R56, -R7 ;  /* 0x80000007383d7221 */ /* 0x001fe20000000000 */
[----:B------:R-:W-:Y:S01]  /*2e90*/  FFMA R39, R7, 0.5, R49 ;  /* 0x3f00000007277823 */ /* 0x000fe20000000031 */
[C---:B------:R-:W-:Y:S01]  /*2ea0*/  FFMA R37, R20.reuse, 0.5, R31 ;  /* 0x3f00000014257823 */ /* 0x040fe2000000001f */
[C---:B------:R-:W-:Y:S01]  /*2eb0*/  FMUL R31, R20.reuse, 1.5 ;  /* 0x3fc00000141f7820 */ /* 0x040fe20000400000 */
[C---:B------:R-:W-:Y:S01]  /*2ec0*/  FFMA R42, R20.reuse, 0.5, R41 ;  /* 0x3f000000142a7823 */ /* 0x040fe20000000029 */
[--C-:B------:R-:W-:Y:S01]  /*2ed0*/  FADD R27, R27, -R20.reuse ;  /* 0x800000141b1b7221 */ /* 0x100fe20000000000 */
[--C-:B------:R-:W-:Y:S01]  /*2ee0*/  FADD R56, R47, -R20.reuse ;  /* 0x800000142f387221 */ /* 0x100fe20000000000 */
[C---:B------:R-:W-:Y:S01]  /*2ef0*/  FFMA R34, R20.reuse, -2.5, R55 ;  /* 0xc020000014227823 */ /* 0x040fe20000000037 */
[----:B------:R-:W-:Y:S01]  /*2f00*/  FFMA R46, R20, 0.5, R61 ;  /* 0x3f000000142e7823 */ /* 0x000fe2000000003d */
[--C-:B------:R-:W-:Y:S01]  /*2f10*/  FADD R52, R43, -R20.reuse ;  /* 0x800000142b347221 */ /* 0x100fe20000000000 */
[--C-:B------:R-:W-:Y:S01]  /*2f20*/  FADD R57, R57, -R20.reuse ;  /* 0x8000001439397221 */ /* 0x100fe20000000000 */
[--C-:B------:R-:W-:Y:S01]  /*2f30*/  FADD R36, R36, -R20.reuse ;  /* 0x8000001424247221 */ /* 0x100fe20000000000 */
[--C-:B------:R-:W-:Y:S01]  /*2f40*/  FADD R35, R35, -R20.reuse ;  /* 0x8000001423237221 */ /* 0x100fe20000000000 */
[--C-:B------:R-:W-:Y:S01]  /*2f50*/  FADD R45, R45, -R20.reuse ;  /* 0x800000142d2d7221 */ /* 0x100fe20000000000 */
[--C-:B------:R-:W-:Y:S01]  /*2f60*/  FADD R53, R53, -R20.reuse ;  /* 0x8000001435357221 */ /* 0x100fe20000000000 */
[----:B------:R-:W-:Y:S01]  /*2f70*/  FFMA R41, R20, -2.5, R33 ;  /* 0xc020000014297823 */ /* 0x000fe20000000021 */
[--C-:B------:R-:W-:Y:S01]  /*2f80*/  FADD R39, R39, -R20.reuse ;  /* 0x8000001427277221 */ /* 0x100fe20000000000 */
[----:B------:R-:W-:Y:S01]  /*2f90*/  FADD R51, R51, -R20 ;  /* 0x8000001433337221 */ /* 0x000fe20000000000 */
[----:B------:R-:W-:Y:S01]  /*2fa0*/  FFMA R33, R29, -1.5, R60 ;  /* 0xbfc000001d217823 */ /* 0x000fe2000000003c */
[----:B------:R-:W-:-:S04]  /*2fb0*/  FADD R20, R31, R31 ;  /* 0x0000001f1f147221 */ /* 0x000fc80000000000 */
[----:B------:R-:W-:Y:S01]  /*2fc0*/  FADD R33, R33, -R20 ;  /* 0x8000001421217221 */ /* 0x000fe20000000000 */
[C---:B------:R-:W-:Y:S01]  /*2fd0*/  FADD R20, R19.reuse, R19 ;  /* 0x0000001313147221 */ /* 0x040fe20000000000 */
[----:B------:R-:W-:-:S03]  /*2fe0*/  FFMA R34, R19, 0.5, R34 ;  /* 0x3f00000013227823 */ /* 0x000fc60000000022 */
[C---:B------:R-:W-:Y:S01]  /*2ff0*/  FADD R36, R20.reuse, R36 ;  /* 0x0000002414247221 */ /* 0x040fe20000000000 */
[C---:B------:R-:W-:Y:S01]  /*3000*/  FFMA R43, R19.reuse, 2.5, R42 ;  /* 0x40200000132b7823 */ /* 0x040fe2000000002a */
[----:B------:R-:W-:Y:S01]  /*3010*/  FADD R42, R20, R57 ;  /* 0x00000039142a7221 */ /* 0x000fe20000000000 */
[--C-:B------:R-:W-:Y:S01]  /*3020*/  FADD R57, R34, R5.reuse ;  /* 0x0000000522397221 */ /* 0x100fe20000000000 */
[----:B------:R-:W-:Y:S01]  /*3030*/  FADD R49, R36, R5 ;  /* 0x0000000524317221 */ /* 0x000fe20000000000 */
[C---:B------:R-:W-:Y:S01]  /*3040*/  FFMA R34, R19.reuse, 2.5, R44 ;  /* 0x4020000013227823 */ /* 0x040fe2000000002c */
[C---:B------:R-:W-:Y:S01]  /*3050*/  FFMA R36, R19.reuse, -0.5, R35 ;  /* 0xbf00000013247823 */ /* 0x040fe20000000023 */
[----:B------:R-:W-:Y:S01]  /*3060*/  FFMA R60, R19, -0.5, R27 ;  /* 0xbf000000133c7823 */ /* 0x000fe2000000001b */
[--C-:B------:R-:W-:Y:S01]  /*3070*/  FADD R27, R42, R5.reuse ;  /* 0x000000052a1b7221 */ /* 0x100fe20000000000 */
[----:B------:R0:W-:Y:S01]  /*3080*/  STG.E [R16.64+0xb7c00], R49 ;  /* 0x0b7c003110007986 */ /* 0x0001e2000c101904 */
[----:B------:R-:W-:Y:S01]  /*3090*/  FADD R35, R34, R5 ;  /* 0x0000000522237221 */ /* 0x000fe20000000000 */
[----:B------:R-:W-:Y:S01]  /*30a0*/  FADD R12, R11, R12 ;  /* 0x0000000c0b0c7221 */ /* 0x000fe20000000000 */
[C---:B------:R-:W-:Y:S01]  /*30b0*/  FFMA R56, R19.reuse, -0.5, R56 ;  /* 0xbf00000013387823 */ /* 0x040fe20000000038 */
[C---:B------:R-:W-:Y:S01]  /*30c0*/  FFMA R46, R19.reuse, 2.5, R46 ;  /* 0x40200000132e7823 */ /* 0x040fe2000000002e */
[C---:B------:R-:W-:Y:S01]  /*30d0*/  FFMA R52, R19.reuse, -0.5, R52 ;  /* 0xbf00000013347823 */ /* 0x040fe20000000034 */
[C---:B------:R-:W-:Y:S01]  /*30e0*/  FFMA R54, R19.reuse, 0.5, R54 ;  /* 0x3f00000013367823 */ /* 0x040fe20000000036 */
[C---:B------:R-:W-:Y:S01]  /*30f0*/  FFMA R34, R19.reuse, 0.5, R41 ;  /* 0x3f00000013227823 */ /* 0x040fe20000000029 */
[C---:B------:R-:W-:Y:S01]  /*3100*/  FFMA R42, R19.reuse, -0.5, R39 ;  /* 0xbf000000132a7823 */ /* 0x040fe20000000027 */
[----:B------:R-:W-:Y:S01]  /*3110*/  FMUL R11, R14, -2 ;  /* 0xc00000000e0b7820 */ /* 0x000fe20000400000 */
[----:B0-----:R-:W-:Y:S01]  /*3120*/  FADD R49, R36, R5 ;  /* 0x0000000524317221 */ /* 0x001fe20000000000 */
[C---:B------:R-:W-:Y:S01]  /*3130*/  FFMA R36, R19.reuse, 2.5, R37 ;  /* 0x4020000013247823 */ /* 0x040fe20000000025 */
[----:B------:R-:W-:Y:S01]  /*3140*/  FMUL R19, R19, 1.5 ;  /* 0x3fc0000013137820 */ /* 0x000fe20000400000 */
[----:B------:R-:W-:Y:S01]  /*3150*/  FFMA R28, R11, 1.5, R28 ;  /* 0x3fc000000b1c7823 */ /* 0x000fe2000000001c */
[----:B------:R-:W-:Y:S01]  /*3160*/  FFMA R23, R23, -1.5, R12 ;  /* 0xbfc0000017177823 */ /* 0x000fe2000000000c */
[----:B------:R-:W-:Y:S01]  /*3170*/  FMUL R11, R14, -0.5 ;  /* 0xbf0000000e0b7820 */ /* 0x000fe20000400000 */
[----:B------:R-:W-:Y:S01]  /*3180*/  FADD R18, R19, R18 ;  /* 0x0000001213127221 */ /* 0x000fe20000000000 */
[----:B------:R0:W-:Y:S01]  /*3190*/  STG.E [R16.64+0x6e400], R27 ;  /* 0x06e4001b10007986 */ /* 0x0001e2000c101904 */
[C---:B------:R-:W-:Y:S01]  /*31a0*/  FADD R12, -R22.reuse, R59 ;  /* 0x0000003b160c7221 */ /* 0x040fe20000000100 */
[C---:B------:R-:W-:Y:S01]  /*31b0*/  FADD R58, -R22.reuse, R58 ;  /* 0x0000003a163a7221 */ /* 0x040fe20000000100 */
[----:B------:R-:W-:Y:S01]  /*31c0*/  FADD R14, -R22, R25 ;  /* 0x00000019160e7221 */ /* 0x000fe20000000100 */
[----:B------:R-:W-:Y:S01]  /*31d0*/  FADD R37, R18, R5 ;  /* 0x0000000512257221 */ /* 0x000fe20000000000 */
[----:B------:R-:W-:Y:S01]  /*31e0*/  FFMA R50, R11, 1.5, R50 ;  /* 0x3fc000000b327823 */ /* 0x000fe20000000032 */
[----:B------:R-:W-:Y:S01]  /*31f0*/  FADD R23, -R30, R23 ;  /* 0x000000171e177221 */ /* 0x000fe20000000100 */
[----:B------:R-:W-:Y:S01]  /*3200*/  FADD R18, R21, R19 ;  /* 0x0000001315127221 */ /* 0x000fe20000000000 */
[----:B--2---:R-:W-:Y:S01]  /*3210*/  FADD R11, R15, R15 ;  /* 0x0000000f0f0b7221 */ /* 0x004fe20000000000 */
[----:B0-----:R-:W-:Y:S01]  /*3220*/  FADD R27, R52, R5 ;  /* 0x00000005341b7221 */ /* 0x001fe20000000000 */
[C---:B------:R-:W-:Y:S01]  /*3230*/  FADD R12, R29.reuse, R12 ;  /* 0x0000000c1d0c7221 */ /* 0x040fe20000000000 */
[C---:B------:R-:W-:Y:S01]  /*3240*/  FADD R58, -R29.reuse, R58 ;  /* 0x0000003a1d3a7221 */ /* 0x040fe20000000100 */
[----:B------:R-:W-:Y:S01]  /*3250*/  FFMA R14, R29, 0.5, R14 ;  /* 0x3f0000001d0e7823 */ /* 0x000fe2000000000e */
[----:B------:R-:W-:Y:S01]  /*3260*/  FFMA R48, R22, 1.5, R48 ;  /* 0x3fc0000016307823 */ /* 0x000fe20000000030 */
[----:B------:R0:W-:Y:S01]  /*3270*/  STG.E [R16.64+0x10d800], R27 ;  /* 0x10d8001b10007986 */ /* 0x0001e2000c101904 */
[----:B------:R-:W-:Y:S01]  /*3280*/  FFMA R2, R2, 1.5, R23 ;  /* 0x3fc0000002027823 */ /* 0x000fe20000000017 */
[--C-:B------:R-:W-:Y:S01]  /*3290*/  FADD R47, R43, R5.reuse ;  /* 0x000000052b2f7221 */ /* 0x100fe20000000000 */
[--C-:B------:R-:W-:Y:S01]  /*32a0*/  FADD R21, R18, R5.reuse ;  /* 0x0000000512157221 */ /* 0x100fe20000000000 */
[----:B------:R-:W-:Y:S01]  /*32b0*/  FADD R28, -R11, R28 ;  /* 0x0000001c0b1c7221 */ /* 0x000fe20000000100 */
[----:B------:R-:W-:Y:S01]  /*32c0*/  FFMA R26, R15, 0.5, R26 ;  /* 0x3f0000000f1a7823 */ /* 0x000fe2000000001a */
[--C-:B------:R-:W-:Y:S01]  /*32d0*/  FADD R43, R60, R5.reuse ;  /* 0x000000053c2b7221 */ /* 0x100fe20000000000 */
[----:B------:R-:W-:Y:S01]  /*32e0*/  FADD R32, R19, R32 ;  /* 0x0000002013207221 */ /* 0x000fe20000000000 */
[C---:B------:R-:W-:Y:S01]  /*32f0*/  FFMA R12, R31.reuse, -2.5, R12 ;  /* 0xc02000001f0c7823 */ /* 0x040fe2000000000c */
[C---:B------:R-:W-:Y:S01]  /*3300*/  FFMA R58, R31.reuse, 0.5, R58 ;  /* 0x3f0000001f3a7823 */ /* 0x040fe2000000003a */
[----:B------:R-:W-:Y:S01]  /*3310*/  FADD R14, -R31, R14 ;  /* 0x0000000e1f0e7221 */ /* 0x000fe20000000100 */
[----:B0-----:R-:W-:Y:S01]  /*3320*/  FADD R27, R34, R5 ;  /* 0x00000005221b7221 */ /* 0x001fe20000000000 */
[----:B------:R-:W-:Y:S01]  /*3330*/  FADD R48, R48, R11 ;  /* 0x0000000b30307221 */ /* 0x000fe20000000000 */
[C---:B------:R-:W-:Y:S01]  /*3340*/  FFMA R38, R15.reuse, 2.5, R38 ;  /* 0x402000000f267823 */ /* 0x040fe20000000026 */
[C---:B------:R-:W-:Y:S01]  /*3350*/  FFMA R50, R15.reuse, -0.5, R50 ;  /* 0xbf0000000f327823 */ /* 0x040fe20000000032 */
[----:B------:R-:W-:Y:S01]  /*3360*/  FFMA R2, R15, 1.5, R2 ;  /* 0x3fc000000f027823 */ /* 0x000fe20000000002 */
[----:B------:R-:W-:Y:S01]  /*3370*/  FADD R44, R20, R45 ;  /* 0x0000002d142c7221 */ /* 0x000fe20000000000 */
[----:B------:R-:W-:Y:S01]  /*3380*/  FADD R28, R29, R28 ;  /* 0x0000001c1d1c7221 */ /* 0x000fe20000000000 */
[----:B------:R-:W-:Y:S01]  /*3390*/  FADD R26, R26, R7 ;  /* 0x000000071a1a7221 */ /* 0x000fe20000000000 */
[----:B------:R-:W-:Y:S01]  /*33a0*/  FADD R45, R32, R5 ;  /* 0x00000005202d7221 */ /* 0x000fe20000000000 */
[----:B------:R0:W-:Y:S01]  /*33b0*/  STG.E [R16.64+0xc400], R27 ;  /* 0x00c4001b10007986 */ /* 0x0001e2000c101904 */
[C---:B------:R-:W-:Y:S01]  /*33c0*/  FADD R40, R19.reuse, R40 ;  /* 0x0000002813287221 */ /* 0x040fe20000000000 */
[C---:B------:R-:W-:Y:S01]  /*33d0*/  FADD R32, R19.reuse, R24 ;  /* 0x0000001813207221 */ /* 0x040fe20000000000 */
[C---:B------:R-:W-:Y:S01]  /*33e0*/  FFMA R25, R19.reuse, 2.5, R58 ;  /* 0x4020000013197823 */ /* 0x040fe2000000003a */
[----:B------:R1:W-:Y:S01]  /*33f0*/  STG.E [R16.64], R21 ;  /* 0x0000001510007986 */ /* 0x0003e2000c101904 */
[----:B------:R-:W-:Y:S01]  /*3400*/  FFMA R33, R19, 1.5, R33 ;  /* 0x3fc0000013217823 */ /* 0x000fe20000000021 */
[----:B------:R-:W-:Y:S01]  /*3410*/  FADD R0, -R31, R0 ;  /* 0x000000001f007221 */ /* 0x000fe20000000100 */
[--C-:B------:R-:W-:Y:S01]  /*3420*/  FADD R38, R38, R7.reuse ;  /* 0x0000000726267221 */ /* 0x100fe20000000000 */
[----:B------:R2:W-:Y:S01]  /*3430*/  STG.E [R16.64+0x7a800], R43 ;  /* 0x07a8002b10007986 */ /* 0x0005e2000c101904 */
[--C-:B------:R-:W-:Y:S01]  /*3440*/  FADD R48, R48, R7.reuse ;  /* 0x0000000730307221 */ /* 0x100fe20000000000 */
[--C-:B------:R-:W-:Y:S01]  /*3450*/  FADD R50, R50, R7.reuse ;  /* 0x0000000732327221 */ /* 0x100fe20000000000 */
[----:B------:R-:W-:Y:S01]  /*3460*/  FADD R2, R2, R7 ;  /* 0x0000000702027221 */ /* 0x000fe20000000000 */
[----:B0-----:R-:W-:Y:S01]  /*3470*/  FFMA R27, R19, -0.5, R14 ;  /* 0xbf000000131b7823 */ /* 0x001fe2000000000e */
[----:B------:R0:W-:Y:S01]  /*3480*/  STG.E [R16.64+0xab800], R47 ;  /* 0x0ab8002f10007986 */ /* 0x0001e2000c101904 */
[----:B------:R-:W-:Y:S01]  /*3490*/  FFMA R28, R31, -1.5, R28 ;  /* 0xbfc000001f1c7823 */ /* 0x000fe2000000001c */
[C---:B-1----:R-:W-:Y:S01]  /*34a0*/  FFMA R21, R19.reuse, 0.5, R12 ;  /* 0x3f00000013157823 */ /* 0x042fe2000000000c */
[----:B------:R-:W-:Y:S01]  /*34b0*/  FADD R19, R19, R19 ;  /* 0x0000001313137221 */ /* 0x000fe20000000000 */
[----:B------:R-:W-:Y:S01]  /*34c0*/  FADD R7, -R31, R26 ;  /* 0x0000001a1f077221 */ /* 0x000fe20000000100 */
[----:B--2---:R-:W-:-:S02]  /*34d0*/  FADD R43, R54, R5 ;  /* 0x00000005362b7221 */ /* 0x004fc40000000000 */
[----:B------:R-:W-:Y:S01]  /*34e0*/  FADD R23, R0, R19 ;  /* 0x0000001300177221 */ /* 0x000fe20000000000 */
[----:B0-----:R-:W-:Y:S01]  /*34f0*/  FADD R47, R46, R5 ;  /* 0x000000052e2f7221 */ /* 0x001fe20000000000 */
[C---:B------:R-:W-:Y:S01]  /*3500*/  FADD R46, R20.reuse, R53 ;  /* 0x00000035142e7221 */ /* 0x040fe20000000000 */
[----:B------:R0:W-:Y:S01]  /*3510*/  STG.E [R16.64+0x132400], R43 ;  /* 0x1324002b10007986 */ /* 0x0001e2000c101904 */
[----:B------:R-:W-:Y:S01]  /*3520*/  FADD R29, -R19, R28 ;  /* 0x0000001c131d7221 */ /* 0x000fe20000000100 */
[----:B------:R-:W-:Y:S01]  /*3530*/  FMUL R0, R5, 1.5 ;  /* 0x3fc0000005007820 */ /* 0x000fe20000400000 */
[----:B------:R-:W-:Y:S01]  /*3540*/  FADD R7, -R20, R7 ;  /* 0x0000000714077221 */ /* 0x000fe20000000100 */
[----:B------:R-:W-:Y:S01]  /*3550*/  FADD R39, R44, R5 ;  /* 0x000000052c277221 */ /* 0x000fe20000000000 */
[C---:B------:R-:W-:Y:S01]  /*3560*/  FADD R11, -R31.reuse, R38 ;  /* 0x000000261f0b7221 */ /* 0x040fe20000000100 */
[C---:B------:R-:W-:Y:S01]  /*3570*/  FADD R15, -R31.reuse, R48 ;  /* 0x000000301f0f7221 */ /* 0x040fe20000000100 */
[----:B------:R-:W-:Y:S01]  /*3580*/  FADD R19, -R31, R50 ;  /* 0x000000321f137221 */ /* 0x000fe20000000100 */
[----:B------:R-:W-:Y:S01]  /*3590*/  FADD R31, R2, -R31 ;  /* 0x8000001f021f7221 */ /* 0x000fe20000000000 */
[----:B------:R-:W-:Y:S01]  /*35a0*/  FADD R24, R51, R20 ;  /* 0x0000001433187221 */ /* 0x000fe20000000000 */
[----:B0-----:R-:W-:Y:S01]  /*35b0*/  FADD R43, R46, R5 ;  /* 0x000000052e2b7221 */ /* 0x001fe20000000000 */
[----:B------:R-:W-:Y:S01]  /*35c0*/  FADD R2, R0, R7 ;  /* 0x0000000700027221 */ /* 0x000fe20000000000 */
[C---:B------:R-:W-:Y:S01]  /*35d0*/  FADD R11, -R20.reuse, R11 ;  /* 0x0000000b140b7221 */ /* 0x040fe20000000100 */
[C---:B------:R-:W-:Y:S01]  /*35e0*/  FADD R15, -R20.reuse, R15 ;  /* 0x0000000f140f7221 */ /* 0x040fe20000000100 */
[C---:B------:R-:W-:Y:S01]  /*35f0*/  FADD R19, -R20.reuse, R19 ;  /* 0x0000001314137221 */ /* 0x040fe20000000100 */
[----:B------:R0:W-:Y:S01]  /*3600*/  STG.E [R16.64+0x13e800], R35 ;  /* 0x13e8002310007986 */ /* 0x0001e2000c101904 */
[----:B------:R-:W-:Y:S01]  /*3610*/  FADD R31, -R20, R31 ;  /* 0x0000001f141f7221 */ /* 0x000fe20000000100 */
[--C-:B------:R-:W-:Y:S01]  /*3620*/  FADD R55, R56, R5.reuse ;  /* 0x0000000538377221 */ /* 0x100fe20000000000 */
[----:B------:R-:W-:Y:S01]  /*3630*/  FADD R41, R40, R5 ;  /* 0x0000000528297221 */ /* 0x000fe20000000000 */
[----:B------:R1:W-:Y:S01]  /*3640*/  STG.E [R16.64+0x101400], R39 ;  /* 0x1014002710007986 */ /* 0x0003e2000c101904 */
[----:B------:R-:W-:-:S03]  /*3650*/  FADD R21, R0, R21 ;  /* 0x0000001500157221 */ /* 0x000fc60000000000 */
[----:B------:R2:W-:Y:S01]  /*3660*/  STG.E [R16.64+0x14ac00], R43 ;  /* 0x14ac002b10007986 */ /* 0x0005e2000c101904 */
[----:B------:R-:W-:-:S03]  /*3670*/  FADD R25, R0, R25 ;  /* 0x0000001900197221 */ /* 0x000fc60000000000 */
[----:B------:R5:W-:Y:S01]  /*3680*/  STG.E [R16.64+0x49800], R37 ;  /* 0x0498002510007986 */ /* 0x000be2000c101904 */
[----:B0-----:R-:W-:Y:S01]  /*3690*/  FADD R35, R36, R5 ;  /* 0x0000000524237221 */ /* 0x001fe20000000000 */
[----:B------:R-:W-:Y:S01]  /*36a0*/  FADD R23, R0, R23 ;  /* 0x0000001700177221 */ /* 0x000fe20000000000 */
[----:B-1----:R-:W-:Y:S01]  /*36b0*/  FADD R39, R42, R5 ;  /* 0x000000052a277221 */ /* 0x002fe20000000000 */
[C---:B------:R-:W-:Y:S01]  /*36c0*/  FADD R27, R0.reuse, R27 ;  /* 0x0000001b001b7221 */ /* 0x040fe20000000000 */
[----:B------:R-:W-:Y:S01]  /*36d0*/  FADD R12, R0, R11 ;  /* 0x0000000b000c7221 */ /* 0x000fe20000000000 */
[----:B--2---:R-:W-:Y:S01]  /*36e0*/  FADD R43, R32, R5 ;  /* 0x00000005202b7221 */ /* 0x004fe20000000000 */
[C---:B------:R-:W-:Y:S01]  /*36f0*/  FFMA R18, R0.reuse, 1.5, R29 ;  /* 0x3fc0000000127823 */ /* 0x040fe2000000001d */
[----:B------:R-:W-:Y:S01]  /*3700*/  FADD R33, R0, R33 ;  /* 0x0000002100217221 */ /* 0x000fe20000000000 */
[----:B-----5:R-:W-:Y:S01]  /*3710*/  FADD R37, R24, R5 ;  /* 0x0000000518257221 */ /* 0x020fe20000000000 */
[----:B---3--:R-:W-:Y:S01]  /*3720*/  FADD R5, R2, R13 ;  /* 0x0000000d02057221 */ /* 0x008fe20000000000 */
[C---:B------:R-:W-:Y:S01]  /*3730*/  FADD R2, R0.reuse, R15 ;  /* 0x0000000f00027221 */ /* 0x040fe20000000000 */
[----:B------:R-:W-:Y:S01]  /*3740*/  FADD R14, R0, R19 ;  /* 0x00000013000e7221 */ /* 0x000fe20000000000 */
[----:B------:R-:W-:Y:S01]  /*3750*/  FADD R0, R31, R0 ;  /* 0x000000001f007221 */ /* 0x000fe20000000000 */
[--C-:B------:R-:W-:Y:S01]  /*3760*/  FADD R7, R12, R13.reuse ;  /* 0x0000000d0c077221 */ /* 0x100fe20000000000 */
[----:B------:R-:W-:Y:S01]  /*3770*/  FFMA R19, R13, 1.5, R18 ;  /* 0x3fc000000d137823 */ /* 0x000fe20000000012 */
[--C-:B------:R-:W-:Y:S01]  /*3780*/  FADD R11, R2, R13.reuse ;  /* 0x0000000d020b7221 */ /* 0x100fe20000000000 */
[--C-:B------:R-:W-:Y:S01]  /*3790*/  FADD R15, R14, R13.reuse ;  /* 0x0000000d0e0f7221 */ /* 0x100fe20000000000 */
[----:B------:R-:W-:Y:S01]  /*37a0*/  FADD R13, R0, R13 ;  /* 0x0000000d000d7221 */ /* 0x000fe20000000000 */
[----:B----4-:R-:W-:Y:S01]  /*37b0*/  FADD R0, R10, R10 ;  /* 0x0000000a0a007221 */ /* 0x010fe20000000000 */
[----:B------:R-:W-:Y:S01]  /*37c0*/  FADD R33, R33, R6 ;  /* 0x0000000621217221 */ /* 0x000fe20000000000 */
[----:B------:R-:W-:-:S02]  /*37d0*/  FADD R14, R19, R10 ;  /* 0x0000000a130e7221 */ /* 0x000fc40000000000 */
[----:B------:R-:W-:Y:S01]  /*37e0*/  FADD R12, R23, -R0 ;  /* 0x80000000170c7221 */ /* 0x000fe20000000000 */
[--C-:B------:R-:W-:Y:S01]  /*37f0*/  FADD R0, R21, R10.reuse ;  /* 0x0000000a15007221 */ /* 0x100fe20000000000 */
[----:B------:R0:W-:Y:S01]  /*3800*/  STG.E [R16.64+0x86c00], R5 ;  /* 0x086c000510007986 */ /* 0x0001e2000c101904 */
[----:B------:R-:W-:Y:S01]  /*3810*/  FADD R2, R25, -R10 ;  /* 0x8000000a19027221 */ /* 0x000fe20000000000 */
[----:B------:R-:W-:Y:S01]  /*3820*/  FFMA R6, R10, 0.5, R27 ;  /* 0x3f0000000a067823 */ /* 0x000fe2000000001b */
[----:B------:R-:W-:Y:S01]  /*3830*/  FADD R12, R12, -R9 ;  /* 0x800000090c0c7221 */ /* 0x000fe20000000000 */
[----:B------:R1:W-:Y:S01]  /*3840*/  STG.E [R16.64+0x119c00], R11 ;  /* 0x119c000b10007986 */ /* 0x0003e2000c101904 */
[----:B------:R-:W-:Y:S01]  /*3850*/  FFMA R33, R10, -1.5, R33 ;  /* 0xbfc000000a217823 */ /* 0x000fe20000000021 */
[C---:B------:R-:W-:Y:S02]  /*3860*/  FFMA R14, R9.reuse, -1.5, R14 ;  /* 0xbfc00000090e7823 */ /* 0x040fe4000000000e */
[----:B------:R2:W-:Y:S01]  /*3870*/  STG.E [R16.64+0xd0400], R7 ;  /* 0x0d04000710007986 */ /* 0x0005e2000c101904 */
[C---:B0-----:R-:W-:Y:S01]  /*3880*/  FFMA R5, R9.reuse, -2.5, R0 ;  /* 0xc020000009057823 */ /* 0x041fe20000000000 */
[----:B------:R-:W-:-:S02]  /*3890*/  FADD R0, R9, R9 ;  /* 0x0000000909007221 */ /* 0x000fc40000000000 */
[----:B------:R0:W-:Y:S01]  /*38a0*/  STG.E [R16.64+0x3d400], R13 ;  /* 0x03d4000d10007986 */ /* 0x0001e2000c101904 */
[----:B-1----:R-:W-:Y:S01]  /*38b0*/  FADD R11, R8, R8 ;  /* 0x00000008080b7221 */ /* 0x002fe20000000000 */
[----:B------:R-:W-:Y:S01]  /*38c0*/  FADD R33, R33, -R0 ;  /* 0x8000000021217221 */ /* 0x000fe20000000000 */
[----:B--2---:R-:W-:Y:S01]  /*38d0*/  FFMA R7, R9, 0.5, R2 ;  /* 0x3f00000009077823 */ /* 0x004fe20000000002 */
[----:B0-----:R-:W-:Y:S01]  /*38e0*/  FADD R13, R6, -R9 ;  /* 0x80000009060d7221 */ /* 0x001fe20000000000 */
[----:B------:R-:W-:Y:S01]  /*38f0*/  FADD R9, R12, R11 ;  /* 0x0000000b0c097221 */ /* 0x000fe20000000000 */
[----:B------:R-:W-:Y:S01]  /*3900*/  FADD R11, -R11, R14 ;  /* 0x0000000e0b0b7221 */ /* 0x000fe20000000100 */
[C---:B------:R-:W-:Y:S01]  /*3910*/  FFMA R5, R8.reuse, 0.5, R5 ;  /* 0x3f00000008057823 */ /* 0x040fe20000000005 */
[C---:B------:R-:W-:Y:S01]  /*3920*/  FFMA R7, R8.reuse, 2.5, R7 ;  /* 0x4020000008077823 */ /* 0x040fe20000000007 */
[C---:B------:R-:W-:Y:S01]  /*3930*/  FFMA R13, R8.reuse, -0.5, R13 ;  /* 0xbf000000080d7823 */ /* 0x040fe2000000000d */
[----:B------:R-:W-:Y:S01]  /*3940*/  FFMA R33, R8, 1.5, R33 ;  /* 0x3fc0000008217823 */ /* 0x000fe20000000021 */
[----:B------:R-:W-:Y:S01]  /*3950*/  FFMA R0, R4, 1.5, R11 ;  /* 0x3fc0000004007823 */ /* 0x000fe2000000000b */
[--C-:B------:R-:W-:Y:S01]  /*3960*/  FADD R5, R5, R4.reuse ;  /* 0x0000000405057221 */ /* 0x100fe20000000000 */
[--C-:B------:R-:W-:Y:S01]  /*3970*/  FADD R7, R7, R4.reuse ;  /* 0x0000000407077221 */ /* 0x100fe20000000000 */
[--C-:B------:R-:W-:Y:S01]  /*3980*/  FADD R9, R9, R4.reuse ;  /* 0x0000000409097221 */ /* 0x100fe20000000000 */
[--C-:B------:R-:W-:Y:S01]  /*3990*/  FADD R13, R13, R4.reuse ;  /* 0x000000040d0d7221 */ /* 0x100fe20000000000 */
[----:B------:R-:W-:Y:S01]  /*39a0*/  FADD R33, R33, R4 ;  /* 0x0000000421217221 */ /* 0x000fe20000000000 */
        /* <DEDUP_REMOVED lines=19> */
.L_x_86:
        /* <DEDUP_REMOVED lines=10> */
.L_x_138:


//--------------------- .text.tvmgen_default_fused_nn_contrib_conv2d_winograd_without_weight_transform_add_nn_relu_kernel_1 --------------------------
	.section	.text.tvmgen_default_fused_nn_contrib_conv2d_winograd_without_weight_transform_add_nn_relu_kernel_1,"ax",@progbits
	.sectionflags	@"SHF_BARRIERS=1"
	.sectioninfo	@"SHI_REGISTERS=56"
	.align	128
        .global         tvmgen_default_fused_nn_contrib_conv2d_winograd_without_weight_transform_add_nn_relu_kernel_1
        .type           tvmgen_default_fused_nn_contrib_conv2d_winograd_without_weight_transform_add_nn_relu_kernel_1,@function
        .size           tvmgen_default_fused_nn_contrib_conv2d_winograd_without_weight_transform_add_nn_relu_kernel_1,(.L_x_139 - tvmgen_default_fused_nn_contrib_conv2d_winograd_without_weight_transform_add_nn_relu_kernel_1)
        .other          tvmgen_default_fused_nn_contrib_conv2d_winograd_without_weight_transform_add_nn_relu_kernel_1,@"STO_CUDA_ENTRY STV_DEFAULT"
tvmgen_default_fused_nn_contrib_conv2d_winograd_without_weight_transform_add_nn_relu_kernel_1:
.text.tvmgen_default_fused_nn_contrib_conv2d_winograd_without_weight_transform_add_nn_relu_kernel_1:
[----:B------:R-:W-:Y:S02]  /*0000*/  MOV R1, c[0x0][0x28] ;  /* 0x00000a0000017a02 */ /* 0x000fe40000000f00 */
[----:B------:R-:W0:Y:S01]  /*0010*/  S2R R2, SR_TID.X ;  /* 0x0000000000027919 */ /* 0x000e220000002100 */
[----:B------:R-:W-:Y:S01]  /*0020*/  MOV R4, RZ ;  /* 0x000000ff00047202 */ /* 0x000fe20000000f00 */
[----:B------:R-:W-:Y:S01]  /*0030*/  CS2R R50, SRZ ;  /* 0x0000000000327805 */ /* 0x000fe2000001ff00 */
[----:B------:R-:W-:Y:S01]  /*0040*/  CS2R R48, SRZ ;  /* 0x0000000000307805 */ /* 0x000fe2000001ff00 */
[----:B------:R-:W1:Y:S01]  /*0050*/  S2R R0, SR_TID.Y ;  /* 0x0000000000007919 */ /* 0x000e620000002200 */
[----:B------:R-:W-:Y:S01]  /*0060*/  CS2R R44, SRZ ;  /* 0x00000000002c7805 */ /* 0x000fe2000001ff00 */
[----:B------:R-:W-:Y:S01]  /*0070*/  CS2R R40, SRZ ;  /* 0x0000000000287805 */ /* 0x000fe2000001ff00 */
[----:B------:R-:W-:Y:S01]  /*0080*/  CS2R R28, SRZ ;  /* 0x00000000001c7805 */ /* 0x000fe2000001ff00 */
[----:B------:R-:W2:Y:S01]  /*0090*/  S2R R3, SR_CTAID.Y ;  /* 0x0000000000037919 */ /* 0x000ea20000002600 */
[----:B------:R-:W-:Y:S01]  /*00a0*/  CS2R R46, SRZ ;  /* 0x00000000002e7805 */ /* 0x000fe2000001ff00 */
[----:B------:R-:W-:Y:S01]  /*00b0*/  CS2R R36, SRZ ;  /* 0x0000000000247805 */ /* 0x000fe2000001ff00 */
        /* <DEDUP_REMOVED lines=8> */
[----:B------:R-:W-:Y:S01]  /*0140*/  MOV R9, RZ ;  /* 0x000000ff00097202 */ /* 0x000fe20000000f00 */
[----:B------:R-:W-:Y:S01]  /*0150*/  CS2R R20, SRZ ;  /* 0x0000000000147805 */ /* 0x000fe2000001ff00 */
[----:B0-----:R-:W-:-:S05]  /*0160*/  SHF.R.S32.HI R5, RZ, 0x1, R2 ;  /* 0x00000001ff057819 */ /* 0x001fca0000011402 */
[----:B-1----:R-:W-:Y:S02]  /*0170*/  IMAD R6, R0, 0x31, R5 ;  /* 0x0000003100067824 */ /* 0x002fe400078e0205 */
.L_x_88:
[----:B------:R-:W-:Y:S01]  /*0180*/  BAR.SYNC.DEFER_BLOCKING 0x0 ;  /* 0x0000000000007b1d */ /* 0x000fe20000010000 */
[C---:B------:R-:W-:Y:S01]  /*0190*/  ISETP.GT.AND P0, PT, R0.reuse, RZ, PT ;  /* 0x000000ff0000720c */ /* 0x040fe20003f04270 */
[C---:B------:R-:W-:Y:S01]  /*01a0*/  IMAD R18, R0.reuse, 0x62, R2 ;  /* 0x0000006200127824 */ /* 0x040fe200078e0202 */
[----:B------:R-:W-:Y:S02]  /*01b0*/  ISETP.GT.AND P1, PT, R0, 0x2, PT ;  /* 0x000000020000780c */ /* 0x000fe40003f24270 */
[C---:B------:R-:W-:Y:S01]  /*01c0*/  ISETP.GT.OR P0, PT, R6.reuse, 0x1d, P0 ;  /* 0x0000001d0600780c */ /* 0x040fe20000704670 */
[----:B------:R-:W0:Y:S01]  /*01d0*/  S2R R7, SR_CTAID.Z ;  /* 0x0000000000077919 */ /* 0x000e220000002700 */
[----:B------:R-:W-:Y:S01]  /*01e0*/  ISETP.GT.OR P1, PT, R6, 0x7f, P1 ;  /* 0x0000007f0600780c */ /* 0x000fe20000f24670 */
[----:B------:R-:W-:Y:S01]  /*01f0*/  ULDC.64 UR4, c[0x0][0x118] ;  /* 0x0000460000047ab9 */ /* 0x000fe20000000a00 */
[----:B--2---:R-:W-:Y:S02]  /*0200*/  SHF.L.U32 R12, R3, 0x5, RZ ;  /* 0x00000005030c7819 */ /* 0x004fe400000006ff */
[----:B------:R-:W-:-:S07]  /*0210*/  MOV R19, 0x4 ;  /* 0x0000000400137802 */ /* 0x000fce0000000f00 */
[--C-:B------:R-:W-:Y:S02]  /*0220*/  @!P0 SHF.R.U32.HI R13, RZ, 0x1, R2.reuse ;  /* 0x00000001ff0d8819 */ /* 0x100fe40000011602 */
[----:B------:R-:W-:Y:S02]  /*0230*/  @!P1 SHF.R.U32.HI R5, RZ, 0x1, R2 ;  /* 0x00000001ff059819 */ /* 0x000fe40000011602 */
[----:B------:R-:W-:Y:S01]  /*0240*/  @!P0 IADD3 R14, R18, 0xc4, RZ ;  /* 0x000000c4120e8810 */ /* 0x000fe20007ffe0ff */
[C---:B------:R-:W-:Y:S02]  /*0250*/  @!P0 IMAD R13, R0.reuse, 0x31, R13 ;  /* 0x00000031000d8824 */ /* 0x040fe400078e020d */
[----:B------:R-:W-:Y:S01]  /*0260*/  @!P1 IMAD R8, R0, 0x31, R5 ;  /* 0x0000003100089824 */ /* 0x000fe200078e0205 */
[----:B------:R-:W-:Y:S02]  /*0270*/  @!P0 LOP3.LUT R14, R14, 0x1f, RZ, 0xc0, !PT ;  /* 0x0000001f0e0e8812 */ /* 0x000fe400078ec0ff */
[----:B------:R-:W-:-:S02]  /*0280*/  @!P0 SHF.L.U32 R13, R13, 0x2, RZ ;  /* 0x000000020d0d8819 */ /* 0x000fc400000006ff */
[-C--:B0-----:R-:W-:Y:S02]  /*0290*/  @!P0 LEA R15, R7, R12.reuse, 0xc ;  /* 0x0000000c070f8211 */ /* 0x081fe400078e60ff */
[----:B------:R-:W-:Y:S02]  /*02a0*/  @!P0 LOP3.LUT R13, R13, 0xfffffff8, RZ, 0xc0, !PT ;  /* 0xfffffff80d0d8812 */ /* 0x000fe400078ec0ff */
[----:B------:R-:W-:Y:S02]  /*02b0*/  @!P1 LEA R5, R7, R12, 0xc ;  /* 0x0000000c07059211 */ /* 0x000fe400078e60ff */
[----:B------:R-:W-:Y:S02]  /*02c0*/  @!P0 IADD3 R13, R13, 0x188, RZ ;  /* 0x000001880d0d8810 */ /* 0x000fe40007ffe0ff */
[----:B------:R-:W-:Y:S02]  /*02d0*/  @!P1 SHF.L.U32 R8, R8, 0x2, RZ ;  /* 0x0000000208089819 */ /* 0x000fe400000006ff */
[----:B------:R-:W-:Y:S01]  /*02e0*/  @!P0 LEA R16, R4, R15, 0x9 ;  /* 0x0000000f04108211 */ /* 0x000fe200078e48ff */
[----:B------:R-:W-:Y:S01]  /*02f0*/  IMAD R15, R7, 0x3100, R18 ;  /* 0x00003100070f7824 */ /* 0x000fe200078e0212 */
[----:B------:R-:W-:-:S02]  /*0300*/  @!P0 LOP3.LUT R13, R13, 0xffffffc0, RZ, 0xc0, !PT ;  /* 0xffffffc00d0d8812 */ /* 0x000fc400078ec0ff */
[----:B------:R-:W-:Y:S02]  /*0310*/  @!P1 LOP3.LUT R12, R18, 0x1f, RZ, 0xc0, !PT ;  /* 0x0000001f120c9812 */ /* 0x000fe400078ec0ff */
[----:B------:R-:W-:Y:S02]  /*0320*/  @!P1 LEA R5, R4, R5, 0x9 ;  /* 0x0000000504059211 */ /* 0x000fe400078e48ff */
[----:B------:R-:W-:Y:S02]  /*0330*/  @!P1 LOP3.LUT R8, R8, 0xffffffc0, RZ, 0xc0, !PT ;  /* 0xffffffc008089812 */ /* 0x000fe400078ec0ff */
[----:B------:R-:W-:Y:S02]  /*0340*/  @!P0 IADD3 R14, R14, R16, R13 ;  /* 0x000000100e0e8210 */ /* 0x000fe40007ffe00d */
[----:B------:R-:W-:Y:S01]  /*0350*/  @!P1 IADD3 R5, R12, R5, R8 ;  /* 0x000000050c059210 */ /* 0x000fe20007ffe008 */
[----:B------:R-:W-:Y:S02]  /*0360*/  IMAD R12, R4, 0x620, R15 ;  /* 0x00000620040c7824 */ /* 0x000fe400078e020f */
[----:B------:R-:W-:-:S04]  /*0370*/  @!P0 IMAD.WIDE R14, R14, R19, c[0x0][0x170] ;  /* 0x00005c000e0e8625 */ /* 0x000fc800078e0213 */
[-C--:B------:R-:W-:Y:S02]  /*0380*/  @!P1 IMAD.WIDE R16, R5, R19.reuse, c[0x0][0x170] ;  /* 0x00005c0005109625 */ /* 0x080fe400078e0213 */
[----:B------:R0:W2:Y:S02]  /*0390*/  @!P0 LDG.E.CONSTANT R15, [R14.64] ;  /* 0x000000040e0f8981 */ /* 0x0000a4000c1e9900 */
[----:B------:R-:W-:Y:S02]  /*03a0*/  IMAD.WIDE R12, R12, R19, c[0x0][0x168] ;  /* 0x00005a000c0c7625 */ /* 0x000fe400078e0213 */
[----:B------:R-:W3:Y:S04]  /*03b0*/  @!P1 LDG.E.CONSTANT R17, [R16.64] ;  /* 0x0000000410119981 */ /* 0x000ee8000c1e9900 */
[----:B------:R-:W4:Y:S04]  /*03c0*/  LDG.E.CONSTANT R19, [R12.64] ;  /* 0x000000040c137981 */ /* 0x000f28000c1e9900 */
[----:B------:R-:W5:Y:S04]  /*03d0*/  LDG.E.CONSTANT R35, [R12.64+0x310] ;  /* 0x000310040c237981 */ /* 0x000f68000c1e9900 */
[----:B------:R-:W5:Y:S04]  /*03e0*/  LDG.E.CONSTANT R53, [R12.64+0x620] ;  /* 0x000620040c357981 */ /* 0x000f68000c1e9900 */
[----:B------:R-:W5:Y:S04]  /*03f0*/  LDG.E.CONSTANT R34, [R12.64+0x930] ;  /* 0x000930040c227981 */ /* 0x000f68000c1e9900 */
[----:B------:R-:W5:Y:S04]  /*0400*/  LDG.E.CONSTANT R38, [R12.64+0xc40] ;  /* 0x000c40040c267981 */ /* 0x000f68000c1e9900 */
[----:B------:R-:W5:Y:S04]  /*0410*/  LDG.E.CONSTANT R52, [R12.64+0xf50] ;  /* 0x000f50040c347981 */ /* 0x000f68000c1e9900 */
[----:B------:R-:W5:Y:S04]  /*0420*/  LDG.E.CONSTANT R5, [R12.64+0x1260] ;  /* 0x001260040c057981 */ /* 0x000f68000c1e9900 */
[----:B0-----:R-:W5:Y:S01]  /*0430*/  LDG.E.CONSTANT R14, [R12.64+0x1570] ;  /* 0x001570040c0e7981 */ /* 0x001f62000c1e9900 */
[----:B------:R-:W-:Y:S01]  /*0440*/  LEA R8, R2, 0x400, 0x2 ;  /* 0x0000040002087811 */ /* 0x000fe200078e10ff */
[----:B------:R-:W-:-:S02]  /*0450*/  UMOV UR4, 0x188 ;  /* 0x0000018800047882 */ /* 0x000fc40000000000 */
[----:B--2---:R-:W-:Y:S04]  /*0460*/  @!P0 STS [R18.X4+0x310], R15 ;  /* 0x0003100f12008388 */ /* 0x004fe80000004800 */
[----:B---3--:R-:W-:Y:S04]  /*0470*/  @!P1 STS [R18.X4], R17 ;  /* 0x0000001112009388 */ /* 0x008fe80000004800 */
[----:B----4-:R-:W-:Y:S04]  /*0480*/  STS [R18.X4+0x400], R19 ;  /* 0x0004001312007388 */ /* 0x010fe80000004800 */
[----:B-----5:R-:W-:Y:S04]  /*0490*/  STS [R18.X4+0x710], R35 ;  /* 0x0007102312007388 */ /* 0x020fe80000004800 */
[----:B------:R-:W-:Y:S04]  /*04a0*/  STS [R18.X4+0xa20], R53 ;  /* 0x000a203512007388 */ /* 0x000fe80000004800 */
[----:B------:R-:W-:Y:S04]  /*04b0*/  STS [R18.X4+0xd30], R34 ;  /* 0x000d302212007388 */ /* 0x000fe80000004800 */
[----:B------:R-:W-:Y:S04]  /*04c0*/  STS [R18.X4+0x1040], R38 ;  /* 0x0010402612007388 */ /* 0x000fe80000004800 */
[----:B------:R-:W-:Y:S04]  /*04d0*/  STS [R18.X4+0x1350], R52 ;  /* 0x0013503412007388 */ /* 0x000fe80000004800 */
[----:B------:R0:W-:Y:S04]  /*04e0*/  STS [R18.X4+0x1660], R5 ;  /* 0x0016600512007388 */ /* 0x0001e80000004800 */
[----:B------:R1:W-:Y:S01]  /*04f0*/  STS [R18.X4+0x1970], R14 ;  /* 0x0019700e12007388 */ /* 0x0003e20000004800 */
[----:B0-----:R-:W-:-:S03]  /*0500*/  LEA R5, R0, 0x40, 0x5 ;  /* 0x0000004000057811 */ /* 0x001fc600078e28ff */
[----:B------:R-:W-:Y:S06]  /*0510*/  BAR.SYNC.DEFER_BLOCKING 0x0 ;  /* 0x0000000000007b1d */ /* 0x000fec0000010000 */
.L_x_87:
[----:B------:R-:W-:Y:S04]  /*0520*/  LDS R52, [R8+UR4+-0x188] ;  /* 0xfffe780408347984 */ /* 0x000fe80008000800 */
[----:B-1----:R-:W0:Y:S04]  /*0530*/  LDS.128 R12, [R5+-0x40] ;  /* 0xffffc000050c7984 */ /* 0x002e280000000c00 */
[----:B------:R-:W1:Y:S04]  /*0540*/  LDS R38, [R8+UR4] ;  /* 0x0000000408267984 */ /* 0x000e680008000800 */
[----:B------:R-:W2:Y:S04]  /*0550*/  LDS.128 R16, [R5] ;  /* 0x0000000005107984 */ /* 0x000ea80000000c00 */
[----:B------:R-:W-:Y:S04]  /*0560*/  LDS R35, [R8+UR4+0x188] ;  /* 0x0001880408237984 */ /* 0x000fe80008000800 */
[----:B------:R-:W-:Y:S01]  /*0570*/  LDS R34, [R8+UR4+0x310] ;  /* 0x0003100408227984 */ /* 0x000fe20008000800 */
[----:B0-----:R-:W-:Y:S01]  /*0580*/  FFMA R20, R12, R52, R20 ;  /* 0x000000340c147223 */ /* 0x001fe20000000014 */
[C---:B------:R-:W-:Y:S01]  /*0590*/  FFMA R21, R52.reuse, R13, R21 ;  /* 0x0000000d34157223 */ /* 0x040fe20000000015 */
[C---:B------:R-:W-:Y:S01]  /*05a0*/  FFMA R24, R52.reuse, R14, R24 ;  /* 0x0000000e34187223 */ /* 0x040fe20000000018 */
[----:B------:R-:W-:Y:S01]  /*05b0*/  FFMA R31, R52, R15, R31 ;  /* 0x0000000f341f7223 */ /* 0x000fe2000000001f */
[----:B-1----:R-:W-:Y:S01]  /*05c0*/  FFMA R22, R12, R38, R22 ;  /* 0x000000260c167223 */ /* 0x002fe20000000016 */
[C---:B------:R-:W-:Y:S01]  /*05d0*/  FFMA R26, R38.reuse, R13, R26 ;  /* 0x0000000d261a7223 */ /* 0x040fe2000000001a */
[C---:B------:R-:W-:Y:S01]  /*05e0*/  FFMA R33, R38.reuse, R14, R33 ;  /* 0x0000000e26217223 */ /* 0x040fe20000000021 */
[----:B------:R-:W-:Y:S01]  /*05f0*/  FFMA R41, R38, R15, R41 ;  /* 0x0000000f26297223 */ /* 0x000fe20000000029 */
[----:B--2---:R-:W-:Y:S01]  /*0600*/  FFMA R42, R52, R16, R42 ;  /* 0x00000010342a7223 */ /* 0x004fe2000000002a */
[----:B------:R-:W-:Y:S01]  /*0610*/  FFMA R46, R16, R38, R46 ;  /* 0x00000026102e7223 */ /* 0x000fe2000000002e */
[-C--:B------:R-:W-:Y:S01]  /*0620*/  FFMA R45, R52, R17.reuse, R45 ;  /* 0x00000011342d7223 */ /* 0x080fe2000000002d */
[----:B------:R-:W-:Y:S01]  /*0630*/  FFMA R49, R38, R17, R49 ;  /* 0x0000001126317223 */ /* 0x000fe20000000031 */
[-C--:B------:R-:W-:Y:S01]  /*0640*/  FFMA R27, R52, R18.reuse, R27 ;  /* 0x00000012341b7223 */ /* 0x080fe2000000001b */
[----:B------:R-:W-:Y:S01]  /*0650*/  FFMA R29, R38, R18, R29 ;  /* 0x00000012261d7223 */ /* 0x000fe2000000001d */
[-C--:B------:R-:W-:Y:S01]  /*0660*/  FFMA R28, R52, R19.reuse, R28 ;  /* 0x00000013341c7223 */ /* 0x080fe2000000001c */
[C---:B------:R-:W-:Y:S01]  /*0670*/  FFMA R40, R38.reuse, R19, R40 ;  /* 0x0000001326287223 */ /* 0x040fe20000000028 */
[----:B------:R-:W0:Y:S04]  /*0680*/  LDS.128 R12, [R5+-0x30] ;  /* 0xffffd000050c7984 */ /* 0x000e280000000c00 */
[----:B------:R-:W1:Y:S01]  /*0690*/  LDS.128 R16, [R5+0x10] ;  /* 0x0000100005107984 */ /* 0x000e620000000c00 */
[C---:B0-----:R-:W-:Y:S01]  /*06a0*/  FFMA R11, R38.reuse, R12, R11 ;  /* 0x0000000c260b7223 */ /* 0x041fe2000000000b */
[C---:B------:R-:W-:Y:S01]  /*06b0*/  FFMA R25, R38.reuse, R13, R25 ;  /* 0x0000000d26197223 */ /* 0x040fe20000000019 */
[C---:B------:R-:W-:Y:S01]  /*06c0*/  FFMA R32, R38.reuse, R14, R32 ;  /* 0x0000000e26207223 */ /* 0x040fe20000000020 */
[C---:B------:R-:W-:Y:S01]  /*06d0*/  FFMA R37, R38.reuse, R15, R37 ;  /* 0x0000000f26257223 */ /* 0x040fe20000000025 */
[C---:B-1----:R-:W-:Y:S01]  /*06e0*/  FFMA R44, R38.reuse, R16, R44 ;  /* 0x00000010262c7223 */ /* 0x042fe2000000002c */
[CC--:B------:R-:W-:Y:S01]  /*06f0*/  FFMA R48, R38.reuse, R17.reuse, R48 ;  /* 0x0000001126307223 */ /* 0x0c0fe20000000030 */
[----:B------:R-:W-:Y:S01]  /*0700*/  FFMA R50, R38, R18, R50 ;  /* 0x0000001226327223 */ /* 0x000fe20000000032 */
[C---:B------:R-:W-:Y:S01]  /*0710*/  FFMA R39, R52.reuse, R16, R39 ;  /* 0x0000001034277223 */ /* 0x040fe20000000027 */
[C---:B------:R-:W-:Y:S01]  /*0720*/  FFMA R43, R52.reuse, R17, R43 ;  /* 0x00000011342b7223 */ /* 0x040fe2000000002b */
[C---:B------:R-:W-:Y:S01]  /*0730*/  FFMA R47, R52.reuse, R18, R47 ;  /* 0x00000012342f7223 */ /* 0x040fe2000000002f */
[-C--:B------:R-:W-:Y:S01]  /*0740*/  FFMA R36, R52, R19.reuse, R36 ;  /* 0x0000001334247223 */ /* 0x080fe20000000024 */
[----:B------:R-:W-:Y:S01]  /*0750*/  FFMA R38, R38, R19, R51 ;  /* 0x0000001326267223 */ /* 0x000fe20000000033 */
[C---:B------:R-:W-:Y:S01]  /*0760*/  FFMA R9, R52.reuse, R12, R9 ;  /* 0x0000000c34097223 */ /* 0x040fe20000000009 */
[C---:B------:R-:W-:Y:S01]  /*0770*/  FFMA R10, R52.reuse, R13, R10 ;  /* 0x0000000d340a7223 */ /* 0x040fe2000000000a */
[C---:B------:R-:W-:Y:S01]  /*0780*/  FFMA R23, R52.reuse, R14, R23 ;  /* 0x0000000e34177223 */ /* 0x040fe20000000017 */
[----:B------:R-:W-:Y:S01]  /*0790*/  FFMA R30, R52, R15, R30 ;  /* 0x0000000f341e7223 */ /* 0x000fe2000000001e */
[----:B------:R-:W0:Y:S04]  /*07a0*/  LDS.128 R16, [R5+0x80] ;  /* 0x0000800005107984 */ /* 0x000e280000000c00 */
[----:B------:R-:W1:Y:S01]  /*07b0*/  LDS.128 R12, [R5+0x40] ;  /* 0x00004000050c7984 */ /* 0x000e620000000c00 */
[C---:B0-----:R-:W-:Y:S01]  /*07c0*/  FFMA R42, R35.reuse, R16, R42 ;  /* 0x00000010232a7223 */ /* 0x041fe2000000002a */
[----:B------:R-:W-:Y:S01]  /*07d0*/  FFMA R46, R16, R34, R46 ;  /* 0x00000022102e7223 */ /* 0x000fe2000000002e */
[CC--:B------:R-:W-:Y:S01]  /*07e0*/  FFMA R45, R35.reuse, R17.reuse, R45 ;  /* 0x00000011232d7223 */ /* 0x0c0fe2000000002d */
[C---:B------:R-:W-:Y:S01]  /*07f0*/  FFMA R49, R34.reuse, R17, R49 ;  /* 0x0000001122317223 */ /* 0x040fe20000000031 */
[CC--:B------:R-:W-:Y:S01]  /*0800*/  FFMA R27, R35.reuse, R18.reuse, R27 ;  /* 0x00000012231b7223 */ /* 0x0c0fe2000000001b */
[C---:B------:R-:W-:Y:S01]  /*0810*/  FFMA R29, R34.reuse, R18, R29 ;  /* 0x00000012221d7223 */ /* 0x040fe2000000001d */
[CC--:B------:R-:W-:Y:S01]  /*0820*/  FFMA R28, R35.reuse, R19.reuse, R28 ;  /* 0x00000013231c7223 */ /* 0x0c0fe2000000001c */
[----:B------:R-:W-:Y:S01]  /*0830*/  FFMA R40, R34, R19, R40 ;  /* 0x0000001322287223 */ /* 0x000fe20000000028 */
[C---:B-1----:R-:W-:Y:S01]  /*0840*/  FFMA R20, R12.reuse, R35, R20 ;  /* 0x000000230c147223 */ /* 0x042fe20000000014 */
[----:B------:R-:W-:Y:S01]  /*0850*/  FFMA R22, R12, R34, R22 ;  /* 0x000000220c167223 */ /* 0x000fe20000000016 */
[CC--:B------:R-:W-:Y:S01]  /*0860*/  FFMA R21, R35.reuse, R13.reuse, R21 ;  /* 0x0000000d23157223 */ /* 0x0c0fe20000000015 */
[C---:B------:R-:W-:Y:S01]  /*0870*/  FFMA R26, R34.reuse, R13, R26 ;  /* 0x0000000d221a7223 */ /* 0x040fe2000000001a */
[CC--:B------:R-:W-:Y:S01]  /*0880*/  FFMA R24, R35.reuse, R14.reuse, R24 ;  /* 0x0000000e23187223 */ /* 0x0c0fe20000000018 */
[C---:B------:R-:W-:Y:S01]  /*0890*/  FFMA R33, R34.reuse, R14, R33 ;  /* 0x0000000e22217223 */ /* 0x040fe20000000021 */
[CC--:B------:R-:W-:Y:S01]  /*08a0*/  FFMA R31, R35.reuse, R15.reuse, R31 ;  /* 0x0000000f231f7223 */ /* 0x0c0fe2000000001f */
[C---:B------:R-:W-:Y:S01]  /*08b0*/  FFMA R41, R34.reuse, R15, R41 ;  /* 0x0000000f22297223 */ /* 0x040fe20000000029 */
[----:B------:R-:W0:Y:S04]  /*08c0*/  LDS.128 R16, [R5+0x90] ;  /* 0x0000900005107984 */ /* 0x000e280000000c00 */
[----:B------:R-:W1:Y:S01]  /*08d0*/  LDS.128 R12, [R5+0x50] ;  /* 0x00005000050c7984 */ /* 0x000e620000000c00 */
[CC--:B0-----:R-:W-:Y:S01]  /*08e0*/  FFMA R39, R35.reuse, R16.reuse, R39 ;  /* 0x0000001023277223 */ /* 0x0c1fe20000000027 */
[C---:B------:R-:W-:Y:S01]  /*08f0*/  FFMA R44, R34.reuse, R16, R44 ;  /* 0x00000010222c7223 */ /* 0x040fe2000000002c */
[CC--:B------:R-:W-:Y:S01]  /*0900*/  FFMA R43, R35.reuse, R17.reuse, R43 ;  /* 0x00000011232b7223 */ /* 0x0c0fe2000000002b */
[C---:B------:R-:W-:Y:S01]  /*0910*/  FFMA R48, R34.reuse, R17, R48 ;  /* 0x0000001122307223 */ /* 0x040fe20000000030 */
[CC--:B------:R-:W-:Y:S01]  /*0920*/  FFMA R51, R35.reuse, R18.reuse, R47 ;  /* 0x0000001223337223 */ /* 0x0c0fe2000000002f */
[C---:B------:R-:W-:Y:S01]  /*0930*/  FFMA R52, R34.reuse, R18, R50 ;  /* 0x0000001222347223 */ /* 0x040fe20000000032 */
[CC--:B------:R-:W-:Y:S01]  /*0940*/  FFMA R36, R35.reuse, R19.reuse, R36 ;  /* 0x0000001323247223 */ /* 0x0c0fe20000000024 */
[C---:B------:R-:W-:Y:S01]  /*0950*/  FFMA R38, R34.reuse, R19, R38 ;  /* 0x0000001322267223 */ /* 0x040fe20000000026 */
[CC--:B-1----:R-:W-:Y:S01]  /*0960*/  FFMA R9, R35.reuse, R12.reuse, R9 ;  /* 0x0000000c23097223 */ /* 0x0c2fe20000000009 */
[C---:B------:R-:W-:Y:S01]  /*0970*/  FFMA R11, R34.reuse, R12, R11 ;  /* 0x0000000c220b7223 */ /* 0x040fe2000000000b */
[CC--:B------:R-:W-:Y:S01]  /*0980*/  FFMA R10, R35.reuse, R13.reuse, R10 ;  /* 0x0000000d230a7223 */ /* 0x0c0fe2000000000a */
[C---:B------:R-:W-:Y:S01]  /*0990*/  FFMA R25, R34.reuse, R13, R25 ;  /* 0x0000000d22197223 */ /* 0x040fe20000000019 */
[CC--:B------:R-:W-:Y:S01]  /*09a0*/  FFMA R23, R35.reuse, R14.reuse, R23 ;  /* 0x0000000e23177223 */ /* 0x0c0fe20000000017 */
[C---:B------:R-:W-:Y:S01]  /*09b0*/  FFMA R32, R34.reuse, R14, R32 ;  /* 0x0000000e22207223 */ /* 0x040fe20000000020 */
[-C--:B------:R-:W-:Y:S01]  /*09c0*/  FFMA R30, R35, R15.reuse, R30 ;  /* 0x0000000f231e7223 */ /* 0x080fe2000000001e */
[----:B------:R-:W-:Y:S01]  /*09d0*/  FFMA R37, R34, R15, R37 ;  /* 0x0000000f22257223 */ /* 0x000fe20000000025 */
[----:B------:R-:W-:Y:S04]  /*09e0*/  LDS R50, [R8+UR4+0x498] ;  /* 0x0004980408327984 */ /* 0x000fe80008000800 */
[----:B------:R-:W-:Y:S04]  /*09f0*/  LDS R47, [R8+UR4+0x620] ;  /* 0x00062004082f7984 */ /* 0x000fe80008000800 */
[----:B------:R-:W0:Y:S04]  /*0a00*/  LDS.128 R16, [R5+0x100] ;  /* 0x0001000005107984 */ /* 0x000e280000000c00 */
[----:B------:R-:W1:Y:S04]  /*0a10*/  LDS.128 R12, [R5+0xc0] ;  /* 0x0000c000050c7984 */ /* 0x000e680000000c00 */
[----:B------:R-:W-:Y:S04]  /*0a20*/  LDS R35, [R8+UR4+0x7a8] ;  /* 0x0007a80408237984 */ /* 0x000fe80008000800 */
[----:B------:R-:W-:Y:S01]  /*0a30*/  LDS R34, [R8+UR4+0x930] ;  /* 0x0009300408227984 */ /* 0x000fe20008000800 */
[----:B------:R-:W-:-:S04]  /*0a40*/  UIADD3 UR4, UR4, 0xc40, URZ ;  /* 0x00000c4004047890 */ /* 0x000fc8000fffe03f */
[----:B------:R-:W-:-:S06]  /*0a50*/  UISETP.NE.AND UP0, UPT, UR4, 0x1a08, UPT ;  /* 0x00001a080400788c */ /* 0x000fcc000bf05270 */
[----:B------:R-:W-:Y:S01]  /*0a60*/  PLOP3.LUT P0, PT, PT, PT, UP0, 0x80, 0x0 ;  /* 0x000000000000781c */ /* 0x000fe20003f0f008 */
[----:B0-----:R-:W-:Y:S01]  /*0a70*/  FFMA R42, R50, R16, R42 ;  /* 0x00000010322a7223 */ /* 0x001fe2000000002a */
[----:B------:R-:W-:Y:S01]  /*0a80*/  FFMA R46, R16, R47, R46 ;  /* 0x0000002f102e7223 */ /* 0x000fe2000000002e */
[CC--:B------:R-:W-:Y:S01]  /*0a90*/  FFMA R45, R50.reuse, R17.reuse, R45 ;  /* 0x00000011322d7223 */ /* 0x0c0fe2000000002d */
[C---:B------:R-:W-:Y:S01]  /*0aa0*/  FFMA R49, R47.reuse, R17, R49 ;  /* 0x000000112f317223 */ /* 0x040fe20000000031 */
[CC--:B------:R-:W-:Y:S01]  /*0ab0*/  FFMA R27, R50.reuse, R18.reuse, R27 ;  /* 0x00000012321b7223 */ /* 0x0c0fe2000000001b */
[C---:B------:R-:W-:Y:S01]  /*0ac0*/  FFMA R29, R47.reuse, R18, R29 ;  /* 0x000000122f1d7223 */ /* 0x040fe2000000001d */
[-C--:B------:R-:W-:Y:S01]  /*0ad0*/  FFMA R28, R50, R19.reuse, R28 ;  /* 0x00000013321c7223 */ /* 0x080fe2000000001c */
[C---:B------:R-:W-:Y:S01]  /*0ae0*/  FFMA R40, R47.reuse, R19, R40 ;  /* 0x000000132f287223 */ /* 0x040fe20000000028 */
        /* <DEDUP_REMOVED lines=42> */
[-C--:B------:R-:W-:Y:S01]  /*0d90*/  FFMA R31, R35, R15.reuse, R31 ;  /* 0x0000000f231f7223 */ /* 0x080fe2000000001f */
[C---:B------:R-:W-:Y:S01]  /*0da0*/  FFMA R41, R34.reuse, R15, R41 ;  /* 0x0000000f22297223 */ /* 0x040fe20000000029 */
[----:B------:R-:W0:Y:S04]  /*0db0*/  LDS.128 R16, [R5+0x190] ;  /* 0x0001900005107984 */ /* 0x000e280000000c00 */
[----:B------:R1:W2:Y:S02]  /*0dc0*/  LDS.128 R12, [R5+0x150] ;  /* 0x00015000050c7984 */ /* 0x0002a40000000c00 */
[----:B-1----:R-:W-:Y:S01]  /*0dd0*/  IADD3 R5, R5, 0x200, RZ ;  /* 0x0000020005057810 */ /* 0x002fe20007ffe0ff */
[C---:B0-----:R-:W-:Y:S01]  /*0de0*/  FFMA R47, R35.reuse, R18, R51 ;  /* 0x00000012232f7223 */ /* 0x041fe20000000033 */
[CC--:B------:R-:W-:Y:S01]  /*0df0*/  FFMA R39, R35.reuse, R16.reuse, R39 ;  /* 0x0000001023277223 */ /* 0x0c0fe20000000027 */
[C---:B------:R-:W-:Y:S01]  /*0e00*/  FFMA R44, R34.reuse, R16, R44 ;  /* 0x00000010222c7223 */ /* 0x040fe2000000002c */
[C---:B------:R-:W-:Y:S01]  /*0e10*/  FFMA R43, R35.reuse, R17, R43 ;  /* 0x00000011232b7223 */ /* 0x040fe2000000002b */
[CC--:B--2---:R-:W-:Y:S01]  /*0e20*/  FFMA R9, R35.reuse, R12.reuse, R9 ;  /* 0x0000000c23097223 */ /* 0x0c4fe20000000009 */
[C---:B------:R-:W-:Y:S01]  /*0e30*/  FFMA R11, R34.reuse, R12, R11 ;  /* 0x0000000c220b7223 */ /* 0x040fe2000000000b */
[CC--:B------:R-:W-:Y:S01]  /*0e40*/  FFMA R10, R35.reuse, R13.reuse, R10 ;  /* 0x0000000d230a7223 */ /* 0x0c0fe2000000000a */
[C---:B------:R-:W-:Y:S01]  /*0e50*/  FFMA R25, R34.reuse, R13, R25 ;  /* 0x0000000d22197223 */ /* 0x040fe20000000019 */
[CC--:B------:R-:W-:Y:S01]  /*0e60*/  FFMA R23, R35.reuse, R14.reuse, R23 ;  /* 0x0000000e23177223 */ /* 0x0c0fe20000000017 */
[C---:B------:R-:W-:Y:S01]  /*0e70*/  FFMA R32, R34.reuse, R14, R32 ;  /* 0x0000000e22207223 */ /* 0x040fe20000000020 */
[CC--:B------:R-:W-:Y:S01]  /*0e80*/  FFMA R30, R35.reuse, R15.reuse, R30 ;  /* 0x0000000f231e7223 */ /* 0x0c0fe2000000001e */
[C---:B------:R-:W-:Y:S01]  /*0e90*/  FFMA R37, R34.reuse, R15, R37 ;  /* 0x0000000f22257223 */ /* 0x040fe20000000025 */
[C---:B------:R-:W-:Y:S01]  /*0ea0*/  FFMA R48, R34.reuse, R17, R48 ;  /* 0x0000001122307223 */ /* 0x040fe20000000030 */
[C---:B------:R-:W-:Y:S01]  /*0eb0*/  FFMA R50, R34.reuse, R18, R52 ;  /* 0x0000001222327223 */ /* 0x040fe20000000034 */
[-C--:B------:R-:W-:Y:S01]  /*0ec0*/  FFMA R36, R35, R19.reuse, R36 ;  /* 0x0000001323247223 */ /* 0x080fe20000000024 */
[----:B------:R-:W-:Y:S01]  /*0ed0*/  FFMA R51, R34, R19, R38 ;  /* 0x0000001322337223 */ /* 0x000fe20000000026 */
[----:B------:R-:W-:Y:S05]  /*0ee0*/  @P0 BRA `(.L_x_87) ;  /* 0xfffff63000000947 */ /* 0x000fea000383ffff */
[----:B------:R-:W-:-:S04]  /*0ef0*/  IADD3 R4, R4, 0x1, RZ ;  /* 0x0000000104047810 */ /* 0x000fc80007ffe0ff */
[----:B------:R-:W-:-:S13]  /*0f00*/  ISETP.GE.U32.AND P0, PT, R4, 0x8, PT ;  /* 0x000000080400780c */ /* 0x000fda0003f06070 */
[----:B------:R-:W-:Y:S05]  /*0f10*/  @!P0 BRA `(.L_x_88) ;  /* 0xfffff26000008947 */ /* 0x000fea000383ffff */
[----:B------:R-:W-:Y:S01]  /*0f20*/  IMAD R2, R3, 0x1880, R2 ;  /* 0x0000188003027824 */ /* 0x000fe200078e0202 */
[----:B------:R-:W-:Y:S01]  /*0f30*/  MOV R3, 0x4 ;  /* 0x0000000400037802 */ /* 0x000fe20000000f00 */
[----:B------:R-:W-:Y:S02]  /*0f40*/  ULDC.64 UR4, c[0x0][0x118] ;  /* 0x0000460000047ab9 */ /* 0x000fe40000000a00 */
        /* <DEDUP_REMOVED lines=36> */
.L_x_89:
        /* <DEDUP_REMOVED lines=15> */
.L_x_139:


//--------------------- .text.tvmgen_default_fused_nn_contrib_conv2d_winograd_without_weight_transform_add_nn_relu_kernel_2 --------------------------
	.section	.text.tvmgen_default_fused_nn_contrib_conv2d_winograd_without_weight_transform_add_nn_relu_kernel_2,"ax",@progbits
	.sectioninfo	@"SHI_REGISTERS=40"
	.align	128
        .global         tvmgen_default_fused_nn_contrib_conv2d_winograd_without_weight_transform_add_nn_relu_kernel_2
        .type           tvmgen_default_fused_nn_contrib_conv2d_winograd_without_weight_transform_add_nn_relu_kernel_2,@function
        .size           tvmgen_default_fused_nn_contrib_conv2d_winograd_without_weight_transform_add_nn_relu_kernel_2,(.L_x_140 - tvmgen_default_fused_nn_contrib_conv2d_winograd_without_weight_transform_add_nn_relu_kernel_2)
        .other          tvmgen_default_fused_nn_contrib_conv2d_winograd_without_weight_transform_add_nn_relu_kernel_2,@"STO_CUDA_ENTRY STV_DEFAULT"
tvmgen_default_fused_nn_contrib_conv2d_winograd_without_weight_transform_add_nn_relu_kernel_2:
.text.tvmgen_default_fused_nn_contrib_conv2d_winograd_without_weight_transform_add_nn_relu_kernel_2:
[----:B------:R-:W-:Y:S02]  /*0000*/  MOV R1, c[0x0][0x28] ;  /* 0x00000a0000017a02 */ /* 0x000fe40000000f00 */
[----:B------:R-:W0:Y:S01]  /*0010*/  S2R R33, SR_CTAID.X ;  /* 0x0000000000217919 */ /* 0x000e220000002500 */
[----:B------:R-:W-:Y:S01]  /*0020*/  MOV R12, 0x4 ;  /* 0x00000004000c7802 */ /* 0x000fe20000000f00 */
[----:B------:R-:W-:Y:S02]  /*0030*/  ULDC.64 UR4, c[0x0][0x118] ;  /* 0x0000460000047ab9 */ /* 0x000fe40000000a00 */
[----:B------:R-:W0:Y:S02]  /*0040*/  S2R R30, SR_TID.X ;  /* 0x00000000001e7919 */ /* 0x000e240000002100 */
[----:B0-----:R-:W-:-:S05]  /*0050*/  LEA R3, R33, R30, 0x7 ;  /* 0x0000001e21037211 */ /* 0x001fca00078e38ff */
[----:B------:R-:W-:-:S05]  /*0060*/  IMAD.WIDE R2, R3, R12, c[0x0][0x168] ;  /* 0x00005a0003027625 */ /* 0x000fca00078e020c */
        /* <DEDUP_REMOVED lines=22> */
[----:B------:R-:W5:Y:S01]  /*01d0*/  LDG.E.CONSTANT R4, [R2.64+0x10d800] ;  /* 0x10d8000402047981 */ /* 0x000f62000c1e9900 */
[----:B------:R-:W-:-:S02]  /*01e0*/  SHF.R.S32.HI R18, RZ, 0x1, R30 ;  /* 0x00000001ff127819 */ /* 0x000fc4000001141e */
[C---:B------:R-:W-:Y:S02]  /*01f0*/  LEA R7, R33.reuse, R30, 0x1 ;  /* 0x0000001e21077211 */ /* 0x040fe400078e08ff */
[----:B------:R-:W-:Y:S02]  /*0200*/  MOV R6, RZ ;  /* 0x000000ff00067202 */ /* 0x000fe40000000f00 */
[----:B------:R-:W-:Y:S02]  /*0210*/  LEA R19, R33, R18, 0x6 ;  /* 0x0000001221137211 */ /* 0x000fe400078e30ff */
[----:B------:R-:W-:Y:S01]  /*0220*/  MOV R18, RZ ;  /* 0x000000ff00127202 */ /* 0x000fe20000000f00 */
[----:B------:R-:W-:Y:S01]  /*0230*/  IMAD.HI R29, R7, -0x6db6db6d, R6 ;  /* 0x92492493071d7827 */ /* 0x000fe200078e0206 */
[----:B------:R-:W-:-:S03]  /*0240*/  SHF.R.S32.HI R6, RZ, 0x2, R30 ;  /* 0x00000002ff067819 */ /* 0x000fc6000001141e */
[----:B------:R-:W-:Y:S01]  /*0250*/  IMAD.HI R19, R19, -0x6db6db6d, R18 ;  /* 0x9249249313137827 */ /* 0x000fe200078e0212 */
[----:B------:R-:W-:Y:S02]  /*0260*/  LEA R6, R33, R6, 0x5 ;  /* 0x0000000621067211 */ /* 0x000fe400078e28ff */
[----:B------:R-:W-:Y:S02]  /*0270*/  SHF.R.U32.HI R18, RZ, 0x1f, R29 ;  /* 0x0000001fff127819 */ /* 0x000fe4000001161d */
[----:B------:R-:W-:Y:S02]  /*0280*/  SHF.R.U32.HI R30, RZ, 0x1f, R19 ;  /* 0x0000001fff1e7819 */ /* 0x000fe40000011613 */
[----:B------:R-:W-:Y:S01]  /*0290*/  LEA.HI.SX32 R29, R29, R18, 0x1d ;  /* 0x000000121d1d7211 */ /* 0x000fe200078feaff */
[----:B------:R-:W-:Y:S01]  /*02a0*/  IMAD.HI R18, R6, 0x5397829d, RZ ;  /* 0x5397829d06127827 */ /* 0x000fe200078e02ff */
[----:B------:R-:W-:-:S03]  /*02b0*/  LEA.HI.SX32 R35, R19, R30, 0x1e ;  /* 0x0000001e13237211 */ /* 0x000fc600078ff2ff */
[----:B------:R-:W-:Y:S01]  /*02c0*/  IMAD R6, R29, -0xe, R7 ;  /* 0xfffffff21d067824 */ /* 0x000fe200078e0207 */
[----:B------:R-:W-:-:S04]  /*02d0*/  SHF.R.U32.HI R7, RZ, 0x1f, R18 ;  /* 0x0000001fff077819 */ /* 0x000fc80000011612 */
[----:B------:R-:W-:Y:S01]  /*02e0*/  LEA.HI.SX32 R7, R18, R7, 0x1c ;  /* 0x0000000712077211 */ /* 0x000fe200078fe2ff */
[----:B--2---:R-:W-:Y:S01]  /*02f0*/  FADD R19, RZ, R28 ;  /* 0x0000001cff137221 */ /* 0x004fe20000000000 */
[--C-:B---3--:R-:W-:Y:S01]  /*0300*/  FADD R33, RZ, R10.reuse ;  /* 0x0000000aff217221 */ /* 0x108fe20000000000 */
[--C-:B------:R-:W-:Y:S02]  /*0310*/  FADD R29, RZ, -R10.reuse ;  /* 0x8000000aff1d7221 */ /* 0x100fe40000000000 */
[----:B------:R-:W-:Y:S01]  /*0320*/  FADD R19, R19, R10 ;  /* 0x0000000a13137221 */ /* 0x000fe20000000000 */
[C---:B----4-:R-:W-:Y:S01]  /*0330*/  FADD R28, R26.reuse, R33 ;  /* 0x000000211a1c7221 */ /* 0x050fe20000000000 */
[----:B------:R-:W-:Y:S02]  /*0340*/  FADD R18, R26, R29 ;  /* 0x0000001d1a127221 */ /* 0x000fe40000000000 */
[----:B------:R-:W-:Y:S01]  /*0350*/  FADD R26, R19, R26 ;  /* 0x0000001a131a7221 */ /* 0x000fe20000000000 */
[----:B------:R-:W-:Y:S01]  /*0360*/  IMAD R10, R35, 0x38, R6 ;  /* 0x00000038230a7824 */ /* 0x000fe200078e0206 */
[C---:B-----5:R-:W-:Y:S01]  /*0370*/  FFMA R28, R25.reuse, 0.25, R28 ;  /* 0x3e800000191c7823 */ /* 0x060fe2000000001c */
[C-C-:B------:R-:W-:Y:S01]  /*0380*/  FFMA R6, R25.reuse, 0.125, R18.reuse ;  /* 0x3e00000019067823 */ /* 0x140fe20000000012 */
[----:B------:R-:W-:Y:S01]  /*0390*/  FADD R26, R26, R25 ;  /* 0x000000191a1a7221 */ /* 0x000fe20000000000 */
[----:B------:R-:W-:Y:S01]  /*03a0*/  FFMA R18, R25, 0.5, R18 ;  /* 0x3f00000019127823 */ /* 0x000fe20000000012 */
[C-C-:B------:R-:W-:Y:S01]  /*03b0*/  FADD R25, R21.reuse, R21.reuse ;  /* 0x0000001515197221 */ /* 0x140fe20000000000 */
[C---:B------:R-:W-:Y:S01]  /*03c0*/  FFMA R29, R21.reuse, -8, R6 ;  /* 0xc1000000151d7823 */ /* 0x040fe20000000006 */
[----:B------:R-:W-:Y:S01]  /*03d0*/  FFMA R19, R21, 4, R28 ;  /* 0x4080000015137823 */ /* 0x000fe2000000001c */
[----:B------:R-:W-:Y:S01]  /*03e0*/  FADD R21, R26, R21 ;  /* 0x000000151a157221 */ /* 0x000fe20000000000 */
[----:B------:R-:W-:Y:S01]  /*03f0*/  FADD R25, R18, -R25 ;  /* 0x8000001912197221 */ /* 0x000fe20000000000 */
[----:B------:R-:W-:Y:S01]  /*0400*/  FADD R29, R29, R24 ;  /* 0x000000181d1d7221 */ /* 0x000fe20000000000 */
[--C-:B------:R-:W-:Y:S01]  /*0410*/  FADD R33, RZ, -R20.reuse ;  /* 0x80000014ff217221 */ /* 0x100fe20000000000 */
[--C-:B------:R-:W-:Y:S01]  /*0420*/  FADD R35, RZ, R20.reuse ;  /* 0x00000014ff237221 */ /* 0x100fe20000000000 */
[----:B------:R-:W-:Y:S01]  /*0430*/  FADD R21, R21, R20 ;  /* 0x0000001415157221 */ /* 0x000fe20000000000 */
[--C-:B------:R-:W-:Y:S01]  /*0440*/  FADD R28, RZ, -R0.reuse ;  /* 0x80000000ff1c7221 */ /* 0x100fe20000000000 */
[--C-:B------:R-:W-:Y:S01]  /*0450*/  FADD R18, RZ, R0.reuse ;  /* 0x00000000ff127221 */ /* 0x100fe20000000000 */
[C---:B------:R-:W-:Y:S01]  /*0460*/  FADD R24, -R0.reuse, R33 ;  /* 0x0000002100187221 */ /* 0x040fe20000000100 */
[C---:B------:R-:W-:Y:S01]  /*0470*/  FADD R30, R0.reuse, R35 ;  /* 0x00000023001e7221 */ /* 0x040fe20000000000 */
[C---:B------:R-:W-:Y:S01]  /*0480*/  FADD R6, R0.reuse, R19 ;  /* 0x0000001300067221 */ /* 0x040fe20000000000 */
[C---:B------:R-:W-:Y:S01]  /*0490*/  FADD R26, -R0.reuse, R25 ;  /* 0x00000019001a7221 */ /* 0x040fe20000000100 */
[----:B------:R-:W-:Y:S01]  /*04a0*/  FADD R20, -R0, R29 ;  /* 0x0000001d00147221 */ /* 0x000fe20000000100 */
[----:B------:R-:W-:Y:S01]  /*04b0*/  FADD R0, R21, R0 ;  /* 0x0000000015007221 */ /* 0x000fe20000000000 */
[C-C-:B------:R-:W-:Y:S01]  /*04c0*/  FADD R25, -R31.reuse, R28.reuse ;  /* 0x0000001c1f197221 */ /* 0x140fe20000000100 */
[C---:B------:R-:W-:Y:S01]  /*04d0*/  FADD R35, R31.reuse, R28 ;  /* 0x0000001c1f237221 */ /* 0x040fe20000000000 */
[C-C-:B------:R-:W-:Y:S01]  /*04e0*/  FADD R21, -R31.reuse, R18.reuse ;  /* 0x000000121f157221 */ /* 0x140fe20000000100 */
[C---:B------:R-:W-:Y:S01]  /*04f0*/  FADD R28, R31.reuse, R18 ;  /* 0x000000121f1c7221 */ /* 0x040fe20000000000 */
[C---:B------:R-:W-:Y:S01]  /*0500*/  FADD R37, -R31.reuse, R24 ;  /* 0x000000181f257221 */ /* 0x040fe20000000100 */
[C---:B------:R-:W-:Y:S01]  /*0510*/  FADD R30, R31.reuse, R30 ;  /* 0x0000001e1f1e7221 */ /* 0x040fe20000000000 */
[C---:B------:R-:W-:Y:S01]  /*0520*/  FADD R19, R31.reuse, R26 ;  /* 0x0000001a1f137221 */ /* 0x040fe20000000000 */
[C---:B------:R-:W-:Y:S01]  /*0530*/  FADD R33, R31.reuse, R6 ;  /* 0x000000061f217221 */ /* 0x040fe20000000000 */
[----:B------:R-:W-:Y:S01]  /*0540*/  FADD R29, R31, R20 ;  /* 0x000000141f1d7221 */ /* 0x000fe20000000000 */
[----:B------:R-:W-:Y:S01]  /*0550*/  FADD R31, R0, R31 ;  /* 0x0000001f001f7221 */ /* 0x000fe20000000000 */
[C---:B------:R-:W-:Y:S01]  /*0560*/  FFMA R18, R36.reuse, -0.25, R25 ;  /* 0xbe80000024127823 */ /* 0x040fe20000000019 */
[C---:B------:R-:W-:Y:S01]  /*0570*/  FFMA R20, R36.reuse, 0.25, R28 ;  /* 0x3e80000024147823 */ /* 0x040fe2000000001c */
[C-C-:B------:R-:W-:Y:S01]  /*0580*/  FFMA R25, R36.reuse, -0.5, R21.reuse ;  /* 0xbf00000024197823 */ /* 0x140fe20000000015 */
[C---:B------:R-:W-:Y:S01]  /*0590*/  FFMA R24, R36.reuse, -0.125, R21 ;  /* 0xbe00000024187823 */ /* 0x040fe20000000015 */
[----:B------:R-:W-:Y:S01]  /*05a0*/  IMAD.WIDE R6, R7, R12, c[0x0][0x170] ;  /* 0x00005c0007067625 */ /* 0x000fe200078e020c */
[C-C-:B------:R-:W-:Y:S01]  /*05b0*/  FFMA R21, R36.reuse, 0.5, R35.reuse ;  /* 0x3f00000024157823 */ /* 0x140fe20000000023 */
[C---:B------:R-:W-:Y:S01]  /*05c0*/  FFMA R26, R36.reuse, 0.125, R35 ;  /* 0x3e000000241a7823 */ /* 0x040fe20000000023 */
[C---:B------:R-:W-:Y:S01]  /*05d0*/  FADD R28, -R36.reuse, R37 ;  /* 0x00000025241c7221 */ /* 0x040fe20000000100 */
[C---:B------:R-:W-:Y:S01]  /*05e0*/  FADD R30, R36.reuse, R30 ;  /* 0x0000001e241e7221 */ /* 0x040fe20000000000 */
[C---:B------:R-:W-:Y:S01]  /*05f0*/  FFMA R19, R36.reuse, 0.5, R19 ;  /* 0x3f00000024137823 */ /* 0x040fe20000000013 */
[C---:B------:R-:W-:Y:S01]  /*0600*/  FFMA R32, R36.reuse, 0.25, R33 ;  /* 0x3e80000024207823 */ /* 0x040fe20000000021 */
[----:B------:R-:W-:Y:S01]  /*0610*/  FFMA R34, R36, 0.125, R29 ;  /* 0x3e00000024227823 */ /* 0x000fe2000000001d */
[----:B------:R-:W-:Y:S01]  /*0620*/  FADD R36, R31, R36 ;  /* 0x000000241f247221 */ /* 0x000fe20000000000 */
[C---:B------:R-:W-:Y:S01]  /*0630*/  FADD R31, R17.reuse, R17 ;  /* 0x00000011111f7221 */ /* 0x040fe20000000000 */
[----:B------:R0:W2:Y:S01]  /*0640*/  LDG.E.CONSTANT R0, [R6.64] ;  /* 0x0000000406007981 */ /* 0x0000a2000c1e9900 */
[C---:B------:R-:W-:Y:S01]  /*0650*/  FADD R35, -R17.reuse, R28 ;  /* 0x0000001c11237221 */ /* 0x040fe20000000100 */
[C---:B------:R-:W-:Y:S01]  /*0660*/  FADD R37, R17.reuse, R30 ;  /* 0x0000001e11257221 */ /* 0x040fe20000000000 */
[----:B------:R-:W-:Y:S01]  /*0670*/  FFMA R26, R17, -8, R26 ;  /* 0xc1000000111a7823 */ /* 0x000fe2000000001a */
[C---:B------:R-:W-:Y:S01]  /*0680*/  FADD R29, R31.reuse, R25 ;  /* 0x000000191f1d7221 */ /* 0x040fe20000000000 */
[----:B------:R-:W-:Y:S01]  /*0690*/  FADD R21, -R31, R21 ;  /* 0x000000151f157221 */ /* 0x000fe20000000100 */
[----:B------:R-:W-:Y:S01]  /*06a0*/  FADD R19, R19, -R31 ;  /* 0x8000001f13137221 */ /* 0x000fe20000000000 */
[C---:B------:R-:W-:Y:S01]  /*06b0*/  FFMA R33, R17.reuse, -4, R18 ;  /* 0xc080000011217823 */ /* 0x040fe20000000012 */
[----:B0-----:R-:W-:Y:S01]  /*06c0*/  FADD R7, R36, R17 ;  /* 0x0000001124077221 */ /* 0x001fe20000000000 */
[C---:B------:R-:W-:Y:S01]  /*06d0*/  FFMA R31, R17.reuse, 4, R20 ;  /* 0x40800000111f7823 */ /* 0x040fe20000000014 */
[C---:B------:R-:W-:Y:S01]  /*06e0*/  FFMA R24, R17.reuse, 8, R24 ;  /* 0x4100000011187823 */ /* 0x040fe20000000018 */
[C---:B------:R-:W-:Y:S01]  /*06f0*/  FFMA R25, R17.reuse, 4, R32 ;  /* 0x4080000011197823 */ /* 0x040fe20000000020 */
[----:B------:R-:W-:Y:S01]  /*0700*/  FFMA R34, R17, -8, R34 ;  /* 0xc100000011227823 */ /* 0x000fe20000000022 */
[C---:B------:R-:W-:Y:S01]  /*0710*/  FADD R35, R16.reuse, R35 ;  /* 0x0000002310237221 */ /* 0x040fe20000000000 */
[----:B------:R-:W-:Y:S01]  /*0720*/  FADD R17, R16, R37 ;  /* 0x0000002510117221 */ /* 0x000fe20000000000 */
[----:B------:R-:W-:Y:S01]  /*0730*/  FADD R7, R7, R16 ;  /* 0x0000001007077221 */ /* 0x000fe20000000000 */
[C---:B------:R-:W-:Y:S01]  /*0740*/  FADD R16, R11.reuse, R26 ;  /* 0x0000001a0b107221 */ /* 0x040fe20000000000 */
[----:B------:R-:W-:Y:S01]  /*0750*/  FADD R37, -R11, R24 ;  /* 0x000000180b257221 */ /* 0x000fe20000000100 */
[----:B------:R-:W-:Y:S01]  /*0760*/  FADD R11, R34, R11 ;  /* 0x0000000b220b7221 */ /* 0x000fe20000000000 */
[C---:B------:R-:W-:Y:S01]  /*0770*/  FADD R30, -R8.reuse, R21 ;  /* 0x00000015081e7221 */ /* 0x040fe20000000100 */
[----:B------:R-:W3:Y:S01]  /*0780*/  LDG.E.CONSTANT R6, [R2.64+0x126000] ;  /* 0x1260000402067981 */ /* 0x000ee2000c1e9900 */
[C---:B------:R-:W-:Y:S01]  /*0790*/  FADD R32, R8.reuse, R31 ;  /* 0x0000001f08207221 */ /* 0x040fe20000000000 */
[C---:B------:R-:W-:Y:S01]  /*07a0*/  FADD R16, -R8.reuse, R16 ;  /* 0x0000001008107221 */ /* 0x040fe20000000100 */
[C---:B------:R-:W-:Y:S01]  /*07b0*/  FADD R18, R8.reuse, R35 ;  /* 0x0000002308127221 */ /* 0x040fe20000000000 */
[C---:B------:R-:W-:Y:S01]  /*07c0*/  FADD R20, R8.reuse, R17 ;  /* 0x0000001108147221 */ /* 0x040fe20000000000 */
[----:B------:R-:W-:Y:S01]  /*07d0*/  FADD R21, R7, R8 ;  /* 0x0000000807157221 */ /* 0x000fe20000000000 */
[C---:B------:R-:W-:Y:S01]  /*07e0*/  FADD R26, R8.reuse, R25 ;  /* 0x00000019081a7221 */ /* 0x040fe20000000000 */
[C---:B------:R-:W-:Y:S01]  /*07f0*/  FADD R24, -R8.reuse, R19 ;  /* 0x0000001308187221 */ /* 0x040fe20000000100 */
[C---:B------:R-:W-:Y:S01]  /*0800*/  FADD R17, -R8.reuse, R11 ;  /* 0x0000000b08117221 */ /* 0x040fe20000000100 */
[C---:B------:R-:W-:Y:S01]  /*0810*/  FADD R30, R5.reuse, R30 ;  /* 0x0000001e051e7221 */ /* 0x040fe20000000000 */
[C---:B------:R-:W-:Y:S01]  /*0820*/  FADD R36, -R8.reuse, R29 ;  /* 0x0000001d08247221 */ /* 0x040fe20000000100 */
[C---:B------:R-:W-:Y:S01]  /*0830*/  FADD R34, R8.reuse, R33 ;  /* 0x0000002108227221 */ /* 0x040fe20000000000 */
[----:B------:R-:W-:Y:S01]  /*0840*/  FADD R28, -R8, R37 ;  /* 0x00000025081c7221 */ /* 0x000fe20000000100 */
[C---:B------:R-:W-:Y:S01]  /*0850*/  FADD R32, R5.reuse, R32 ;  /* 0x0000002005207221 */ /* 0x040fe20000000000 */
[C---:B------:R-:W-:Y:S01]  /*0860*/  FADD R16, R5.reuse, R16 ;  /* 0x0000001005107221 */ /* 0x040fe20000000000 */
[----:B------:R-:W4:Y:S01]  /*0870*/  LDG.E.CONSTANT R11, [R2.64+0x119c00] ;  /* 0x119c0004020b7981 */ /* 0x000f22000c1e9900 */
[C---:B------:R-:W-:Y:S01]  /*0880*/  FADD R18, R5.reuse, R18 ;  /* 0x0000001205127221 */ /* 0x040fe20000000000 */
[----:B------:R-:W-:Y:S01]  /*0890*/  FADD R20, R5, R20 ;  /* 0x0000001405147221 */ /* 0x000fe20000000000 */
[----:B------:R-:W-:Y:S01]  /*08a0*/  FADD R21, R21, R5 ;  /* 0x0000000515157221 */ /* 0x000fe20000000000 */
[----:B------:R0:W5:Y:S01]  /*08b0*/  LDG.E.CONSTANT R8, [R2.64+0x132400] ;  /* 0x1324000402087981 */ /* 0x000162000c1e9900 */
[C---:B------:R-:W-:Y:S01]  /*08c0*/  FADD R26, R5.reuse, R26 ;  /* 0x0000001a051a7221 */ /* 0x040fe20000000000 */
[C---:B------:R-:W-:Y:S01]  /*08d0*/  FADD R24, R5.reuse, R24 ;  /* 0x0000001805187221 */ /* 0x040fe20000000000 */
[----:B------:R-:W-:Y:S01]  /*08e0*/  FADD R17, R5, R17 ;  /* 0x0000001105117221 */ /* 0x000fe20000000000 */
[----:B------:R-:W-:Y:S01]  /*08f0*/  FFMA R25, R15, 0.5, R30 ;  /* 0x3f0000000f197823 */ /* 0x000fe2000000001e */
[----:B------:R-:W-:Y:S01]  /*0900*/  FADD R36, R5, R36 ;  /* 0x0000002405247221 */ /* 0x000fe20000000000 */
[C---:B------:R-:W-:Y:S01]  /*0910*/  FFMA R32, R15.reuse, 0.25, R32 ;  /* 0x3e8000000f207823 */ /* 0x040fe20000000020 */
[----:B------:R-:W-:Y:S01]  /*0920*/  FFMA R30, R15, 0.125, R16 ;  /* 0x3e0000000f1e7823 */ /* 0x000fe20000000010 */
[----:B------:R-:W-:Y:S01]  /*0930*/  FADD R28, R5, R28 ;  /* 0x0000001c051c7221 */ /* 0x000fe20000000000 */
[C---:B------:R-:W-:Y:S01]  /*0940*/  FADD R18, R15.reuse, R18 ;  /* 0x000000120f127221 */ /* 0x040fe20000000000 */
[----:B------:R-:W-:Y:S01]  /*0950*/  FADD R29, R15, R20 ;  /* 0x000000140f1d7221 */ /* 0x000fe20000000000 */
[----:B------:R-:W-:Y:S01]  /*0960*/  FADD R21, R21, R15 ;  /* 0x0000000f15157221 */ /* 0x000fe20000000000 */
[C---:B------:R-:W-:Y:S01]  /*0970*/  FFMA R31, R15.reuse, 0.25, R26 ;  /* 0x3e8000000f1f7823 */ /* 0x040fe2000000001a */
[C---:B------:R-:W-:Y:S01]  /*0980*/  FFMA R16, R15.reuse, 0.5, R24 ;  /* 0x3f0000000f107823 */ /* 0x040fe20000000018 */
[----:B------:R-:W-:Y:S01]  /*0990*/  FFMA R26, R15, 0.125, R17 ;  /* 0x3e0000000f1a7823 */ /* 0x000fe20000000011 */
[----:B------:R-:W-:Y:S01]  /*09a0*/  FADD R34, R5, R34 ;  /* 0x0000002205227221 */ /* 0x000fe20000000000 */
[----:B------:R-:W-:Y:S01]  /*09b0*/  FADD R19, R13, R13 ;  /* 0x0000000d0d137221 */ /* 0x000fe20000000000 */
[----:B------:R-:W-:Y:S01]  /*09c0*/  FFMA R36, R15, 0.5, R36 ;  /* 0x3f0000000f247823 */ /* 0x000fe20000000024 */
[C---:B------:R-:W-:Y:S01]  /*09d0*/  FFMA R24, R13.reuse, 4, R32 ;  /* 0x408000000d187823 */ /* 0x040fe20000000020 */
[----:B------:R-:W-:Y:S01]  /*09e0*/  FFMA R17, R13, -8, R30 ;  /* 0xc10000000d117823 */ /* 0x000fe2000000001e */
[----:B------:R0:W2:Y:S01]  /*09f0*/  LDG.E.CONSTANT R7, [R2.64+0x13e800] ;  /* 0x13e8000402077981 */ /* 0x0000a2000c1e9900 */
[----:B------:R-:W-:Y:S01]  /*0a00*/  FFMA R28, R15, 0.125, R28 ;  /* 0x3e0000000f1c7823 */ /* 0x000fe2000000001c */
[C---:B------:R-:W-:Y:S01]  /*0a10*/  FADD R30, R13.reuse, R18 ;  /* 0x000000120d1e7221 */ /* 0x040fe20000000000 */
[----:B------:R-:W-:Y:S01]  /*0a20*/  FADD R29, R13, R29 ;  /* 0x0000001d0d1d7221 */ /* 0x000fe20000000000 */
[----:B------:R0:W2:Y:S01]  /*0a30*/  LDG.E.CONSTANT R5, [R2.64+0x14ac00] ;  /* 0x14ac000402057981 */ /* 0x0000a2000c1e9900 */
[----:B------:R-:W-:Y:S01]  /*0a40*/  FADD R32, R21, R13 ;  /* 0x0000000d15207221 */ /* 0x000fe20000000000 */
[C---:B------:R-:W-:Y:S01]  /*0a50*/  FADD R36, -R19.reuse, R36 ;  /* 0x0000002413247221 */ /* 0x040fe20000000100 */
[----:B------:R-:W-:Y:S01]  /*0a60*/  FADD R20, -R19, R25 ;  /* 0x0000001913147221 */ /* 0x000fe20000000100 */
[----:B------:R-:W-:Y:S01]  /*0a70*/  FADD R16, R16, -R19 ;  /* 0x8000001310107221 */ /* 0x000fe20000000000 */
[----:B------:R-:W-:Y:S01]  /*0a80*/  FFMA R25, R13, -8, R28 ;  /* 0xc10000000d197823 */ /* 0x000fe2000000001c */
[C---:B------:R-:W-:Y:S01]  /*0a90*/  FFMA R37, R9.reuse, 0.25, R29 ;  /* 0x3e80000009257823 */ /* 0x040fe2000000001d */
[C-C-:B------:R-:W-:Y:S01]  /*0aa0*/  FFMA R35, R9.reuse, 0.5, R30.reuse ;  /* 0x3f00000009237823 */ /* 0x140fe2000000001e */
[----:B------:R-:W-:Y:S01]  /*0ab0*/  FFMA R19, R9, 0.125, R30 ;  /* 0x3e00000009137823 */ /* 0x000fe2000000001e */
[----:B------:R-:W-:-:S02]  /*0ac0*/  FADD R32, R32, R9 ;  /* 0x0000000920207221 */ /* 0x000fc40000000000 */
[----:B------:R0:W2:Y:S01]  /*0ad0*/  LDG.E.CONSTANT R9, [R2.64+0x157000] ;  /* 0x1570000402097981 */ /* 0x0000a2000c1e9900 */
[C---:B------:R-:W-:Y:S01]  /*0ae0*/  FADD R25, R14.reuse, R25 ;  /* 0x000000190e197221 */ /* 0x040fe20000000000 */
[----:B------:R-:W-:Y:S01]  /*0af0*/  FFMA R34, R15, 0.25, R34 ;  /* 0x3e8000000f227823 */ /* 0x000fe20000000022 */
[----:B------:R-:W-:Y:S01]  /*0b00*/  FFMA R15, R13, -8, R26 ;  /* 0xc10000000d0f7823 */ /* 0x000fe2000000001a */
[C---:B------:R-:W-:Y:S01]  /*0b10*/  FFMA R30, R27.reuse, 0.25, R24 ;  /* 0x3e8000001b1e7823 */ /* 0x040fe20000000018 */
[----:B------:R-:W-:Y:S01]  /*0b20*/  FFMA R24, R27, -0.5, R25 ;  /* 0xbf0000001b187823 */ /* 0x000fe20000000019 */
[C---:B------:R-:W-:Y:S01]  /*0b30*/  FFMA R34, R13.reuse, 4, R34 ;  /* 0x408000000d227823 */ /* 0x040fe20000000022 */
[----:B------:R-:W-:Y:S01]  /*0b40*/  FADD R28, R14, R17 ;  /* 0x000000110e1c7221 */ /* 0x000fe20000000000 */
[----:B------:R-:W-:Y:S01]  /*0b50*/  FFMA R18, R13, 4, R31 ;  /* 0x408000000d127823 */ /* 0x000fe2000000001f */
[----:B------:R-:W-:Y:S01]  /*0b60*/  FADD R14, R15, R14 ;  /* 0x0000000e0f0e7221 */ /* 0x000fe20000000000 */
[C---:B------:R-:W-:Y:S01]  /*0b70*/  FADD R33, -R27.reuse, R16 ;  /* 0x000000101b217221 */ /* 0x040fe20000000100 */
[C---:B------:R-:W-:Y:S01]  /*0b80*/  FFMA R29, R27.reuse, -0.25, R20 ;  /* 0xbe8000001b1d7823 */ /* 0x040fe20000000014 */
[----:B------:R-:W-:Y:S01]  /*0b90*/  FFMA R35, R27, 0.5, R35 ;  /* 0x3f0000001b237823 */ /* 0x000fe20000000023 */
[----:B------:R-:W-:Y:S01]  /*0ba0*/  FMUL R13, R23, 0.5 ;  /* 0x3f000000170d7820 */ /* 0x000fe20000400000 */
[----:B------:R-:W-:Y:S01]  /*0bb0*/  FFMA R24, R22, 0.5, R24 ;  /* 0x3f00000016187823 */ /* 0x000fe20000000018 */
[C---:B------:R-:W-:Y:S01]  /*0bc0*/  FFMA R20, R27.reuse, -0.5, R36 ;  /* 0xbf0000001b147823 */ /* 0x040fe20000000024 */
[C---:B------:R-:W-:Y:S01]  /*0bd0*/  FFMA R26, R27.reuse, 0.5, R34 ;  /* 0x3f0000001b1a7823 */ /* 0x040fe20000000022 */
[C---:B------:R-:W-:Y:S01]  /*0be0*/  FFMA R25, R27.reuse, -0.125, R25 ;  /* 0xbe0000001b197823 */ /* 0x040fe20000000019 */
[C---:B------:R-:W-:Y:S01]  /*0bf0*/  FFMA R31, R27.reuse, -0.125, R36 ;  /* 0xbe0000001b1f7823 */ /* 0x040fe20000000024 */
[C---:B------:R-:W-:Y:S01]  /*0c00*/  FFMA R17, R27.reuse, 0.125, R34 ;  /* 0x3e0000001b117823 */ /* 0x040fe20000000022 */
[C---:B------:R-:W-:Y:S01]  /*0c10*/  FFMA R28, R27.reuse, -0.25, R28 ;  /* 0xbe8000001b1c7823 */ /* 0x040fe2000000001c */
[C---:B------:R-:W-:Y:S01]  /*0c20*/  FFMA R37, R27.reuse, 0.25, R37 ;  /* 0x3e8000001b257823 */ /* 0x040fe20000000025 */
[C---:B------:R-:W-:Y:S01]  /*0c30*/  FFMA R19, R27.reuse, 0.125, R19 ;  /* 0x3e0000001b137823 */ /* 0x040fe20000000013 */
[C---:B------:R-:W-:Y:S01]  /*0c40*/  FADD R15, R27.reuse, R18 ;  /* 0x000000121b0f7221 */ /* 0x040fe20000000000 */
[----:B------:R-:W-:Y:S01]  /*0c50*/  FADD R21, -R27, R14 ;  /* 0x0000000e1b157221 */ /* 0x000fe20000000100 */
[----:B------:R-:W-:Y:S01]  /*0c60*/  FADD R27, R32, R27 ;  /* 0x0000001b201b7221 */ /* 0x000fe20000000000 */
[C---:B------:R-:W-:Y:S01]  /*0c70*/  FADD R14, R22.reuse, R33 ;  /* 0x00000021160e7221 */ /* 0x040fe20000000000 */
[C---:B------:R-:W-:Y:S01]  /*0c80*/  FFMA R18, R22.reuse, 0.5, R35 ;  /* 0x3f00000016127823 */ /* 0x040fe20000000023 */
[----:B------:R-:W-:Y:S01]  /*0c90*/  FFMA R33, R13, 0.125, R24 ;  /* 0x3e0000000d217823 */ /* 0x000fe20000000018 */
[C---:B------:R-:W-:Y:S01]  /*0ca0*/  FFMA R20, R22.reuse, 0.5, R20 ;  /* 0x3f00000016147823 */ /* 0x040fe20000000014 */
[C---:B------:R-:W-:Y:S01]  /*0cb0*/  FFMA R26, R22.reuse, 0.5, R26 ;  /* 0x3f000000161a7823 */ /* 0x040fe2000000001a */
[C---:B------:R-:W-:Y:S01]  /*0cc0*/  FFMA R25, R22.reuse, 0.125, R25 ;  /* 0x3e00000016197823 */ /* 0x040fe20000000019 */
[C---:B------:R-:W-:Y:S01]  /*0cd0*/  FMUL R24, R23.reuse, 0.125 ;  /* 0x3e00000017187820 */ /* 0x040fe20000400000 */
[C---:B------:R-:W-:Y:S01]  /*0ce0*/  FFMA R29, R22.reuse, 0.25, R29 ;  /* 0x3e800000161d7823 */ /* 0x040fe2000000001d */
[C---:B------:R-:W-:Y:S01]  /*0cf0*/  FFMA R30, R22.reuse, 0.25, R30 ;  /* 0x3e800000161e7823 */ /* 0x040fe2000000001e */
[C---:B------:R-:W-:Y:S01]  /*0d00*/  FFMA R31, R22.reuse, 0.125, R31 ;  /* 0x3e000000161f7823 */ /* 0x040fe2000000001f */
[C---:B------:R-:W-:Y:S01]  /*0d10*/  FFMA R17, R22.reuse, 0.125, R17 ;  /* 0x3e00000016117823 */ /* 0x040fe20000000011 */
[C---:B------:R-:W-:Y:S01]  /*0d20*/  FFMA R28, R22.reuse, 0.25, R28 ;  /* 0x3e800000161c7823 */ /* 0x040fe2000000001c */
[C---:B------:R-:W-:Y:S01]  /*0d30*/  FFMA R37, R22.reuse, 0.25, R37 ;  /* 0x3e80000016257823 */ /* 0x040fe20000000025 */
[C---:B------:R-:W-:Y:S01]  /*0d40*/  FFMA R19, R22.reuse, 0.125, R19 ;  /* 0x3e00000016137823 */ /* 0x040fe20000000013 */
[C---:B------:R-:W-:Y:S01]  /*0d50*/  FADD R15, R22.reuse, R15 ;  /* 0x0000000f160f7221 */ /* 0x040fe20000000000 */
[----:B------:R-:W-:Y:S01]  /*0d60*/  FADD R21, R22, R21 ;  /* 0x0000001516157221 */ /* 0x000fe20000000000 */
[----:B------:R-:W-:Y:S01]  /*0d70*/  FMUL R16, R23, 0.25 ;  /* 0x3e80000017107820 */ /* 0x000fe20000400000 */
[----:B------:R-:W-:Y:S01]  /*0d80*/  FMUL R32, R4, 0.5 ;  /* 0x3f00000004207820 */ /* 0x000fe20000400000 */
[----:B------:R-:W-:Y:S01]  /*0d90*/  FADD R22, R27, R22 ;  /* 0x000000161b167221 */ /* 0x000fe20000000000 */
[C---:B------:R-:W-:Y:S01]  /*0da0*/  FADD R27, R13.reuse, R18 ;  /* 0x000000120d1b7221 */ /* 0x040fe20000000000 */
[C---:B------:R-:W-:Y:S01]  /*0db0*/  FFMA R20, R13.reuse, 0.5, R20 ;  /* 0x3f0000000d147823 */ /* 0x040fe20000000014 */
[----:B------:R-:W-:Y:S01]  /*0dc0*/  FFMA R35, R13, 0.25, R26 ;  /* 0x3e8000000d237823 */ /* 0x000fe2000000001a */
[----:B------:R-:W-:Y:S01]  /*0dd0*/  FFMA R18, R24, 0.125, R25 ;  /* 0x3e00000018127823 */ /* 0x000fe20000000019 */
[----:B------:R-:W-:Y:S01]  /*0de0*/  FADD R13, R14, R13 ;  /* 0x0000000d0e0d7221 */ /* 0x000fe20000000000 */
[----:B------:R-:W-:Y:S01]  /*0df0*/  FADD R25, R32, R32 ;  /* 0x0000002020197221 */ /* 0x000fe20000000000 */
[C---:B------:R-:W-:Y:S01]  /*0e00*/  FFMA R29, R16.reuse, 0.5, R29 ;  /* 0x3f000000101d7823 */ /* 0x040fe2000000001d */
[C---:B------:R-:W-:Y:S01]  /*0e10*/  FFMA R30, R16.reuse, 0.25, R30 ;  /* 0x3e800000101e7823 */ /* 0x040fe2000000001e */
[C---:B------:R-:W-:Y:S01]  /*0e20*/  FFMA R28, R16.reuse, 0.125, R28 ;  /* 0x3e000000101c7823 */ /* 0x040fe2000000001c */
[----:B------:R-:W-:Y:S01]  /*0e30*/  FADD R14, R16, R37 ;  /* 0x00000025100e7221 */ /* 0x000fe20000000000 */
[----:B------:R-:W-:-:S02]  /*0e40*/  FADD R15, R15, R16 ;  /* 0x000000100f0f7221 */ /* 0x000fc40000000000 */
[----:B------:R0:W2:Y:S01]  /*0e50*/  LDG.E.CONSTANT R16, [R2.64+0x163400] ;  /* 0x1634000402107981 */ /* 0x0000a2000c1e9900 */
[----:B------:R-:W-:Y:S01]  /*0e60*/  FADD R20, R20, -R25 ;  /* 0x8000001914147221 */ /* 0x000fe20000000000 */
[C---:B------:R-:W-:Y:S01]  /*0e70*/  FFMA R31, R24.reuse, 0.5, R31 ;  /* 0x3f000000181f7823 */ /* 0x040fe2000000001f */
[C---:B------:R-:W-:Y:S01]  /*0e80*/  FFMA R17, R24.reuse, 0.25, R17 ;  /* 0x3e80000018117823 */ /* 0x040fe20000000011 */
[----:B------:R-:W-:Y:S01]  /*0e90*/  FADD R19, R24, R19 ;  /* 0x0000001318137221 */ /* 0x000fe20000000000 */
[----:B------:R-:W-:Y:S01]  /*0ea0*/  FADD R21, R21, R24 ;  /* 0x0000001815157221 */ /* 0x000fe20000000000 */
[C---:B------:R-:W-:Y:S01]  /*0eb0*/  FMUL R25, R4.reuse, 0.25 ;  /* 0x3e80000004197820 */ /* 0x040fe20000400000 */
[----:B------:R-:W-:Y:S01]  /*0ec0*/  FMUL R24, R4, 0.125 ;  /* 0x3e00000004187820 */ /* 0x000fe20000400000 */
[----:B------:R-:W-:Y:S01]  /*0ed0*/  FADD R23, R22, R23 ;  /* 0x0000001716177221 */ /* 0x000fe20000000000 */
[C---:B------:R-:W-:Y:S01]  /*0ee0*/  FFMA R22, R32.reuse, 4, R35 ;  /* 0x4080000020167823 */ /* 0x040fe20000000023 */
[----:B------:R-:W-:Y:S01]  /*0ef0*/  FFMA R26, R32, -8, R33 ;  /* 0xc1000000201a7823 */ /* 0x000fe20000000021 */
[----:B------:R-:W-:Y:S01]  /*0f00*/  FADD R27, R27, R32 ;  /* 0x000000201b1b7221 */ /* 0x000fe20000000000 */
[C-C-:B------:R-:W-:Y:S01]  /*0f10*/  FADD R32, R25.reuse, R25.reuse ;  /* 0x0000001919207221 */ /* 0x140fe20000000000 */
[C---:B------:R-:W-:Y:S01]  /*0f20*/  FFMA R33, R25.reuse, 4, R30 ;  /* 0x4080000019217823 */ /* 0x040fe2000000001e */
[----:B------:R-:W-:Y:S01]  /*0f30*/  FFMA R28, R25, -8, R28 ;  /* 0xc1000000191c7823 */ /* 0x000fe2000000001c */
[----:B------:R-:W-:Y:S01]  /*0f40*/  FADD R25, R14, R25 ;  /* 0x000000190e197221 */ /* 0x000fe20000000000 */
[----:B------:R-:W-:Y:S01]  /*0f50*/  FFMA R35, R24, 4, R17 ;  /* 0x4080000018237823 */ /* 0x000fe20000000011 */
[----:B------:R0:W2:Y:S01]  /*0f60*/  LDG.E.CONSTANT R14, [R2.64+0x16f800] ;  /* 0x16f80004020e7981 */ /* 0x0000a2000c1e9900 */
[----:B------:R-:W-:-:S03]  /*0f70*/  FADD R37, R19, R24 ;  /* 0x0000001813257221 */ /* 0x000fc60000000000 */
[----:B------:R0:W2:Y:S01]  /*0f80*/  LDG.E.CONSTANT R17, [R2.64+0x17bc00] ;  /* 0x17bc000402117981 */ /* 0x0000a2000c1e9900 */
[----:B------:R-:W-:-:S03]  /*0f90*/  FADD R30, R4, R4 ;  /* 0x00000004041e7221 */ /* 0x000fc60000000000 */
[----:B------:R0:W2:Y:S01]  /*0fa0*/  LDG.E.CONSTANT R19, [R2.64+0x188000] ;  /* 0x1880000402137981 */ /* 0x0000a2000c1e9900 */
[----:B------:R-:W-:-:S03]  /*0fb0*/  FADD R30, R13, -R30 ;  /* 0x8000001e0d1e7221 */ /* 0x000fc60000000000 */
[----:B------:R0:W2:Y:S01]  /*0fc0*/  LDG.E.CONSTANT R13, [R2.64+0x194400] ;  /* 0x19440004020d7981 */ /* 0x0000a2000c1e9900 */
[C---:B------:R-:W-:Y:S01]  /*0fd0*/  FADD R34, R24.reuse, R24 ;  /* 0x0000001818227221 */ /* 0x040fe20000000000 */
[----:B------:R-:W-:Y:S02]  /*0fe0*/  FFMA R18, R24, -8, R18 ;  /* 0xc100000018127823 */ /* 0x000fe40000000012 */
[----:B------:R0:W2:Y:S01]  /*0ff0*/  LDG.E.CONSTANT R24, [R2.64+0x1a0800] ;  /* 0x1a08000402187981 */ /* 0x0000a2000c1e9900 */
[----:B------:R-:W-:-:S03]  /*1000*/  FADD R29, R29, -R32 ;  /* 0x800000201d1d7221 */ /* 0x000fc60000000000 */
[----:B------:R0:W2:Y:S01]  /*1010*/  LDG.E.CONSTANT R32, [R2.64+0x1acc00] ;  /* 0x1acc000402207981 */ /* 0x0000a2000c1e9900 */
[----:B------:R-:W-:Y:S01]  /*1020*/  FADD R31, R31, -R34 ;  /* 0x800000221f1f7221 */ /* 0x000fe20000000000 */
[C---:B------:R-:W-:Y:S01]  /*1030*/  FFMA R34, R4.reuse, -8, R21 ;  /* 0xc100000004227823 */ /* 0x040fe20000000015 */
[----:B------:R-:W-:Y:S01]  /*1040*/  FFMA R15, R4, 4, R15 ;  /* 0x40800000040f7823 */ /* 0x000fe2000000000f */
[----:B------:R-:W-:Y:S01]  /*1050*/  FADD R21, R23, R4 ;  /* 0x0000000417157221 */ /* 0x000fe20000000000 */
[C---:B---3--:R-:W-:Y:S01]  /*1060*/  FADD R4, R6.reuse, R6 ;  /* 0x0000000606047221 */ /* 0x048fe20000000000 */
[C---:B------:R-:W-:Y:S01]  /*1070*/  FFMA R25, R6.reuse, 4, R25 ;  /* 0x4080000006197823 */ /* 0x040fe20000000019 */
[----:B------:R-:W-:Y:S02]  /*1080*/  FFMA R37, R6, -8, R37 ;  /* 0xc100000006257823 */ /* 0x000fe40000000025 */
[----:B------:R-:W-:Y:S01]  /*1090*/  FADD R27, R27, -R4 ;  /* 0x800000041b1b7221 */ /* 0x000fe20000000000 */
[----:B------:R-:W-:Y:S01]  /*10a0*/  FADD R21, R21, R6 ;  /* 0x0000000615157221 */ /* 0x000fe20000000000 */
[C---:B----4-:R-:W-:Y:S01]  /*10b0*/  FFMA R26, R11.reuse, 0.5, R26 ;  /* 0x3f0000000b1a7823 */ /* 0x050fe2000000001a */
[C---:B0-----:R-:W-:Y:S01]  /*10c0*/  FFMA R3, R11.reuse, 0.25, R28 ;  /* 0x3e8000000b037823 */ /* 0x041fe2000000001c */
[----:B------:R-:W-:Y:S01]  /*10d0*/  FFMA R23, R11, 0.125, R18 ;  /* 0x3e0000000b177823 */ /* 0x000fe20000000012 */
[----:B------:R-:W-:Y:S01]  /*10e0*/  FADD R11, R34, R11 ;  /* 0x0000000b220b7221 */ /* 0x000fe20000000000 */
[C---:B-----5:R-:W-:Y:S01]  /*10f0*/  FADD R4, R8.reuse, R8 ;  /* 0x0000000808047221 */ /* 0x060fe20000000000 */
[C---:B------:R-:W-:Y:S01]  /*1100*/  FFMA R6, R8.reuse, -4, R29 ;  /* 0xc080000008067823 */ /* 0x040fe2000000001d */
[C---:B------:R-:W-:Y:S01]  /*1110*/  FFMA R18, R8.reuse, 4, R33 ;  /* 0x4080000008127823 */ /* 0x040fe20000000021 */
[----:B------:R-:W-:Y:S01]  /*1120*/  FFMA R34, R8, -4, R3 ;  /* 0xc080000008227823 */ /* 0x000fe20000000003 */
[----:B------:R-:W-:Y:S01]  /*1130*/  FADD R2, R4, R26 ;  /* 0x0000001a04027221 */ /* 0x000fe20000000000 */
[C---:B------:R-:W-:Y:S01]  /*1140*/  FFMA R25, R8.reuse, 4, R25 ;  /* 0x4080000008197823 */ /* 0x040fe20000000019 */
[C---:B------:R-:W-:Y:S01]  /*1150*/  FFMA R26, R8.reuse, 8, R31 ;  /* 0x41000000081a7823 */ /* 0x040fe2000000001f */
[C---:B------:R-:W-:Y:S01]  /*1160*/  FFMA R28, R8.reuse, -8, R35 ;  /* 0xc1000000081c7823 */ /* 0x040fe20000000023 */
[C---:B------:R-:W-:Y:S01]  /*1170*/  FFMA R36, R8.reuse, 8, R23 ;  /* 0x4100000008247823 */ /* 0x040fe20000000017 */
[C---:B------:R-:W-:Y:S01]  /*1180*/  FADD R30, -R8.reuse, R30 ;  /* 0x0000001e081e7221 */ /* 0x040fe20000000100 */
[C---:B------:R-:W-:Y:S01]  /*1190*/  FADD R15, R8.reuse, R15 ;  /* 0x0000000f080f7221 */ /* 0x040fe20000000000 */
[C---:B------:R-:W-:Y:S01]  /*11a0*/  FFMA R37, R8.reuse, -8, R37 ;  /* 0xc100000008257823 */ /* 0x040fe20000000025 */
[----:B------:R-:W-:Y:S01]  /*11b0*/  FADD R11, -R8, R11 ;  /* 0x0000000b080b7221 */ /* 0x000fe20000000100 */
[C---:B------:R-:W-:Y:S01]  /*11c0*/  FADD R20, R4.reuse, R20 ;  /* 0x0000001404147221 */ /* 0x040fe20000000000 */
[----:B------:R-:W-:Y:S01]  /*11d0*/  FADD R22, -R4, R22 ;  /* 0x0000001604167221 */ /* 0x000fe20000000100 */
[----:B------:R-:W-:Y:S01]  /*11e0*/  FADD R8, R21, R8 ;  /* 0x0000000815087221 */ /* 0x000fe20000000000 */
[----:B------:R-:W-:Y:S01]  /*11f0*/  FADD R4, R27, -R4 ;  /* 0x800000041b047221 */ /* 0x000fe20000000000 */
[C---:B--2---:R-:W-:Y:S01]  /*1200*/  FADD R27, R7.reuse, R7 ;  /* 0x00000007071b7221 */ /* 0x044fe20000000000 */
[C---:B------:R-:W-:Y:S01]  /*1210*/  FFMA R6, R7.reuse, 4, R6 ;  /* 0x4080000007067823 */ /* 0x040fe20000000006 */
[C---:B------:R-:W-:Y:S01]  /*1220*/  FFMA R18, R7.reuse, 4, R18 ;  /* 0x4080000007127823 */ /* 0x040fe20000000012 */
[C---:B------:R-:W-:Y:S01]  /*1230*/  FFMA R34, R7.reuse, 4, R34 ;  /* 0x4080000007227823 */ /* 0x040fe20000000022 */
[----:B------:R-:W-:Y:S01]  /*1240*/  FFMA R25, R7, 4, R25 ;  /* 0x4080000007197823 */ /* 0x000fe20000000019 */
[----:B------:R-:W-:Y:S01]  /*1250*/  FMUL R21, R5, 4 ;  /* 0x4080000005157820 */ /* 0x000fe20000400000 */
[C---:B------:R-:W-:Y:S01]  /*1260*/  FFMA R26, R7.reuse, -8, R26 ;  /* 0xc1000000071a7823 */ /* 0x040fe2000000001a */
[C---:B------:R-:W-:Y:S01]  /*1270*/  FFMA R28, R7.reuse, -8, R28 ;  /* 0xc1000000071c7823 */ /* 0x040fe2000000001c */
[C---:B------:R-:W-:Y:S01]  /*1280*/  FFMA R36, R7.reuse, -8, R36 ;  /* 0xc100000007247823 */ /* 0x040fe20000000024 */
[C---:B------:R-:W-:Y:S01]  /*1290*/  FADD R30, R7.reuse, R30 ;  /* 0x0000001e071e7221 */ /* 0x040fe20000000000 */
[C---:B------:R-:W-:Y:S01]  /*12a0*/  FADD R15, R7.reuse, R15 ;  /* 0x0000000f070f7221 */ /* 0x040fe20000000000 */
[C---:B------:R-:W-:Y:S01]  /*12b0*/  FFMA R37, R7.reuse, -8, R37 ;  /* 0xc100000007257823 */ /* 0x040fe20000000025 */
[----:B------:R-:W-:Y:S01]  /*12c0*/  FADD R11, R7, R11 ;  /* 0x0000000b070b7221 */ /* 0x000fe20000000000 */
[----:B------:R-:W-:Y:S01]  /*12d0*/  FADD R8, R8, R7 ;  /* 0x0000000708087221 */ /* 0x000fe20000000000 */
[----:B------:R-:W-:Y:S01]  /*12e0*/  FMUL R7, R5, -8 ;  /* 0xc100000005077820 */ /* 0x000fe20000400000 */
[----:B------:R-:W-:Y:S01]  /*12f0*/  FADD R22, -R27, R22 ;  /* 0x000000161b167221 */ /* 0x000fe20000000100 */
[----:B------:R-:W-:Y:S01]  /*1300*/  FMUL R3, R5, -2 ;  /* 0xc000000005037820 */ /* 0x000fe20000400000 */
[C---:B------:R-:W-:Y:S01]  /*1310*/  FFMA R6, R21.reuse, 0.5, R6 ;  /* 0x3f00000015067823 */ /* 0x040fe20000000006 */
[C---:B------:R-:W-:Y:S01]  /*1320*/  FFMA R18, R21.reuse, 0.25, R18 ;  /* 0x3e80000015127823 */ /* 0x040fe20000000012 */
[----:B------:R-:W-:Y:S01]  /*1330*/  FFMA R34, R21, 0.125, R34 ;  /* 0x3e00000015227823 */ /* 0x000fe20000000022 */
[----:B------:R-:W-:Y:S01]  /*1340*/  FADD R25, R25, R21 ;  /* 0x0000001519197221 */ /* 0x000fe20000000000 */
[C---:B------:R-:W-:Y:S01]  /*1350*/  FADD R20, -R27.reuse, R20 ;  /* 0x000000141b147221 */ /* 0x040fe20000000100 */
[----:B------:R-:W-:Y:S01]  /*1360*/  FADD R2, -R27, R2 ;  /* 0x000000021b027221 */ /* 0x000fe20000000100 */
[----:B------:R-:W-:Y:S01]  /*1370*/  FMUL R21, R9, 4 ;  /* 0x4080000009157820 */ /* 0x000fe20000400000 */
[C---:B------:R-:W-:Y:S01]  /*1380*/  FFMA R26, R7.reuse, 0.5, R26 ;  /* 0x3f000000071a7823 */ /* 0x040fe2000000001a */
[C---:B------:R-:W-:Y:S01]  /*1390*/  FFMA R28, R7.reuse, 0.25, R28 ;  /* 0x3e800000071c7823 */ /* 0x040fe2000000001c */
[----:B------:R-:W-:Y:S01]  /*13a0*/  FFMA R36, R7, 0.125, R36 ;  /* 0x3e00000007247823 */ /* 0x000fe20000000024 */
[----:B------:R-:W-:Y:S01]  /*13b0*/  FFMA R22, R3, 0.25, R22 ;  /* 0x3e80000003167823 */ /* 0x000fe20000000016 */
[----:B------:R-:W-:Y:S01]  /*13c0*/  FMUL R7, R9, -2 ;  /* 0xc000000009077820 */ /* 0x000fe20000400000 */
[C---:B------:R-:W-:Y:S01]  /*13d0*/  FFMA R20, R3.reuse, 0.5, R20 ;  /* 0x3f00000003147823 */ /* 0x040fe20000000014 */
[----:B------:R-:W-:Y:S01]  /*13e0*/  FFMA R2, R3, 0.125, R2 ;  /* 0x3e00000003027823 */ /* 0x000fe20000000002 */
[----:B------:R-:W-:Y:S01]  /*13f0*/  FADD R29, R21, R21 ;  /* 0x00000015151d7221 */ /* 0x000fe20000000000 */
[----:B------:R-:W-:Y:S01]  /*1400*/  FADD R4, R4, -R27 ;  /* 0x8000001b04047221 */ /* 0x000fe20000000000 */
[C---:B------:R-:W-:Y:S01]  /*1410*/  FADD R3, R5.reuse, R5 ;  /* 0x0000000505037221 */ /* 0x040fe20000000000 */
[C---:B------:R-:W-:Y:S01]  /*1420*/  FFMA R30, R5.reuse, 0.5, R30 ;  /* 0x3f000000051e7823 */ /* 0x040fe2000000001e */
[C---:B------:R-:W-:Y:S01]  /*1430*/  FFMA R15, R5.reuse, 0.25, R15 ;  /* 0x3e800000050f7823 */ /* 0x040fe2000000000f */
[C---:B------:R-:W-:Y:S01]  /*1440*/  FFMA R37, R5.reuse, -8, R37 ;  /* 0xc100000005257823 */ /* 0x040fe20000000025 */
[----:B------:R-:W-:Y:S01]  /*1450*/  FFMA R11, R5, 0.125, R11 ;  /* 0x3e000000050b7823 */ /* 0x000fe2000000000b */
[----:B------:R-:W-:Y:S01]  /*1460*/  FADD R8, R8, R5 ;  /* 0x0000000508087221 */ /* 0x000fe20000000000 */
[----:B------:R-:W-:Y:S01]  /*1470*/  FFMA R31, R21, 4, R18 ;  /* 0x40800000151f7823 */ /* 0x000fe20000000012 */
[----:B------:R-:W-:Y:S01]  /*1480*/  FMUL R23, R9, -8 ;  /* 0xc100000009177820 */ /* 0x000fe20000400000 */
[----:B------:R-:W-:Y:S01]  /*1490*/  FFMA R5, R7, 4, R22 ;  /* 0x4080000007057823 */ /* 0x000fe20000000016 */
[----:B------:R-:W-:Y:S01]  /*14a0*/  FADD R29, R6, -R29 ;  /* 0x8000001d061d7221 */ /* 0x000fe20000000000 */
[----:B------:R-:W-:Y:S01]  /*14b0*/  FADD R3, R4, -R3 ;  /* 0x8000000304037221 */ /* 0x000fe20000000000 */
[----:B------:R-:W-:Y:S01]  /*14c0*/  FADD R6, R9, R9 ;  /* 0x0000000909067221 */ /* 0x000fe20000000000 */
[----:B------:R-:W-:Y:S01]  /*14d0*/  SHF.L.U32 R33, R10, 0x2, RZ ;  /* 0x000000020a217819 */ /* 0x000fe200000006ff */
[--C-:B------:R-:W-:Y:S01]  /*14e0*/  FADD R18, R31, R0.reuse ;  /* 0x000000001f127221 */ /* 0x100fe20000000000 */
[----:B------:R-:W-:Y:S01]  /*14f0*/  FADD R10, R5, R0 ;  /* 0x00000000050a7221 */ /* 0x000fe20000000000 */
[----:B------:R-:W-:Y:S01]  /*1500*/  FADD R31, R23, R23 ;  /* 0x00000017171f7221 */ /* 0x000fe20000000000 */
[----:B------:R-:W-:Y:S01]  /*1510*/  FADD R3, -R6, R3 ;  /* 0x0000000306037221 */ /* 0x000fe20000000100 */
[----:B------:R-:W-:-:S02]  /*1520*/  IMAD.WIDE R4, R33, R12, c[0x0][0x160] ;  /* 0x0000580021047625 */ /* 0x000fc400078e020c */
[----:B------:R-:W-:Y:S01]  /*1530*/  FADD R26, R26, -R31 ;  /* 0x8000001f1a1a7221 */ /* 0x000fe20000000000 */
[----:B------:R-:W-:Y:S01]  /*1540*/  FMNMX R31, RZ, R10, !PT ;  /* 0x0000000aff1f7209 */ /* 0x000fe20007800000 */
[----:B------:R-:W-:Y:S01]  /*1550*/  FADD R3, R3, R0 ;  /* 0x0000000003037221 */ /* 0x000fe20000000000 */
[C---:B------:R-:W-:Y:S01]  /*1560*/  FADD R27, R7.reuse, R7 ;  /* 0x00000007071b7221 */ /* 0x040fe20000000000 */
[----:B------:R-:W-:Y:S02]  /*1570*/  FFMA R2, R7, -8, R2 ;  /* 0xc100000007027823 */ /* 0x000fe40000000002 */
[----:B------:R0:W-:Y:S01]  /*1580*/  STG.E [R4.64+0xe8], R31 ;  /* 0x0000e81f04007986 */ /* 0x0001e2000c101904 */
[C---:B------:R-:W-:Y:S01]  /*1590*/  FFMA R28, R23.reuse, 4, R28 ;  /* 0x40800000171c7823 */ /* 0x040fe2000000001c */
[----:B------:R-:W-:Y:S01]  /*15a0*/  FADD R27, R20, -R27 ;  /* 0x8000001b141b7221 */ /* 0x000fe20000000000 */
[----:B------:R-:W-:Y:S01]  /*15b0*/  FFMA R23, R23, -8, R36 ;  /* 0xc100000017177823 */ /* 0x000fe20000000024 */
[----:B------:R-:W-:-:S02]  /*15c0*/  FFMA R37, R9, -8, R37 ;  /* 0xc100000009257823 */ /* 0x000fc40000000025 */
[----:B------:R-:W-:Y:S01]  /*15d0*/  FADD R27, R27, R0 ;  /* 0x000000001b1b7221 */ /* 0x000fe20000000000 */
[----:B0-----:R-:W-:Y:S01]  /*15e0*/  FMNMX R31, RZ, R3, !PT ;  /* 0x00000003ff1f7209 */ /* 0x001fe20007800000 */
[----:B------:R-:W-:-:S04]  /*15f0*/  FADD R3, R16, R16 ;  /* 0x0000001010037221 */ /* 0x000fc80000000000 */
[----:B------:R-:W-:Y:S01]  /*1600*/  FADD R7, R2, -R3 ;  /* 0x8000000302077221 */ /* 0x000fe20000000000 */
[----:B------:R-:W-:Y:S01]  /*1610*/  FFMA R2, R16, -8, R23 ;  /* 0xc100000010027823 */ /* 0x000fe20000000017 */
[----:B------:R-:W-:Y:S01]  /*1620*/  FADD R3, R8, R9 ;  /* 0x0000000908037221 */ /* 0x000fe20000000000 */
[----:B------:R-:W-:Y:S01]  /*1630*/  FMNMX R33, RZ, R27, !PT ;  /* 0x0000001bff217209 */ /* 0x000fe20007800000 */
[----:B------:R-:W-:Y:S01]  /*1640*/  FADD R7, R7, R0 ;  /* 0x0000000007077221 */ /* 0x000fe20000000000 */
[----:B------:R-:W-:Y:S01]  /*1650*/  FADD R27, R30, -R6 ;  /* 0x800000061e1b7221 */ /* 0x000fe20000000000 */
[--C-:B------:R-:W-:Y:S01]  /*1660*/  FADD R3, R3, R0.reuse ;  /* 0x0000000003037221 */ /* 0x100fe20000000000 */
[----:B------:R-:W-:Y:S01]  /*1670*/  FADD R29, R29, R0 ;  /* 0x000000001d1d7221 */ /* 0x000fe20000000000 */
[----:B------:R-:W-:Y:S01]  /*1680*/  FADD R14, R37, R14 ;  /* 0x0000000e250e7221 */ /* 0x000fe20000000000 */
[C---:B------:R-:W-:Y:S01]  /*1690*/  FADD R2, -R17.reuse, R2 ;  /* 0x0000000211027221 */ /* 0x040fe20000000100 */
[C---:B------:R-:W-:Y:S01]  /*16a0*/  FADD R26, -R17.reuse, R26 ;  /* 0x0000001a111a7221 */ /* 0x040fe20000000100 */
[----:B------:R-:W-:Y:S01]  /*16b0*/  FADD R28, R17, R28 ;  /* 0x0000001c111c7221 */ /* 0x000fe20000000000 */
[----:B------:R-:W-:Y:S01]  /*16c0*/  FADD R14, R14, R17 ;  /* 0x000000110e0e7221 */ /* 0x000fe20000000000 */
[----:B------:R-:W-:Y:S01]  /*16d0*/  FADD R2, R19, R2 ;  /* 0x0000000213027221 */ /* 0x000fe20000000000 */
[----:B------:R-:W-:Y:S01]  /*16e0*/  FMNMX R7, RZ, R7, !PT ;  /* 0x00000007ff077209 */ /* 0x000fe20007800000 */
[----:B------:R-:W-:Y:S01]  /*16f0*/  FADD R27, R27, R0 ;  /* 0x000000001b1b7221 */ /* 0x000fe20000000000 */
[----:B------:R-:W-:Y:S01]  /*1700*/  FMNMX R3, RZ, R3, !PT ;  /* 0x00000003ff037209 */ /* 0x000fe20007800000 */
[----:B------:R-:W-:Y:S01]  /*1710*/  FFMA R11, R9, -8, R11 ;  /* 0xc1000000090b7823 */ /* 0x000fe2000000000b */
[C---:B------:R-:W-:Y:S01]  /*1720*/  FADD R26, R19.reuse, R26 ;  /* 0x0000001a131a7221 */ /* 0x040fe20000000000 */
[----:B------:R-:W-:Y:S01]  /*1730*/  FADD R28, R19, R28 ;  /* 0x0000001c131c7221 */ /* 0x000fe20000000000 */
[----:B------:R-:W-:Y:S01]  /*1740*/  FADD R14, R14, R19 ;  /* 0x000000130e0e7221 */ /* 0x000fe20000000000 */
[C---:B------:R-:W-:Y:S01]  /*1750*/  FFMA R9, R13.reuse, 0.125, R2 ;  /* 0x3e0000000d097823 */ /* 0x040fe20000000002 */
[----:B------:R-:W-:Y:S01]  /*1760*/  FMNMX R35, RZ, R29, !PT ;  /* 0x0000001dff237209 */ /* 0x000fe20007800000 */
[----:B------:R0:W-:Y:S01]  /*1770*/  STG.E [R4.64+0xec], R7 ;  /* 0x0000ec0704007986 */ /* 0x0001e2000c101904 */
[----:B------:R-:W-:Y:S01]  /*1780*/  FMNMX R29, RZ, R27, !PT ;  /* 0x0000001bff1d7209 */ /* 0x000fe20007800000 */
[----:B------:R-:W-:Y:S01]  /*1790*/  FFMA R26, R13, 0.5, R26 ;  /* 0x3f0000000d1a7823 */ /* 0x000fe2000000001a */
[----:B------:R-:W-:Y:S01]  /*17a0*/  FFMA R27, R21, -8, R34 ;  /* 0xc1000000151b7823 */ /* 0x000fe20000000022 */
[----:B------:R1:W-:Y:S01]  /*17b0*/  STG.E [R4.64], R3 ;  /* 0x0000000304007986 */ /* 0x0003e2000c101904 */
[----:B------:R-:W-:Y:S01]  /*17c0*/  FFMA R9, R24, -8, R9 ;  /* 0xc100000018097823 */ /* 0x000fe20000000009 */
[----:B------:R-:W-:Y:S01]  /*17d0*/  FADD R15, R15, R21 ;  /* 0x000000150f0f7221 */ /* 0x000fe20000000000 */
[----:B------:R-:W-:Y:S01]  /*17e0*/  FADD R25, R21, R25 ;  /* 0x0000001915197221 */ /* 0x000fe20000000000 */
[----:B0-----:R-:W-:Y:S01]  /*17f0*/  FFMA R7, R13, 0.25, R28 ;  /* 0x3e8000000d077823 */ /* 0x001fe2000000001c */
[----:B------:R-:W-:Y:S01]  /*1800*/  FADD R13, R14, R13 ;  /* 0x0000000d0e0d7221 */ /* 0x000fe20000000000 */
[----:B-1----:R-:W-:Y:S01]  /*1810*/  FADD R3, R24, R24 ;  /* 0x0000001818037221 */ /* 0x002fe20000000000 */
[----:B------:R-:W-:Y:S01]  /*1820*/  FFMA R27, R16, 4, R27 ;  /* 0x40800000101b7823 */ /* 0x000fe2000000001b */
[----:B------:R-:W-:Y:S01]  /*1830*/  FADD R11, R11, R16 ;  /* 0x000000100b0b7221 */ /* 0x000fe20000000000 */
[----:B------:R-:W-:Y:S01]  /*1840*/  FFMA R7, R24, 4, R7 ;  /* 0x4080000018077823 */ /* 0x000fe20000000007 */
[----:B------:R-:W-:Y:S01]  /*1850*/  FADD R3, R26, -R3 ;  /* 0x800000031a037221 */ /* 0x000fe20000000000 */
[----:B------:R-:W-:Y:S01]  /*1860*/  FADD R13, R13, R24 ;  /* 0x000000180d0d7221 */ /* 0x000fe20000000000 */
[----:B------:R-:W-:Y:S01]  /*1870*/  FADD R9, R9, R32 ;  /* 0x0000002009097221 */ /* 0x000fe20000000000 */
        /* <DEDUP_REMOVED lines=31> */
.L_x_90:
        /* <DEDUP_REMOVED lines=9> */
.L_x_140:


//--------------------- .text.tvmgen_default_fused_nn_conv2d_add_add_nn_relu_3_kernel --------------------------
	.section	.text.tvmgen_default_fused_nn_conv2d_add_add_nn_relu_3_kernel,"ax",@progbits
	.sectionflags	@"SHF_BARRIERS=1"
	.sectioninfo	@"SHI_REGISTERS=40"
	.align	128
        .global         tvmgen_default_fused_nn_conv2d_add_add_nn_relu_3_kernel
        .type           tvmgen_default_fused_nn_conv2d_add_add_nn_relu_3_kernel,@function
        .size           tvmgen_default_fused_nn_conv2d_add_add_nn_relu_3_kernel,(.L_x_141 - tvmgen_default_fused_nn_conv2d_add_add_nn_relu_3_kernel)
        .other          tvmgen_default_fused_nn_conv2d_add_add_nn_relu_3_kernel,@"STO_CUDA_ENTRY STV_DEFAULT"
tvmgen_default_fused_nn_conv2d_add_add_nn_relu_3_kernel:
.text.tvmgen_default_fused_nn_conv2d_add_add_nn_relu_3_kernel:
[----:B------:R-:W-:Y:S02]  /*0000*/  MOV R1, c[0x0][0x28] ;  /* 0x00000a0000017a02 */ /* 0x000fe40000000f00 */
[----:B------:R-:W0:Y:S01]  /*0010*/  S2R R0, SR_TID.Z ;  /* 0x0000000000007919 */ /* 0x000e220000002300 */
[----:B------:R-:W-:Y:S01]  /*0020*/  MOV R3, RZ ;  /* 0x000000ff00037202 */ /* 0x000fe20000000f00 */
[----:B------:R-:W-:Y:S01]  /*0030*/  CS2R R20, SRZ ;  /* 0x0000000000147805 */ /* 0x000fe2000001ff00 */
[----:B------:R-:W-:Y:S01]  /*0040*/  MOV R33, RZ ;  /* 0x000000ff00217202 */ /* 0x000fe20000000f00 */
[----:B------:R-:W0:Y:S01]  /*0050*/  S2R R2, SR_TID.Y ;  /* 0x0000000000027919 */ /* 0x000e220000002200 */
[----:B------:R-:W-:Y:S01]  /*0060*/  CS2R R10, SRZ ;  /* 0x00000000000a7805 */ /* 0x000fe2000001ff00 */
[----:B------:R-:W-:Y:S01]  /*0070*/  MOV R13, RZ ;  /* 0x000000ff000d7202 */ /* 0x000fe20000000f00 */
[----:B------:R-:W-:Y:S01]  /*0080*/  CS2R R8, SRZ ;  /* 0x0000000000087805 */ /* 0x000fe2000001ff00 */
[----:B------:R-:W-:Y:S01]  /*0090*/  MOV R14, RZ ;  /* 0x000000ff000e7202 */ /* 0x000fe20000000f00 */
[----:B------:R-:W-:Y:S01]  /*00a0*/  ULDC.64 UR4, c[0x0][0x118] ;  /* 0x0000460000047ab9 */ /* 0x000fe20000000a00 */
[----:B------:R-:W-:-:S02]  /*00b0*/  MOV R25, RZ ;  /* 0x000000ff00197202 */ /* 0x000fc40000000f00 */
[----:B------:R-:W-:Y:S02]  /*00c0*/  MOV R30, RZ ;  /* 0x000000ff001e7202 */ /* 0x000fe40000000f00 */
[----:B------:R-:W-:Y:S02]  /*00d0*/  MOV R18, RZ ;  /* 0x000000ff00127202 */ /* 0x000fe40000000f00 */
[----:B------:R-:W-:Y:S02]  /*00e0*/  MOV R7, RZ ;  /* 0x000000ff00077202 */ /* 0x000fe40000000f00 */
[----:B------:R-:W-:Y:S01]  /*00f0*/  MOV R22, RZ ;  /* 0x000000ff00167202 */ /* 0x000fe20000000f00 */
[----:B0-----:R-:W-:Y:S01]  /*0100*/  IMAD R16, R0, 0x7, R2 ;  /* 0x0000000700107824 */ /* 0x001fe200078e0202 */
[----:B------:R-:W-:-:S04]  /*0110*/  LEA R15, R2, R2, 0x2 ;  /* 0x00000002020f7211 */ /* 0x000fc800078e10ff */
[----:B------:R-:W-:Y:S02]  /*0120*/  LEA R16, R16, -R16, 0x3 ;  /* 0x8000001010107211 */ /* 0x000fe400078e18ff */
.L_x_93:
[C---:B------:R-:W-:Y:S01]  /*0130*/  IADD3 R31, R15.reuse, 0x2, RZ ;  /* 0x000000020f1f7810 */ /* 0x040fe20007ffe0ff */
[----:B------:R-:W-:Y:S01]  /*0140*/  BAR.SYNC.DEFER_BLOCKING 0x0 ;  /* 0x0000000000007b1d */ /* 0x000fe20000010000 */
[-C--:B------:R-:W-:Y:S02]  /*0150*/  LEA.HI.SX32 R4, R15, R0.reuse, 0x1b ;  /* 0x000000000f047211 */ /* 0x080fe400078fdaff */
[----:B------:R-:W-:Y:S02]  /*0160*/  LEA.HI.SX32 R6, R31, R0, 0x1b ;  /* 0x000000001f067211 */ /* 0x000fe400078fdaff */
[----:B------:R-:W-:Y:S02]  /*0170*/  ISETP.GT.AND P0, PT, R4, 0xf, PT ;  /* 0x0000000f0400780c */ /* 0x000fe40003f04270 */
[----:B------:R-:W-:Y:S02]  /*0180*/  ISETP.GT.AND P2, PT, R6, 0xf, PT ;  /* 0x0000000f0600780c */ /* 0x000fe40003f44270 */
[----:B------:R-:W-:-:S02]  /*0190*/  ISETP.GT.OR P0, PT, R15, 0x1f, P0 ;  /* 0x0000001f0f00780c */ /* 0x000fc40000704670 */
[C---:B------:R-:W-:Y:S02]  /*01a0*/  ISETP.GT.OR P2, PT, R15.reuse, 0x1d, P2 ;  /* 0x0000001d0f00780c */ /* 0x040fe40001744670 */
[----:B------:R-:W-:Y:S02]  /*01b0*/  IADD3 R29, R15, 0x1, RZ ;  /* 0x000000010f1d7810 */ /* 0x000fe40007ffe0ff */
[----:B------:R-:W-:Y:S02]  /*01c0*/  MOV R17, 0x4 ;  /* 0x0000000400117802 */ /* 0x000fe40000000f00 */
[----:B------:R-:W-:-:S04]  /*01d0*/  LEA.HI.SX32 R4, R29, R0, 0x1b ;  /* 0x000000001d047211 */ /* 0x000fc800078fdaff */
[----:B------:R-:W-:Y:S01]  /*01e0*/  ISETP.GT.AND P1, PT, R4, 0xf, PT ;  /* 0x0000000f0400780c */ /* 0x000fe20003f24270 */
[----:B------:R-:W0:Y:S01]  /*01f0*/  @!P0 S2R R5, SR_CTAID.Z ;  /* 0x0000000000058919 */ /* 0x000e220000002700 */
[----:B------:R-:W-:Y:S01]  /*0200*/  IMAD R4, R3, 0x310, R16 ;  /* 0x0000031003047824 */ /* 0x000fe200078e0210 */
[----:B------:R-:W-:Y:S02]  /*0210*/  @!P2 LOP3.LUT R36, R31, 0xf, RZ, 0xc0, !PT ;  /* 0x0000000f1f24a812 */ /* 0x000fe400078ec0ff */
[----:B------:R-:W1:Y:S01]  /*0220*/  @!P2 S2R R37, SR_CTAID.Z ;  /* 0x000000000025a919 */ /* 0x000e620000002700 */
[C---:B------:R-:W-:Y:S02]  /*0230*/  @!P0 LOP3.LUT R6, R15.reuse, 0xf, RZ, 0xc0, !PT ;  /* 0x0000000f0f068812 */ /* 0x040fe400078ec0ff */
[----:B------:R-:W-:-:S13]  /*0240*/  ISETP.GT.OR P1, PT, R15, 0x1e, P1 ;  /* 0x0000001e0f00780c */ /* 0x000fda0000f24670 */
[----:B------:R-:W2:Y:S01]  /*0250*/  @!P1 S2R R35, SR_CTAID.Z ;  /* 0x0000000000239919 */ /* 0x000ea20000002700 */
[-C--:B0-----:R-:W-:Y:S01]  /*0260*/  @!P0 LEA R12, R5, R0.reuse, 0x4 ;  /* 0x00000000050c8211 */ /* 0x081fe200078e20ff */
[----:B------:R-:W-:Y:S01]  /*0270*/  IMAD.WIDE R4, R4, R17, c[0x0][0x168] ;  /* 0x00005a0004047625 */ /* 0x000fe200078e0211 */
[----:B-1----:R-:W-:Y:S02]  /*0280*/  @!P2 LEA R32, R37, R0, 0x4 ;  /* 0x000000002520a211 */ /* 0x002fe400078e20ff */
[-C--:B------:R-:W-:Y:S02]  /*0290*/  @!P0 LEA R19, R12, R3.reuse, 0x6 ;  /* 0x000000030c138211 */ /* 0x080fe400078e30ff */
[----:B------:R0:W3:Y:S01]  /*02a0*/  LDG.E.CONSTANT R28, [R4.64+0x4] ;  /* 0x00000404041c7981 */ /* 0x0000e2000c1e9900 */
[----:B------:R-:W-:Y:S01]  /*02b0*/  @!P2 LEA R37, R32, R3, 0x6 ;  /* 0x000000032025a211 */ /* 0x000fe200078e30ff */
[----:B------:R-:W-:Y:S01]  /*02c0*/  @!P0 IMAD R12, R2, 0xa0, RZ ;  /* 0x000000a0020c8824 */ /* 0x000fe200078e02ff */
[----:B------:R-:W-:Y:S01]  /*02d0*/  @!P0 LEA R34, R19, R6, 0x4 ;  /* 0x0000000613228211 */ /* 0x000fe200078e20ff */
[----:B------:R0:W4:Y:S01]  /*02e0*/  LDG.E.CONSTANT R27, [R4.64+0x8] ;  /* 0x00000804041b7981 */ /* 0x000122000c1e9900 */
[----:B------:R-:W-:-:S02]  /*02f0*/  @!P2 LEA R36, R37, R36, 0x4 ;  /* 0x000000242524a211 */ /* 0x000fc400078e20ff */
[----:B------:R-:W-:Y:S01]  /*0300*/  IADD3 R37, R15, 0x3, RZ ;  /* 0x000000030f257810 */ /* 0x000fe20007ffe0ff */
[----:B------:R0:W5:Y:S04]  /*0310*/  LDG.E.CONSTANT R6, [R4.64] ;  /* 0x0000000404067981 */ /* 0x000168000c1e9900 */
[----:B------:R0:W5:Y:S04]  /*0320*/  LDG.E.CONSTANT R26, [R4.64+0xc] ;  /* 0x00000c04041a7981 */ /* 0x000168000c1e9900 */
[----:B------:R0:W5:Y:S04]  /*0330*/  LDG.E.CONSTANT R24, [R4.64+0x10] ;  /* 0x0000100404187981 */ /* 0x000168000c1e9900 */
[----:B------:R0:W5:Y:S04]  /*0340*/  LDG.E.CONSTANT R23, [R4.64+0x14] ;  /* 0x0000140404177981 */ /* 0x000168000c1e9900 */
[----:B------:R0:W5:Y:S02]  /*0350*/  LDG.E.CONSTANT R19, [R4.64+0x18] ;  /* 0x0000180404137981 */ /* 0x000164000c1e9900 */
[----:B0-----:R-:W-:-:S04]  /*0360*/  LEA.HI.SX32 R4, R37, R0, 0x1b ;  /* 0x0000000025047211 */ /* 0x001fc800078fdaff */
[----:B------:R-:W-:-:S04]  /*0370*/  ISETP.GT.AND P3, PT, R4, 0xf, PT ;  /* 0x0000000f0400780c */ /* 0x000fc80003f64270 */
[----:B------:R-:W-:Y:S02]  /*0380*/  ISETP.GT.OR P3, PT, R15, 0x1c, P3 ;  /* 0x0000001c0f00780c */ /* 0x000fe40001f64670 */
[----:B------:R-:W-:-:S11]  /*0390*/  @!P0 LOP3.LUT R12, R12, 0xfffffe00, RZ, 0xc0, !PT ;  /* 0xfffffe000c0c8812 */ /* 0x000fd600078ec0ff */
[----:B------:R-:W0:Y:S01]  /*03a0*/  @!P3 S2R R5, SR_CTAID.Z ;  /* 0x000000000005b919 */ /* 0x000e220000002700 */
[----:B------:R-:W-:Y:S02]  /*03b0*/  @!P0 IADD3 R34, R34, R12, RZ ;  /* 0x0000000c22228210 */ /* 0x000fe40007ffe0ff */
[----:B--2---:R-:W-:Y:S02]  /*03c0*/  @!P1 LEA R12, R35, R0, 0x4 ;  /* 0x00000000230c9211 */ /* 0x004fe400078e20ff */
[C---:B------:R-:W-:Y:S02]  /*03d0*/  @!P1 LOP3.LUT R35, R29.reuse, 0xf, RZ, 0xc0, !PT ;  /* 0x0000000f1d239812 */ /* 0x040fe400078ec0ff */
[----:B------:R-:W-:Y:S02]  /*03e0*/  @!P1 LEA R12, R12, R3, 0x6 ;  /* 0x000000030c0c9211 */ /* 0x000fe400078e30ff */
[----:B------:R-:W-:Y:S02]  /*03f0*/  @!P1 SHF.L.U32 R29, R29, 0x5, RZ ;  /* 0x000000051d1d9819 */ /* 0x000fe400000006ff */
[----:B------:R-:W-:-:S02]  /*0400*/  @!P1 LEA R35, R12, R35, 0x4 ;  /* 0x000000230c239211 */ /* 0x000fc400078e20ff */
[----:B------:R-:W-:-:S04]  /*0410*/  @!P1 LOP3.LUT R4, R29, 0xfffffe00, RZ, 0xc0, !PT ;  /* 0xfffffe001d049812 */ /* 0x000fc800078ec0ff */
[----:B------:R-:W-:Y:S02]  /*0420*/  @!P1 IADD3 R35, R35, R4, RZ ;  /* 0x0000000423239210 */ /* 0x000fe40007ffe0ff */
[----:B0-----:R-:W-:Y:S02]  /*0430*/  @!P3 LEA R4, R5, R0, 0x4 ;  /* 0x000000000504b211 */ /* 0x001fe400078e20ff */
[----:B------:R-:W-:Y:S02]  /*0440*/  IADD3 R29, R15, 0x4, RZ ;  /* 0x000000040f1d7810 */ /* 0x000fe40007ffe0ff */
[----:B------:R-:W-:Y:S02]  /*0450*/  @!P3 LEA R5, R4, R3, 0x6 ;  /* 0x000000030405b211 */ /* 0x000fe400078e30ff */
[----:B------:R-:W-:-:S04]  /*0460*/  @!P3 LOP3.LUT R4, R37, 0xf, RZ, 0xc0, !PT ;  /* 0x0000000f2504b812 */ /* 0x000fc800078ec0ff */
[----:B------:R-:W-:Y:S02]  /*0470*/  @!P3 LEA R4, R5, R4, 0x4 ;  /* 0x000000040504b211 */ /* 0x000fe400078e20ff */
[----:B------:R-:W-:-:S04]  /*0480*/  LEA.HI.SX32 R5, R29, R0, 0x1b ;  /* 0x000000001d057211 */ /* 0x000fc800078fdaff */
[----:B------:R-:W-:-:S04]  /*0490*/  ISETP.GT.AND P4, PT, R5, 0xf, PT ;  /* 0x0000000f0500780c */ /* 0x000fc80003f84270 */
[----:B------:R-:W-:Y:S02]  /*04a0*/  ISETP.GT.OR P4, PT, R15, 0x1b, P4 ;  /* 0x0000001b0f00780c */ /* 0x000fe40002784670 */
[----:B------:R-:W-:Y:S02]  /*04b0*/  @!P3 SHF.L.U32 R37, R37, 0x5, RZ ;  /* 0x000000052525b819 */ /* 0x000fe400000006ff */
[----:B------:R-:W-:Y:S02]  /*04c0*/  @!P2 SHF.L.U32 R31, R31, 0x5, RZ ;  /* 0x000000051f1fa819 */ /* 0x000fe400000006ff */
[----:B------:R-:W-:Y:S02]  /*04d0*/  @!P3 LOP3.LUT R37, R37, 0xfffffe00, RZ, 0xc0, !PT ;  /* 0xfffffe002525b812 */ /* 0x000fe400078ec0ff */
[----:B------:R-:W-:-:S05]  /*04e0*/  @!P2 LOP3.LUT R31, R31, 0xfffffe00, RZ, 0xc0, !PT ;  /* 0xfffffe001f1fa812 */ /* 0x000fca00078ec0ff */
[----:B------:R-:W0:Y:S01]  /*04f0*/  @!P4 S2R R12, SR_CTAID.Z ;  /* 0x00000000000cc919 */ /* 0x000e220000002700 */
[----:B------:R-:W-:Y:S01]  /*0500*/  @!P3 IADD3 R32, R4, R37, RZ ;  /* 0x000000250420b210 */ /* 0x000fe20007ffe0ff */
[----:B------:R-:W-:Y:S01]  /*0510*/  @!P0 IMAD.WIDE R4, R34, R17, c[0x0][0x170] ;  /* 0x00005c0022048625 */ /* 0x000fe200078e0211 */
[----:B------:R-:W-:-:S04]  /*0520*/  @!P2 IADD3 R36, R36, R31, RZ ;  /* 0x0000001f2424a210 */ /* 0x000fc80007ffe0ff */
[----:B------:R1:W2:Y:S02]  /*0530*/  @!P0 LDG.E.CONSTANT R31, [R4.64] ;  /* 0x00000004041f8981 */ /* 0x0002a4000c1e9900 */
[----:B-1----:R-:W-:-:S05]  /*0540*/  @!P1 IMAD.WIDE R4, R35, R17, c[0x0][0x170] ;  /* 0x00005c0023049625 */ /* 0x002fca00078e0211 */
[----:B------:R1:W2:Y:S02]  /*0550*/  @!P1 LDG.E.CONSTANT R34, [R4.64] ;  /* 0x0000000404229981 */ /* 0x0002a4000c1e9900 */
[----:B-1----:R-:W-:-:S05]  /*0560*/  @!P2 IMAD.WIDE R4, R36, R17, c[0x0][0x170] ;  /* 0x00005c002404a625 */ /* 0x002fca00078e0211 */
[----:B------:R1:W2:Y:S02]  /*0570*/  @!P2 LDG.E.CONSTANT R35, [R4.64] ;  /* 0x000000040423a981 */ /* 0x0002a4000c1e9900 */
[----:B-1----:R-:W-:Y:S01]  /*0580*/  @!P3 IMAD.WIDE R4, R32, R17, c[0x0][0x170] ;  /* 0x00005c002004b625 */ /* 0x002fe200078e0211 */
[----:B0-----:R-:W-:-:S04]  /*0590*/  @!P4 LEA R32, R12, R0, 0x4 ;  /* 0x000000000c20c211 */ /* 0x001fc800078e20ff */
[----:B------:R-:W-:Y:S01]  /*05a0*/  @!P4 LEA R37, R32, R3, 0x6 ;  /* 0x000000032025c211 */ /* 0x000fe200078e30ff */
[----:B------:R0:W2:Y:S01]  /*05b0*/  @!P3 LDG.E.CONSTANT R12, [R4.64] ;  /* 0x00000004040cb981 */ /* 0x0000a2000c1e9900 */
[C---:B------:R-:W-:Y:S02]  /*05c0*/  @!P4 LOP3.LUT R32, R29.reuse, 0xf, RZ, 0xc0, !PT ;  /* 0x0000000f1d20c812 */ /* 0x040fe400078ec0ff */
[----:B------:R-:W-:Y:S02]  /*05d0*/  @!P4 SHF.L.U32 R29, R29, 0x5, RZ ;  /* 0x000000051d1dc819 */ /* 0x000fe400000006ff */
[----:B------:R-:W-:Y:S02]  /*05e0*/  @!P4 LEA R32, R37, R32, 0x4 ;  /* 0x000000202520c211 */ /* 0x000fe400078e20ff */
[----:B------:R-:W-:-:S04]  /*05f0*/  @!P4 LOP3.LUT R29, R29, 0xfffffe00, RZ, 0xc0, !PT ;  /* 0xfffffe001d1dc812 */ /* 0x000fc800078ec0ff */
[----:B------:R-:W-:-:S05]  /*0600*/  @!P4 IADD3 R32, R32, R29, RZ ;  /* 0x0000001d2020c210 */ /* 0x000fca0007ffe0ff */
[----:B0-----:R-:W-:-:S05]  /*0610*/  @!P4 IMAD.WIDE R4, R32, R17, c[0x0][0x170] ;  /* 0x00005c002004c625 */ /* 0x001fca00078e0211 */
[----:B------:R0:W2:Y:S01]  /*0620*/  @!P4 LDG.E.CONSTANT R29, [R4.64] ;  /* 0x00000004041dc981 */ /* 0x0000a2000c1e9900 */
[CC--:B------:R-:W-:Y:S02]  /*0630*/  @!P0 LEA R32, R0.reuse, R15.reuse, 0x5 ;  /* 0x0000000f00208211 */ /* 0x0c0fe400078e28ff */
[CC--:B------:R-:W-:Y:S02]  /*0640*/  @!P1 LEA R37, R0.reuse, R15.reuse, 0x5 ;  /* 0x0000000f00259211 */ /* 0x0c0fe400078e28ff */
[CC--:B------:R-:W-:Y:S02]  /*0650*/  @!P2 LEA R36, R0.reuse, R15.reuse, 0x5 ;  /* 0x0000000f0024a211 */ /* 0x0c0fe400078e28ff */
[C---:B0-----:R-:W-:Y:S02]  /*0660*/  @!P3 LEA R5, R0.reuse, R15, 0x5 ;  /* 0x0000000f0005b211 */ /* 0x041fe400078e28ff */
[----:B------:R-:W-:-:S04]  /*0670*/  LEA R4, R0, 0xc40, 0x6 ;  /* 0x00000c4000047811 */ /* 0x000fc800078e30ff */
[----:B------:R-:W-:Y:S01]  /*0680*/  IADD3 R4, R4, 0x404, RZ ;  /* 0x0000040404047810 */ /* 0x000fe20007ffe0ff */
[----:B---3--:R-:W-:Y:S04]  /*0690*/  STS [R16.X4+0x4], R28 ;  /* 0x0000041c10007388 */ /* 0x008fe80000004800 */
[----:B----4-:R-:W-:Y:S04]  /*06a0*/  STS [R16.X4+0x8], R27 ;  /* 0x0000081b10007388 */ /* 0x010fe80000004800 */
[----:B-----5:R0:W-:Y:S04]  /*06b0*/  STS [R16.X4], R6 ;  /* 0x0000000610007388 */ /* 0x0201e80000004800 */
[----:B------:R-:W-:Y:S04]  /*06c0*/  STS [R16.X4+0xc], R26 ;  /* 0x00000c1a10007388 */ /* 0x000fe80000004800 */
[----:B------:R-:W-:Y:S01]  /*06d0*/  STS [R16.X4+0x10], R24 ;  /* 0x0000101810007388 */ /* 0x000fe20000004800 */
[----:B0-----:R-:W-:-:S03]  /*06e0*/  @!P4 LEA R6, R0, R15, 0x5 ;  /* 0x0000000f0006c211 */ /* 0x001fc600078e28ff */
[----:B------:R-:W-:Y:S04]  /*06f0*/  STS [R16.X4+0x14], R23 ;  /* 0x0000141710007388 */ /* 0x000fe80000004800 */
[----:B------:R0:W-:Y:S02]  /*0700*/  STS [R16.X4+0x18], R19 ;  /* 0x0000181310007388 */ /* 0x0001e40000004800 */
[----:B0-----:R-:W-:-:S05]  /*0710*/  MOV R19, 0x1c ;  /* 0x0000001c00137802 */ /* 0x001fca0000000f00 */
[----:B------:R-:W-:Y:S01]  /*0720*/  IMAD R19, R2, R19, 0xdc ;  /* 0x000000dc02137424 */ /* 0x000fe200078e0213 */
[----:B--2---:R-:W-:Y:S04]  /*0730*/  @!P0 STS [R32.X4+0xc40], R31 ;  /* 0x000c401f20008388 */ /* 0x004fe80000004800 */
[----:B------:R-:W-:Y:S04]  /*0740*/  @!P1 STS [R37.X4+0xc44], R34 ;  /* 0x000c442225009388 */ /* 0x000fe80000004800 */
[----:B------:R-:W-:Y:S04]  /*0750*/  @!P2 STS [R36.X4+0xc48], R35 ;  /* 0x000c48232400a388 */ /* 0x000fe80000004800 */
[----:B------:R-:W-:Y:S04]  /*0760*/  @!P3 STS [R5.X4+0xc4c], R12 ;  /* 0x000c4c0c0500b388 */ /* 0x000fe80000004800 */
[----:B------:R0:W-:Y:S02]  /*0770*/  @!P4 STS [R6.X4+0xc50], R29 ;  /* 0x000c501d0600c388 */ /* 0x0001e40000004800 */
[----:B0-----:R-:W-:-:S02]  /*0780*/  MOV R6, 0x400 ;  /* 0x0000040000067802 */ /* 0x001fc40000000f00 */
[----:B------:R-:W-:Y:S06]  /*0790*/  BAR.SYNC.DEFER_BLOCKING 0x0 ;  /* 0x0000000000007b1d */ /* 0x000fec0000010000 */
.L_x_91:
[----:B------:R-:W-:Y:S01]  /*07a0*/  LDS R27, [R19+-0xdc] ;  /* 0xffff2400131b7984 */ /* 0x000fe20000000800 */
[----:B------:R-:W-:-:S03]  /*07b0*/  IADD3 R6, R6, 0x20, RZ ;  /* 0x0000002006067810 */ /* 0x000fc60007ffe0ff */
[----:B------:R-:W0:Y:S01]  /*07c0*/  LDS R23, [R4+-0x404] ;  /* 0xfffbfc0004177984 */ /* 0x000e220000000800 */
[----:B------:R-:W-:-:S03]  /*07d0*/  ISETP.NE.AND P0, PT, R6, 0x440, PT ;  /* 0x000004400600780c */ /* 0x000fc60003f05270 */
[----:B------:R-:W1:Y:S04]  /*07e0*/  LDS R24, [R4+-0x4] ;  /* 0xfffffc0004187984 */ /* 0x000e680000000800 */
[----:B------:R-:W2:Y:S04]  /*07f0*/  LDS R26, [R19+-0xd8] ;  /* 0xffff2800131a7984 */ /* 0x000ea80000000800 */
[----:B------:R-:W3:Y:S04]  /*0800*/  LDS R29, [R19+-0xd4] ;  /* 0xffff2c00131d7984 */ /* 0x000ee80000000800 */
[----:B------:R-:W4:Y:S04]  /*0810*/  LDS R12, [R19+-0xd0] ;  /* 0xffff3000130c7984 */ /* 0x000f280000000800 */
[----:B------:R-:W5:Y:S04]  /*0820*/  LDS R5, [R19+-0xcc] ;  /* 0xffff340013057984 */ /* 0x000f680000000800 */
[----:B------:R-:W5:Y:S04]  /*0830*/  LDS R34, [R19+-0xc8] ;  /* 0xffff380013227984 */ /* 0x000f680000000800 */
[----:B------:R-:W5:Y:S04]  /*0840*/  LDS R32, [R19+-0xc4] ;  /* 0xffff3c0013207984 */ /* 0x000f680000000800 */
[----:B------:R-:W-:Y:S04]  /*0850*/  LDS R31, [R19+-0x18] ;  /* 0xffffe800131f7984 */ /* 0x000fe80000000800 */
[----:B------:R-:W5:Y:S01]  /*0860*/  LDS R28, [R4+-0x400] ;  /* 0xfffc0000041c7984 */ /* 0x000f620000000800 */
[----:B0-----:R-:W-:-:S03]  /*0870*/  FFMA R22, R27, R23, R22 ;  /* 0x000000171b167223 */ /* 0x001fc60000000016 */
[----:B------:R-:W-:Y:S01]  /*0880*/  LDS R35, [R19+0x3bc] ;  /* 0x0003bc0013237984 */ /* 0x000fe20000000800 */
[----:B-1----:R-:W-:-:S03]  /*0890*/  FFMA R21, R27, R24, R21 ;  /* 0x000000181b157223 */ /* 0x002fc60000000015 */
[----:B------:R-:W0:Y:S01]  /*08a0*/  LDS R27, [R4] ;  /* 0x00000000041b7984 */ /* 0x000e220000000800 */
[CC--:B--2---:R-:W-:Y:S01]  /*08b0*/  FFMA R9, R23.reuse, R26.reuse, R9 ;  /* 0x0000001a17097223 */ /* 0x0c4fe20000000009 */
[C---:B------:R-:W-:Y:S02]  /*08c0*/  FFMA R14, R24.reuse, R26, R14 ;  /* 0x0000001a180e7223 */ /* 0x040fe4000000000e */
[----:B------:R-:W1:Y:S01]  /*08d0*/  LDS R26, [R19+-0x10] ;  /* 0xfffff000131a7984 */ /* 0x000e620000000800 */
[CC--:B---3--:R-:W-:Y:S01]  /*08e0*/  FFMA R8, R23.reuse, R29.reuse, R8 ;  /* 0x0000001d17087223 */ /* 0x0c8fe20000000008 */
[C---:B------:R-:W-:Y:S02]  /*08f0*/  FFMA R13, R24.reuse, R29, R13 ;  /* 0x0000001d180d7223 */ /* 0x040fe4000000000d */
[----:B------:R-:W2:Y:S01]  /*0900*/  LDS R29, [R19+-0x14] ;  /* 0xffffec00131d7984 */ /* 0x000ea20000000800 */
[-C--:B----4-:R-:W-:Y:S01]  /*0910*/  FFMA R7, R23, R12.reuse, R7 ;  /* 0x0000000c17077223 */ /* 0x090fe20000000007 */
[----:B------:R-:W-:-:S02]  /*0920*/  FFMA R12, R24, R12, R10 ;  /* 0x0000000c180c7223 */ /* 0x000fc4000000000a */
[----:B------:R-:W3:Y:S01]  /*0930*/  LDS R10, [R19+-0xc] ;  /* 0xfffff400130a7984 */ /* 0x000ee20000000800 */
[CC--:B-----5:R-:W-:Y:S01]  /*0940*/  FFMA R11, R24.reuse, R5.reuse, R11 ;  /* 0x00000005180b7223 */ /* 0x0e0fe2000000000b */
[C---:B------:R-:W-:Y:S02]  /*0950*/  FFMA R18, R23.reuse, R5, R18 ;  /* 0x0000000517127223 */ /* 0x040fe40000000012 */
[----:B------:R-:W4:Y:S01]  /*0960*/  LDS R5, [R19+-0x8] ;  /* 0xfffff80013057984 */ /* 0x000f220000000800 */
[CC--:B------:R-:W-:Y:S01]  /*0970*/  FFMA R33, R24.reuse, R34.reuse, R33 ;  /* 0x0000002218217223 */ /* 0x0c0fe20000000021 */
[C---:B------:R-:W-:Y:S02]  /*0980*/  FFMA R30, R23.reuse, R34, R30 ;  /* 0x00000022171e7223 */ /* 0x040fe4000000001e */
[----:B------:R-:W-:Y:S01]  /*0990*/  LDS R34, [R19] ;  /* 0x0000000013227984 */ /* 0x000fe20000000800 */
[-C--:B------:R-:W-:Y:S01]  /*09a0*/  FFMA R25, R23, R32.reuse, R25 ;  /* 0x0000002017197223 */ /* 0x080fe20000000019 */
[----:B------:R-:W-:-:S02]  /*09b0*/  FFMA R24, R24, R32, R20 ;  /* 0x0000002018187223 */ /* 0x000fc40000000014 */
[----:B------:R-:W5:Y:S04]  /*09c0*/  LDS R32, [R19+-0x4] ;  /* 0xfffffc0013207984 */ /* 0x000f680000000800 */
[----:B------:R-:W-:Y:S01]  /*09d0*/  LDS R23, [R19+0xb0] ;  /* 0x0000b00013177984 */ /* 0x000fe20000000800 */
[----:B------:R-:W-:-:S03]  /*09e0*/  FFMA R22, R31, R28, R22 ;  /* 0x0000001c1f167223 */ /* 0x000fc60000000016 */
[----:B------:R-:W-:Y:S01]  /*09f0*/  LDS R20, [R19+0xb4] ;  /* 0x0000b40013147984 */ /* 0x000fe20000000800 */
[----:B0-----:R-:W-:-:S03]  /*0a00*/  FFMA R21, R31, R27, R21 ;  /* 0x0000001b1f157223 */ /* 0x001fc60000000015 */
[----:B------:R-:W-:Y:S01]  /*0a10*/  LDS R31, [R19+0xac] ;  /* 0x0000ac00131f7984 */ /* 0x000fe20000000800 */
[CC--:B-1----:R-:W-:Y:S01]  /*0a20*/  FFMA R8, R28.reuse, R26.reuse, R8 ;  /* 0x0000001a1c087223 */ /* 0x0c2fe20000000008 */
[C---:B------:R-:W-:Y:S02]  /*0a30*/  FFMA R13, R27.reuse, R26, R13 ;  /* 0x0000001a1b0d7223 */ /* 0x040fe4000000000d */
[----:B------:R-:W0:Y:S01]  /*0a40*/  LDS R26, [R4+0x4] ;  /* 0x00000400041a7984 */ /* 0x000e220000000800 */
[CC--:B--2---:R-:W-:Y:S01]  /*0a50*/  FFMA R9, R28.reuse, R29.reuse, R9 ;  /* 0x0000001d1c097223 */ /* 0x0c4fe20000000009 */
[C---:B------:R-:W-:Y:S02]  /*0a60*/  FFMA R14, R27.reuse, R29, R14 ;  /* 0x0000001d1b0e7223 */ /* 0x040fe4000000000e */
[----:B------:R-:W1:Y:S01]  /*0a70*/  LDS R29, [R4+-0x3fc] ;  /* 0xfffc0400041d7984 */ /* 0x000e620000000800 */
[-C--:B---3--:R-:W-:Y:S01]  /*0a80*/  FFMA R7, R28, R10.reuse, R7 ;  /* 0x0000000a1c077223 */ /* 0x088fe20000000007 */
[----:B------:R-:W-:-:S02]  /*0a90*/  FFMA R12, R27, R10, R12 ;  /* 0x0000000a1b0c7223 */ /* 0x000fc4000000000c */
[----:B------:R-:W2:Y:S01]  /*0aa0*/  LDS R10, [R19+0xb8] ;  /* 0x0000b800130a7984 */ /* 0x000ea20000000800 */
[CC--:B----4-:R-:W-:Y:S01]  /*0ab0*/  FFMA R18, R28.reuse, R5.reuse, R18 ;  /* 0x000000051c127223 */ /* 0x0d0fe20000000012 */
[C---:B------:R-:W-:Y:S02]  /*0ac0*/  FFMA R11, R27.reuse, R5, R11 ;  /* 0x000000051b0b7223 */ /* 0x040fe4000000000b */
[----:B------:R-:W3:Y:S01]  /*0ad0*/  LDS R5, [R19+0xbc] ;  /* 0x0000bc0013057984 */ /* 0x000ee20000000800 */
[CC--:B-----5:R-:W-:Y:S01]  /*0ae0*/  FFMA R30, R28.reuse, R32.reuse, R30 ;  /* 0x000000201c1e7223 */ /* 0x0e0fe2000000001e */
[C---:B------:R-:W-:Y:S01]  /*0af0*/  FFMA R33, R27.reuse, R32, R33 ;  /* 0x000000201b217223 */ /* 0x040fe20000000021 */
[-C--:B------:R-:W-:Y:S01]  /*0b00*/  FFMA R28, R28, R34.reuse, R25 ;  /* 0x000000221c1c7223 */ /* 0x080fe20000000019 */
[----:B------:R-:W-:Y:S01]  /*0b10*/  FFMA R27, R27, R34, R24 ;  /* 0x000000221b1b7223 */ /* 0x000fe20000000018 */
[----:B------:R-:W-:Y:S04]  /*0b20*/  LDS R25, [R19+0x170] ;  /* 0x0001700013197984 */ /* 0x000fe80000000800 */
[----:B------:R-:W-:Y:S04]  /*0b30*/  LDS R34, [R19+0xc4] ;  /* 0x0000c40013227984 */ /* 0x000fe80000000800 */
[----:B------:R-:W4:Y:S04]  /*0b40*/  LDS R32, [R4+-0x3f8] ;  /* 0xfffc080004207984 */ /* 0x000f280000000800 */
[----:B------:R-:W5:Y:S01]  /*0b50*/  LDS R24, [R19+0x174] ;  /* 0x0001740013187984 */ /* 0x000f620000000800 */
[C---:B0-----:R-:W-:Y:S01]  /*0b60*/  FFMA R21, R31.reuse, R26, R21 ;  /* 0x0000001a1f157223 */ /* 0x041fe20000000015 */
[C---:B------:R-:W-:Y:S01]  /*0b70*/  FFMA R14, R26.reuse, R23, R14 ;  /* 0x000000171a0e7223 */ /* 0x040fe2000000000e */
[CC--:B------:R-:W-:Y:S01]  /*0b80*/  FFMA R13, R26.reuse, R20.reuse, R13 ;  /* 0x000000141a0d7223 */ /* 0x0c0fe2000000000d */
[----:B-1----:R-:W-:Y:S01]  /*0b90*/  FFMA R22, R31, R29, R22 ;  /* 0x0000001d1f167223 */ /* 0x002fe20000000016 */
[C---:B------:R-:W-:Y:S01]  /*0ba0*/  FFMA R9, R29.reuse, R23, R9 ;  /* 0x000000171d097223 */ /* 0x040fe20000000009 */
[----:B------:R-:W0:Y:S01]  /*0bb0*/  LDS R31, [R19+0xc0] ;  /* 0x0000c000131f7984 */ /* 0x000e220000000800 */
[C---:B------:R-:W-:Y:S01]  /*0bc0*/  FFMA R8, R29.reuse, R20, R8 ;  /* 0x000000141d087223 */ /* 0x040fe20000000008 */
[CC--:B--2---:R-:W-:Y:S01]  /*0bd0*/  FFMA R7, R29.reuse, R10.reuse, R7 ;  /* 0x0000000a1d077223 */ /* 0x0c4fe20000000007 */
[C---:B------:R-:W-:Y:S01]  /*0be0*/  FFMA R12, R26.reuse, R10, R12 ;  /* 0x0000000a1a0c7223 */ /* 0x040fe2000000000c */
[----:B------:R-:W1:Y:S01]  /*0bf0*/  LDS R23, [R19+0x178] ;  /* 0x0001780013177984 */ /* 0x000e620000000800 */
[-C--:B---3--:R-:W-:Y:S01]  /*0c00*/  FFMA R18, R29, R5.reuse, R18 ;  /* 0x000000051d127223 */ /* 0x088fe20000000012 */
[----:B------:R-:W-:-:S02]  /*0c10*/  FFMA R11, R26, R5, R11 ;  /* 0x000000051a0b7223 */ /* 0x000fc4000000000b */
[----:B------:R-:W2:Y:S04]  /*0c20*/  LDS R10, [R19+0x17c] ;  /* 0x00017c00130a7984 */ /* 0x000ea80000000800 */
[----:B------:R-:W3:Y:S04]  /*0c30*/  LDS R5, [R19+0x180] ;  /* 0x0001800013057984 */ /* 0x000ee80000000800 */
[----:B------:R-:W3:Y:S01]  /*0c40*/  LDS R20, [R4+0x8] ;  /* 0x0000080004147984 */ /* 0x000ee20000000800 */
[----:B----4-:R-:W-:Y:S01]  /*0c50*/  FFMA R22, R25, R32, R22 ;  /* 0x0000002019167223 */ /* 0x010fe20000000016 */
[----:B-----5:R-:W-:Y:S01]  /*0c60*/  FFMA R9, R32, R24, R9 ;  /* 0x0000001820097223 */ /* 0x020fe20000000009 */
[CC--:B0-----:R-:W-:Y:S01]  /*0c70*/  FFMA R30, R29.reuse, R31.reuse, R30 ;  /* 0x0000001f1d1e7223 */ /* 0x0c1fe2000000001e */
[C---:B------:R-:W-:Y:S01]  /*0c80*/  FFMA R33, R26.reuse, R31, R33 ;  /* 0x0000001f1a217223 */ /* 0x040fe20000000021 */
[-C--:B------:R-:W-:Y:S01]  /*0c90*/  FFMA R29, R29, R34.reuse, R28 ;  /* 0x000000221d1d7223 */ /* 0x080fe2000000001c */
[----:B------:R-:W-:Y:S01]  /*0ca0*/  FFMA R26, R26, R34, R27 ;  /* 0x000000221a1a7223 */ /* 0x000fe2000000001b */
[C---:B-1----:R-:W-:Y:S01]  /*0cb0*/  FFMA R8, R32.reuse, R23, R8 ;  /* 0x0000001720087223 */ /* 0x042fe20000000008 */
[----:B------:R-:W0:Y:S01]  /*0cc0*/  LDS R34, [R19+0x184] ;  /* 0x0001840013227984 */ /* 0x000e220000000800 */
[----:B--2---:R-:W-:-:S03]  /*0cd0*/  FFMA R7, R32, R10, R7 ;  /* 0x0000000a20077223 */ /* 0x004fc60000000007 */
[----:B------:R-:W1:Y:S01]  /*0ce0*/  LDS R27, [R19+0x188] ;  /* 0x00018800131b7984 */ /* 0x000e620000000800 */
[----:B---3--:R-:W-:-:S03]  /*0cf0*/  FFMA R18, R32, R5, R18 ;  /* 0x0000000520127223 */ /* 0x008fc60000000012 */
[----:B------:R-:W-:Y:S01]  /*0d00*/  LDS R31, [R4+-0x3f4] ;  /* 0xfffc0c00041f7984 */ /* 0x000fe20000000800 */
[----:B------:R-:W-:Y:S01]  /*0d10*/  FFMA R21, R25, R20, R21 ;  /* 0x0000001419157223 */ /* 0x000fe20000000015 */
[C---:B------:R-:W-:Y:S01]  /*0d20*/  FFMA R14, R20.reuse, R24, R14 ;  /* 0x00000018140e7223 */ /* 0x040fe2000000000e */
[C---:B------:R-:W-:Y:S01]  /*0d30*/  FFMA R13, R20.reuse, R23, R13 ;  /* 0x00000017140d7223 */ /* 0x040fe2000000000d */
[C---:B------:R-:W-:Y:S01]  /*0d40*/  FFMA R12, R20.reuse, R10, R12 ;  /* 0x0000000a140c7223 */ /* 0x040fe2000000000c */
[----:B------:R-:W-:Y:S01]  /*0d50*/  FFMA R11, R20, R5, R11 ;  /* 0x00000005140b7223 */ /* 0x000fe2000000000b */
[----:B------:R-:W2:Y:S04]  /*0d60*/  LDS R25, [R19+0x234] ;  /* 0x0002340013197984 */ /* 0x000ea80000000800 */
[----:B------:R-:W3:Y:S04]  /*0d70*/  LDS R28, [R4+0xc] ;  /* 0x00000c00041c7984 */ /* 0x000ee80000000800 */
[----:B------:R-:W4:Y:S04]  /*0d80*/  LDS R24, [R19+0x238] ;  /* 0x0002380013187984 */ /* 0x000f280000000800 */
[----:B------:R-:W5:Y:S04]  /*0d90*/  LDS R23, [R19+0x23c] ;  /* 0x00023c0013177984 */ /* 0x000f680000000800 */
[----:B------:R-:W5:Y:S04]  /*0da0*/  LDS R10, [R19+0x240] ;  /* 0x00024000130a7984 */ /* 0x000f680000000800 */
[----:B------:R-:W5:Y:S01]  /*0db0*/  LDS R5, [R19+0x244] ;  /* 0x0002440013057984 */ /* 0x000f620000000800 */
[-C--:B0-----:R-:W-:Y:S01]  /*0dc0*/  FFMA R30, R32, R34.reuse, R30 ;  /* 0x00000022201e7223 */ /* 0x081fe2000000001e */
[----:B------:R-:W-:-:S02]  /*0dd0*/  FFMA R33, R20, R34, R33 ;  /* 0x0000002214217223 */ /* 0x000fc40000000021 */
[----:B------:R-:W0:Y:S01]  /*0de0*/  LDS R34, [R19+0x248] ;  /* 0x0002480013227984 */ /* 0x000e220000000800 */
[-C--:B-1----:R-:W-:Y:S01]  /*0df0*/  FFMA R32, R32, R27.reuse, R29 ;  /* 0x0000001b20207223 */ /* 0x082fe2000000001d */
[----:B------:R-:W-:Y:S02]  /*0e00*/  FFMA R20, R20, R27, R26 ;  /* 0x0000001b14147223 */ /* 0x000fe4000000001a */
[----:B------:R-:W1:Y:S04]  /*0e10*/  LDS R29, [R19+0x24c] ;  /* 0x00024c00131d7984 */ /* 0x000e680000000800 */
[----:B------:R-:W-:Y:S04]  /*0e20*/  LDS R27, [R19+0x2f8] ;  /* 0x0002f800131b7984 */ /* 0x000fe80000000800 */
[----:B------:R-:W-:Y:S01]  /*0e30*/  LDS R26, [R19+0x2fc] ;  /* 0x0002fc00131a7984 */ /* 0x000fe20000000800 */
[C---:B--2---:R-:W-:Y:S01]  /*0e40*/  FFMA R22, R25.reuse, R31, R22 ;  /* 0x0000001f19167223 */ /* 0x044fe20000000016 */
[----:B---3--:R-:W-:-:S02]  /*0e50*/  FFMA R21, R25, R28, R21 ;  /* 0x0000001c19157223 */ /* 0x008fc40000000015 */
[----:B------:R-:W-:Y:S01]  /*0e60*/  LDS R25, [R19+0x300] ;  /* 0x0003000013197984 */ /* 0x000fe20000000800 */
[CC--:B----4-:R-:W-:Y:S01]  /*0e70*/  FFMA R9, R31.reuse, R24.reuse, R9 ;  /* 0x000000181f097223 */ /* 0x0d0fe20000000009 */
[C---:B------:R-:W-:Y:S02]  /*0e80*/  FFMA R14, R28.reuse, R24, R14 ;  /* 0x000000181c0e7223 */ /* 0x040fe4000000000e */
[----:B------:R-:W-:Y:S01]  /*0e90*/  LDS R24, [R19+0x304] ;  /* 0x0003040013187984 */ /* 0x000fe20000000800 */
[CC--:B-----5:R-:W-:Y:S01]  /*0ea0*/  FFMA R8, R31.reuse, R23.reuse, R8 ;  /* 0x000000171f087223 */ /* 0x0e0fe20000000008 */
[C---:B------:R-:W-:Y:S02]  /*0eb0*/  FFMA R13, R28.reuse, R23, R13 ;  /* 0x000000171c0d7223 */ /* 0x040fe4000000000d */
[----:B------:R-:W-:Y:S01]  /*0ec0*/  LDS R23, [R19+0x308] ;  /* 0x0003080013177984 */ /* 0x000fe20000000800 */
[-C--:B------:R-:W-:Y:S01]  /*0ed0*/  FFMA R7, R31, R10.reuse, R7 ;  /* 0x0000000a1f077223 */ /* 0x080fe20000000007 */
[----:B------:R-:W-:-:S02]  /*0ee0*/  FFMA R12, R28, R10, R12 ;  /* 0x0000000a1c0c7223 */ /* 0x000fc4000000000c */
[----:B------:R-:W2:Y:S01]  /*0ef0*/  LDS R10, [R4+-0x3f0] ;  /* 0xfffc1000040a7984 */ /* 0x000ea20000000800 */
[CC--:B------:R-:W-:Y:S01]  /*0f00*/  FFMA R18, R31.reuse, R5.reuse, R18 ;  /* 0x000000051f127223 */ /* 0x0c0fe20000000012 */
[C---:B------:R-:W-:Y:S02]  /*0f10*/  FFMA R11, R28.reuse, R5, R11 ;  /* 0x000000051c0b7223 */ /* 0x040fe4000000000b */
[----:B------:R-:W3:Y:S01]  /*0f20*/  LDS R5, [R4+0x10] ;  /* 0x0000100004057984 */ /* 0x000ee20000000800 */
[CC--:B0-----:R-:W-:Y:S01]  /*0f30*/  FFMA R30, R31.reuse, R34.reuse, R30 ;  /* 0x000000221f1e7223 */ /* 0x0c1fe2000000001e */
[C---:B------:R-:W-:Y:S02]  /*0f40*/  FFMA R33, R28.reuse, R34, R33 ;  /* 0x000000221c217223 */ /* 0x040fe40000000021 */
[----:B------:R-:W0:Y:S01]  /*0f50*/  LDS R34, [R19+0x310] ;  /* 0x0003100013227984 */ /* 0x000e220000000800 */
[-C--:B-1----:R-:W-:Y:S01]  /*0f60*/  FFMA R32, R31, R29.reuse, R32 ;  /* 0x0000001d1f207223 */ /* 0x082fe20000000020 */
[----:B------:R-:W-:-:S02]  /*0f70*/  FFMA R20, R28, R29, R20 ;  /* 0x0000001d1c147223 */ /* 0x000fc40000000014 */
[----:B------:R-:W1:Y:S04]  /*0f80*/  LDS R31, [R19+0x30c] ;  /* 0x00030c00131f7984 */ /* 0x000e680000000800 */
[----:B------:R-:W-:Y:S04]  /*0f90*/  LDS R28, [R19+0x3c0] ;  /* 0x0003c000131c7984 */ /* 0x000fe80000000800 */
[----:B------:R-:W-:Y:S01]  /*0fa0*/  LDS R29, [R19+0x3d4] ;  /* 0x0003d400131d7984 */ /* 0x000fe20000000800 */
[C---:B--2---:R-:W-:Y:S01]  /*0fb0*/  FFMA R22, R27.reuse, R10, R22 ;  /* 0x0000000a1b167223 */ /* 0x044fe20000000016 */
[C---:B------:R-:W-:Y:S01]  /*0fc0*/  FFMA R9, R10.reuse, R26, R9 ;  /* 0x0000001a0a097223 */ /* 0x040fe20000000009 */
[C---:B------:R-:W-:Y:S01]  /*0fd0*/  FFMA R8, R10.reuse, R25, R8 ;  /* 0x000000190a087223 */ /* 0x040fe20000000008 */
[C---:B------:R-:W-:Y:S01]  /*0fe0*/  FFMA R7, R10.reuse, R24, R7 ;  /* 0x000000180a077223 */ /* 0x040fe20000000007 */
[----:B---3--:R-:W-:Y:S01]  /*0ff0*/  FFMA R21, R27, R5, R21 ;  /* 0x000000051b157223 */ /* 0x008fe20000000015 */
[C---:B------:R-:W-:Y:S01]  /*1000*/  FFMA R14, R5.reuse, R26, R14 ;  /* 0x0000001a050e7223 */ /* 0x040fe2000000000e */
[C---:B------:R-:W-:Y:S01]  /*1010*/  FFMA R13, R5.reuse, R25, R13 ;  /* 0x00000019050d7223 */ /* 0x040fe2000000000d */
[C---:B------:R-:W-:Y:S01]  /*1020*/  FFMA R12, R5.reuse, R24, R12 ;  /* 0x00000018050c7223 */ /* 0x040fe2000000000c */
[CC--:B------:R-:W-:Y:S01]  /*1030*/  FFMA R18, R10.reuse, R23.reuse, R18 ;  /* 0x000000170a127223 */ /* 0x0c0fe20000000012 */
[C---:B------:R-:W-:Y:S01]  /*1040*/  FFMA R11, R5.reuse, R23, R11 ;  /* 0x00000017050b7223 */ /* 0x040fe2000000000b */
[----:B------:R-:W2:Y:S01]  /*1050*/  LDS R24, [R4+0x14] ;  /* 0x0000140004187984 */ /* 0x000ea20000000800 */
[-C--:B0-----:R-:W-:Y:S01]  /*1060*/  FFMA R32, R10, R34.reuse, R32 ;  /* 0x000000220a207223 */ /* 0x081fe20000000020 */
[----:B------:R-:W-:-:S02]  /*1070*/  FFMA R20, R5, R34, R20 ;  /* 0x0000002205147223 */ /* 0x000fc40000000014 */
[----:B------:R-:W0:Y:S01]  /*1080*/  LDS R23, [R4+-0x3ec] ;  /* 0xfffc140004177984 */ /* 0x000e220000000800 */
[-C--:B-1----:R-:W-:Y:S01]  /*1090*/  FFMA R30, R10, R31.reuse, R30 ;  /* 0x0000001f0a1e7223 */ /* 0x082fe2000000001e */
[----:B------:R-:W-:Y:S02]  /*10a0*/  FFMA R33, R5, R31, R33 ;  /* 0x0000001f05217223 */ /* 0x000fe40000000021 */
[----:B------:R-:W1:Y:S04]  /*10b0*/  LDS R27, [R19+0x3c4] ;  /* 0x0003c400131b7984 */ /* 0x000e680000000800 */
[----:B------:R-:W3:Y:S04]  /*10c0*/  LDS R26, [R19+0x3c8] ;  /* 0x0003c800131a7984 */ /* 0x000ee80000000800 */
[----:B------:R-:W4:Y:S04]  /*10d0*/  LDS R25, [R19+0x3cc] ;  /* 0x0003cc0013197984 */ /* 0x000f280000000800 */
[----:B------:R-:W5:Y:S04]  /*10e0*/  LDS R10, [R19+0x3d0] ;  /* 0x0003d000130a7984 */ /* 0x000f680000000800 */
[----:B------:R-:W-:Y:S04]  /*10f0*/  LDS R34, [R19+0x480] ;  /* 0x0004800013227984 */ /* 0x000fe80000000800 */
[----:B------:R-:W5:Y:S04]  /*1100*/  LDS R5, [R4+0x18] ;  /* 0x0000180004057984 */ /* 0x000f680000000800 */
[----:B------:R-:W5:Y:S01]  /*1110*/  LDS R31, [R19+0x498] ;  /* 0x00049800131f7984 */ /* 0x000f620000000800 */
[C---:B--2---:R-:W-:Y:S01]  /*1120*/  FFMA R14, R24.reuse, R28, R14 ;  /* 0x0000001c180e7223 */ /* 0x044fe2000000000e */
[C---:B------:R-:W-:Y:S01]  /*1130*/  FFMA R21, R35.reuse, R24, R21 ;  /* 0x0000001823157223 */ /* 0x040fe20000000015 */
[C---:B------:R-:W-:Y:S01]  /*1140*/  FFMA R20, R24.reuse, R29, R20 ;  /* 0x0000001d18147223 */ /* 0x040fe20000000014 */
[----:B0-----:R-:W-:Y:S01]  /*1150*/  FFMA R22, R35, R23, R22 ;  /* 0x0000001723167223 */ /* 0x001fe20000000016 */
[C---:B------:R-:W-:Y:S01]  /*1160*/  FFMA R9, R23.reuse, R28, R9 ;  /* 0x0000001c17097223 */ /* 0x040fe20000000009 */
[C---:B------:R-:W-:Y:S01]  /*1170*/  FFMA R32, R23.reuse, R29, R32 ;  /* 0x0000001d17207223 */ /* 0x040fe20000000020 */
[----:B------:R-:W0:Y:S01]  /*1180*/  LDS R28, [R19+0x494] ;  /* 0x00049400131c7984 */ /* 0x000e220000000800 */
[-C--:B-1----:R-:W-:Y:S01]  /*1190*/  FFMA R8, R23, R27.reuse, R8 ;  /* 0x0000001b17087223 */ /* 0x082fe20000000008 */
[----:B------:R-:W-:-:S02]  /*11a0*/  FFMA R13, R24, R27, R13 ;  /* 0x0000001b180d7223 */ /* 0x000fc4000000000d */
[----:B------:R-:W1:Y:S01]  /*11b0*/  LDS R27, [R19+0x484] ;  /* 0x00048400131b7984 */ /* 0x000e620000000800 */
[CC--:B---3--:R-:W-:Y:S01]  /*11c0*/  FFMA R7, R23.reuse, R26.reuse, R7 ;  /* 0x0000001a17077223 */ /* 0x0c8fe20000000007 */
[C---:B------:R-:W-:Y:S02]  /*11d0*/  FFMA R12, R24.reuse, R26, R12 ;  /* 0x0000001a180c7223 */ /* 0x040fe4000000000c */
[----:B------:R-:W2:Y:S01]  /*11e0*/  LDS R26, [R19+0x488] ;  /* 0x00048800131a7984 */ /* 0x000ea20000000800 */
[CC--:B----4-:R-:W-:Y:S01]  /*11f0*/  FFMA R18, R23.reuse, R25.reuse, R18 ;  /* 0x0000001917127223 */ /* 0x0d0fe20000000012 */
[C---:B------:R-:W-:Y:S02]  /*1200*/  FFMA R11, R24.reuse, R25, R11 ;  /* 0x00000019180b7223 */ /* 0x040fe4000000000b */
[----:B------:R3:W4:Y:S01]  /*1210*/  LDS R25, [R4+-0x3e8] ;  /* 0xfffc180004197984 */ /* 0x0007220000000800 */
[-C--:B-----5:R-:W-:Y:S01]  /*1220*/  FFMA R30, R23, R10.reuse, R30 ;  /* 0x0000000a171e7223 */ /* 0x0a0fe2000000001e */
[----:B------:R-:W-:-:S02]  /*1230*/  FFMA R33, R24, R10, R33 ;  /* 0x0000000a18217223 */ /* 0x000fc40000000021 */
[----:B------:R-:W5:Y:S04]  /*1240*/  LDS R10, [R19+0x48c] ;  /* 0x00048c00130a7984 */ /* 0x000f680000000800 */
[----:B------:R3:W5:Y:S01]  /*1250*/  LDS R23, [R19+0x490] ;  /* 0x0004900013177984 */ /* 0x0007620000000800 */
[----:B------:R-:W-:Y:S01]  /*1260*/  FFMA R21, R34, R5, R21 ;  /* 0x0000000522157223 */ /* 0x000fe20000000015 */
[----:B---3--:R-:W-:Y:S01]  /*1270*/  IADD3 R4, R4, 0x20, RZ ;  /* 0x0000002004047810 */ /* 0x008fe20007ffe0ff */
[----:B------:R-:W-:Y:S01]  /*1280*/  FFMA R20, R5, R31, R20 ;  /* 0x0000001f05147223 */ /* 0x000fe20000000014 */
[----:B------:R-:W-:Y:S01]  /*1290*/  IADD3 R19, R19, 0x620, RZ ;  /* 0x0000062013137810 */ /* 0x000fe20007ffe0ff */
[C---:B0-----:R-:W-:Y:S01]  /*12a0*/  FFMA R33, R5.reuse, R28, R33 ;  /* 0x0000001c05217223 */ /* 0x041fe20000000021 */
[C---:B-1----:R-:W-:Y:S01]  /*12b0*/  FFMA R14, R5.reuse, R27, R14 ;  /* 0x0000001b050e7223 */ /* 0x042fe2000000000e */
[-C--:B--2---:R-:W-:Y:S01]  /*12c0*/  FFMA R13, R5, R26.reuse, R13 ;  /* 0x0000001a050d7223 */ /* 0x084fe2000000000d */
[----:B----4-:R-:W-:Y:S01]  /*12d0*/  FFMA R22, R34, R25, R22 ;  /* 0x0000001922167223 */ /* 0x010fe20000000016 */
[C---:B------:R-:W-:Y:S01]  /*12e0*/  FFMA R9, R25.reuse, R27, R9 ;  /* 0x0000001b19097223 */ /* 0x040fe20000000009 */
[C---:B------:R-:W-:Y:S01]  /*12f0*/  FFMA R8, R25.reuse, R26, R8 ;  /* 0x0000001a19087223 */ /* 0x040fe20000000008 */
[C---:B------:R-:W-:Y:S01]  /*1300*/  FFMA R30, R25.reuse, R28, R30 ;  /* 0x0000001c191e7223 */ /* 0x040fe2000000001e */
[-C--:B-----5:R-:W-:Y:S01]  /*1310*/  FFMA R7, R25, R10.reuse, R7 ;  /* 0x0000000a19077223 */ /* 0x0a0fe20000000007 */
[----:B------:R-:W-:Y:S01]  /*1320*/  FFMA R10, R5, R10, R12 ;  /* 0x0000000a050a7223 */ /* 0x000fe2000000000c */
[-C--:B------:R-:W-:Y:S01]  /*1330*/  FFMA R18, R25, R23.reuse, R18 ;  /* 0x0000001719127223 */ /* 0x080fe20000000012 */
[----:B------:R-:W-:Y:S01]  /*1340*/  FFMA R11, R5, R23, R11 ;  /* 0x00000017050b7223 */ /* 0x000fe2000000000b */
[----:B------:R-:W-:Y:S01]  /*1350*/  FFMA R25, R25, R31, R32 ;  /* 0x0000001f19197223 */ /* 0x000fe20000000020 */
[----:B------:R-:W-:Y:S05]  /*1360*/  @P0 BRA `(.L_x_91) ;  /* 0xfffff43000000947 */ /* 0x000fea000383ffff */
[----:B------:R-:W-:-:S04]  /*1370*/  IADD3 R3, R3, 0x1, RZ ;  /* 0x0000000103037810 */ /* 0x000fc80007ffe0ff */
[----:B------:R-:W-:-:S13]  /*1380*/  ISETP.GE.U32.AND P0, PT, R3, 0x20, PT ;  /* 0x000000200300780c */ /* 0x000fda0003f06070 */
[----:B------:R-:W-:Y:S01]  /*1390*/  @P0 CALL.REL.NOINC `(.L_x_92) ;  /* 0x0000001000000944 */ /* 0x000fe20003c00000 */
[----:B------:R-:W-:Y:S05]  /*13a0*/  BRA `(.L_x_93) ;  /* 0xffffed8000007947 */ /* 0x000fea000383ffff */
.L_x_92:
[----:B------:R-:W0:Y:S02]  /*13b0*/  S2R R5, SR_CTAID.Z ;  /* 0x0000000000057919 */ /* 0x000e240000002700 */
[C---:B0-----:R-:W-:Y:S01]  /*13c0*/  LEA R2, R5.reuse, R0, 0x5 ;  /* 0x0000000005027211 */ /* 0x041fe200078e28ff */
[----:B------:R-:W-:-:S04]  /*13d0*/  IMAD R26, R5, 0x620, R16 ;  /* 0x00000620051a7824 */ /* 0x000fc800078e0210 */
[----:B------:R-:W-:-:S04]  /*13e0*/  IMAD.WIDE R2, R2, R17, c[0x0][0x178] ;  /* 0x00005e0002027625 */ /* 0x000fc800078e0211 */
[CC--:B------:R-:W-:Y:S01]  /*13f0*/  IMAD.WIDE R4, R26.reuse, R17.reuse, c[0x0][0x180] ;  /* 0x000060001a047625 */ /* 0x0c0fe200078e0211 */
[----:B------:R0:W2:Y:S04]  /*1400*/  LDG.E.CONSTANT R27, [R2.64] ;  /* 0x00000004021b7981 */ /* 0x0000a8000c1e9900 */
        /* <DEDUP_REMOVED lines=17> */
[--C-:B------:R-:W-:Y:S01]  /*1520*/  FADD R17, R8, R27.reuse ;  /* 0x0000001b08117221 */ /* 0x100fe20000000000 */
[--C-:B------:R-:W-:Y:S01]  /*1530*/  FADD R8, R7, R27.reuse ;  /* 0x0000001b07087221 */ /* 0x100fe20000000000 */
[--C-:B---3--:R-:W-:Y:S01]  /*1540*/  FADD R36, R21, R0.reuse ;  /* 0x0000000015247221 */ /* 0x108fe20000000000 */
[--C-:B------:R-:W-:Y:S01]  /*1550*/  FADD R21, R14, R0.reuse ;  /* 0x000000000e157221 */ /* 0x100fe20000000000 */
[--C-:B------:R-:W-:Y:S01]  /*1560*/  FADD R13, R13, R0.reuse ;  /* 0x000000000d0d7221 */ /* 0x100fe20000000000 */
[----:B------:R-:W-:Y:S01]  /*1570*/  FADD R10, R10, R0 ;  /* 0x000000000a0a7221 */ /* 0x000fe20000000000 */
[----:B----4-:R-:W-:Y:S01]  /*1580*/  FADD R34, R37, R34 ;  /* 0x0000002225227221 */ /* 0x010fe20000000000 */
[--C-:B------:R-:W-:Y:S01]  /*1590*/  FADD R11, R11, R0.reuse ;  /* 0x000000000b0b7221 */ /* 0x100fe20000000000 */
[--C-:B------:R-:W-:Y:S01]  /*15a0*/  FADD R33, R33, R0.reuse ;  /* 0x0000000021217221 */ /* 0x100fe20000000000 */
[----:B------:R-:W-:Y:S01]  /*15b0*/  FADD R35, R20, R0 ;  /* 0x0000000014237221 */ /* 0x000fe20000000000 */
[--C-:B------:R-:W-:Y:S01]  /*15c0*/  FADD R0, R9, R27.reuse ;  /* 0x0000001b09007221 */ /* 0x100fe20000000000 */
[----:B------:R-:W-:Y:S01]  /*15d0*/  FMNMX R7, RZ, R34, !PT ;  /* 0x00000022ff077209 */ /* 0x000fe20007800000 */
[----:B------:R-:W-:-:S02]  /*15e0*/  FADD R18, R18, R27 ;  /* 0x0000001b12127221 */ /* 0x000fc40000000000 */
[----:B-----5:R-:W-:Y:S01]  /*15f0*/  FADD R0, R0, R29 ;  /* 0x0000001d00007221 */ /* 0x020fe20000000000 */
[----:B------:R-:W-:Y:S01]  /*1600*/  FADD R13, R13, R16 ;  /* 0x000000100d0d7221 */ /* 0x000fe20000000000 */
[----:B------:R-:W-:Y:S01]  /*1610*/  FADD R30, R30, R27 ;  /* 0x0000001b1e1e7221 */ /* 0x000fe20000000000 */
[----:B------:R-:W-:Y:S01]  /*1620*/  FADD R8, R8, R15 ;  /* 0x0000000f08087221 */ /* 0x000fe20000000000 */
[----:B------:R-:W-:Y:S01]  /*1630*/  FADD R25, R25, R27 ;  /* 0x0000001b19197221 */ /* 0x000fe20000000000 */
[----:B------:R-:W-:Y:S01]  /*1640*/  FADD R10, R10, R23 ;  /* 0x000000170a0a7221 */ /* 0x000fe20000000000 */
[----:B------:R0:W-:Y:S01]  /*1650*/  STG.E [R4.64], R7 ;  /* 0x0000000704007986 */ /* 0x0001e2000c101904 */
[----:B------:R-:W-:Y:S02]  /*1660*/  FMNMX R9, RZ, R0, !PT ;  /* 0x00000000ff097209 */ /* 0x000fe40007800000 */
[----:B------:R-:W-:Y:S01]  /*1670*/  FMNMX R13, RZ, R13, !PT ;  /* 0x0000000dff0d7209 */ /* 0x000fe20007800000 */
[----:B------:R-:W-:Y:S01]  /*1680*/  FADD R31, R36, R31 ;  /* 0x0000001f241f7221 */ /* 0x000fe20000000000 */
[----:B------:R-:W-:Y:S01]  /*1690*/  FMNMX R15, RZ, R10, !PT ;  /* 0x0000000aff0f7209 */ /* 0x000fe20007800000 */
[----:B------:R-:W-:Y:S01]  /*16a0*/  FADD R21, R21, R32 ;  /* 0x0000002015157221 */ /* 0x000fe20000000000 */
        /* <DEDUP_REMOVED lines=17> */
[----:B0-----:R-:W-:Y:S02]  /*17c0*/  FMNMX R9, RZ, R18, !PT ;  /* 0x00000012ff097209 */ /* 0x001fe40007800000 */
        /* <DEDUP_REMOVED lines=13> */
.L_x_94:
        /* <DEDUP_REMOVED lines=14> */
.L_x_141:


//--------------------- .text.tvmgen_default_fused_nn_conv2d_add_add_nn_relu_2_kernel --------------------------
	.section	.text.tvmgen_default_fused_nn_conv2d_add_add_nn_relu_2_kernel,"ax",@progbits
	.sectionflags	@"SHF_BARRIERS=1"
	.sectioninfo	@"SHI_REGISTERS=56"
	.align	128
        .global         tvmgen_default_fused_nn_conv2d_add_add_nn_relu_2_kernel
        .type           tvmgen_default_fused_nn_conv2d_add_add_nn_relu_2_kernel,@function
        .size           tvmgen_default_fused_nn_conv2d_add_add_nn_relu_2_kernel,(.L_x_142 - tvmgen_default_fused_nn_conv2d_add_add_nn_relu_2_kernel)
        .other          tvmgen_default_fused_nn_conv2d_add_add_nn_relu_2_kernel,@"STO_CUDA_ENTRY STV_DEFAULT"
tvmgen_default_fused_nn_conv2d_add_add_nn_relu_2_kernel:
.text.tvmgen_default_fused_nn_conv2d_add_add_nn_relu_2_kernel:
[----:B------:R-:W-:Y:S02]  /*0000*/  MOV R1, c[0x0][0x28] ;  /* 0x00000a0000017a02 */ /* 0x000fe40000000f00 */
[----:B------:R-:W0:Y:S01]  /*0010*/  S2R R0, SR_TID.Z ;  /* 0x0000000000007919 */ /* 0x000e220000002300 */
[----:B------:R-:W-:Y:S01]  /*0020*/  MOV R12, 0x4 ;  /* 0x00000004000c7802 */ /* 0x000fe20000000f00 */
[----:B------:R-:W-:Y:S01]  /*0030*/  CS2R R26, SRZ ;  /* 0x00000000001a7805 */ /* 0x000fe2000001ff00 */
[----:B------:R-:W-:Y:S01]  /*0040*/  MOV R45, RZ ;  /* 0x000000ff002d7202 */ /* 0x000fe20000000f00 */
[----:B------:R-:W1:Y:S01]  /*0050*/  S2R R3, SR_CTAID.Z ;  /* 0x0000000000037919 */ /* 0x000e620000002700 */
[----:B------:R-:W-:Y:S01]  /*0060*/  CS2R R30, SRZ ;  /* 0x00000000001e7805 */ /* 0x000fe2000001ff00 */
[----:B------:R-:W-:Y:S01]  /*0070*/  CS2R R36, SRZ ;  /* 0x0000000000247805 */ /* 0x000fe2000001ff00 */
[----:B------:R-:W-:Y:S01]  /*0080*/  MOV R39, RZ ;  /* 0x000000ff00277202 */ /* 0x000fe20000000f00 */
[----:B------:R-:W2:Y:S01]  /*0090*/  S2R R9, SR_TID.X ;  /* 0x0000000000097919 */ /* 0x000ea20000002100 */
[----:B------:R-:W-:Y:S01]  /*00a0*/  MOV R53, RZ ;  /* 0x000000ff00357202 */ /* 0x000fe20000000f00 */
[----:B------:R-:W-:-:S02]  /*00b0*/  ULDC.64 UR4, c[0x0][0x118] ;  /* 0x0000460000047ab9 */ /* 0x000fc40000000a00 */
[----:B------:R-:W3:Y:S04]  /*00c0*/  S2R R2, SR_TID.Y ;  /* 0x0000000000027919 */ /* 0x000ee80000002200 */
[----:B------:R-:W4:Y:S01]  /*00d0*/  S2R R4, SR_CTAID.Y ;  /* 0x0000000000047919 */ /* 0x000f220000002600 */
[C---:B0-----:R-:W-:Y:S02]  /*00e0*/  LOP3.LUT R6, R0.reuse, 0x1, RZ, 0xc0, !PT ;  /* 0x0000000100067812 */ /* 0x041fe400078ec0ff */
[----:B------:R-:W-:Y:S02]  /*00f0*/  SHF.R.S32.HI R5, RZ, 0x1, R0 ;  /* 0x00000001ff057819 */ /* 0x000fe40000011400 */
[----:B-1----:R-:W-:Y:S02]  /*0100*/  LEA R11, R3, R0, 0x4 ;  /* 0x00000000030b7211 */ /* 0x002fe400078e20ff */
[----:B------:R-:W-:Y:S01]  /*0110*/  SHF.L.U32 R43, R0, 0x5, RZ ;  /* 0x00000005002b7819 */ /* 0x000fe200000006ff */
[C---:B--2---:R-:W-:Y:S01]  /*0120*/  IMAD R7, R9.reuse, 0x60, RZ ;  /* 0x0000006009077824 */ /* 0x044fe200078e02ff */
[----:B------:R-:W-:Y:S01]  /*0130*/  LEA R51, R9, R9, 0x1 ;  /* 0x0000000909337211 */ /* 0x000fe200078e08ff */
[--C-:B------:R-:W-:Y:S01]  /*0140*/  IMAD R8, R6, 0xe, R9.reuse ;  /* 0x0000000e06087824 */ /* 0x100fe200078e0209 */
[----:B---3--:R-:W-:Y:S01]  /*0150*/  LEA R10, R11, R2, 0x1 ;  /* 0x000000020b0a7211 */ /* 0x008fe200078e08ff */
[----:B------:R-:W-:Y:S01]  /*0160*/  IMAD R9, R2, 0x7, R9 ;  /* 0x0000000702097824 */ /* 0x000fe200078e0209 */
[----:B------:R-:W-:Y:S01]  /*0170*/  LOP3.LUT R7, R7, 0xffffff00, RZ, 0xc0, !PT ;  /* 0xffffff0007077812 */ /* 0x000fe200078ec0ff */
[----:B------:R-:W-:Y:S01]  /*0180*/  IMAD R11, R5, 0xc4, R8 ;  /* 0x000000c4050b7824 */ /* 0x000fe200078e0208 */
[C---:B------:R-:W-:Y:S01]  /*0190*/  LOP3.LUT R6, R51.reuse, 0x7, RZ, 0xc0, !PT ;  /* 0x0000000733067812 */ /* 0x040fe200078ec0ff */
[----:B------:R-:W-:Y:S01]  /*01a0*/  IMAD R44, R0, 0xe, R9 ;  /* 0x0000000e002c7824 */ /* 0x000fe200078e0209 */
[----:B------:R-:W-:Y:S01]  /*01b0*/  SHF.L.U32 R10, R10, 0x9, RZ ;  /* 0x000000090a0a7819 */ /* 0x000fe200000006ff */
[----:B----4-:R-:W-:Y:S01]  /*01c0*/  IMAD R11, R4, 0x1c, R11 ;  /* 0x0000001c040b7824 */ /* 0x010fe200078e020b */
[----:B------:R-:W-:-:S02]  /*01d0*/  IADD3 R47, R51, 0x2, RZ ;  /* 0x00000002332f7810 */ /* 0x000fc40007ffe0ff */
[C---:B------:R-:W-:Y:S01]  /*01e0*/  IADD3 R49, R51.reuse, 0x1, RZ ;  /* 0x0000000133317810 */ /* 0x040fe20007ffe0ff */
[C---:B------:R-:W-:Y:S01]  /*01f0*/  IMAD R11, R2.reuse, 0x7, R11 ;  /* 0x00000007020b7824 */ /* 0x040fe200078e020b */
[----:B------:R-:W-:Y:S02]  /*0200*/  LEA.HI.SX32 R13, R51, R2, 0x1c ;  /* 0x00000002330d7211 */ /* 0x000fe400078fe2ff */
[----:B------:R-:W-:Y:S02]  /*0210*/  LEA R42, R2, R43, 0x4 ;  /* 0x0000002b022a7211 */ /* 0x000fe400078e20ff */
[----:B------:R-:W-:Y:S02]  /*0220*/  IADD3 R40, R6, R10, R7 ;  /* 0x0000000a06287210 */ /* 0x000fe40007ffe007 */
[----:B------:R-:W-:Y:S02]  /*0230*/  SHF.L.U32 R7, R47, 0x5, RZ ;  /* 0x000000052f077819 */ /* 0x000fe400000006ff */
[----:B------:R-:W-:Y:S01]  /*0240*/  SHF.L.U32 R5, R49, 0x5, RZ ;  /* 0x0000000531057819 */ /* 0x000fe200000006ff */
[----:B------:R-:W-:Y:S01]  /*0250*/  IMAD.WIDE R40, R40, R12, c[0x0][0x170] ;  /* 0x00005c0028287625 */ /* 0x000fe200078e020c */
[----:B------:R-:W-:-:S02]  /*0260*/  ISETP.GT.AND P0, PT, R13, 0x1, PT ;  /* 0x000000010d00780c */ /* 0x000fc40003f04270 */
[----:B------:R-:W-:Y:S02]  /*0270*/  IADD3 R42, R51, R42, RZ ;  /* 0x0000002a332a7210 */ /* 0x000fe40007ffe0ff */
[----:B------:R-:W-:Y:S02]  /*0280*/  LOP3.LUT R8, R47, 0x7, RZ, 0xc0, !PT ;  /* 0x000000072f087812 */ /* 0x000fe400078ec0ff */
[----:B------:R-:W-:Y:S02]  /*0290*/  LOP3.LUT R6, R49, 0x7, RZ, 0xc0, !PT ;  /* 0x0000000731067812 */ /* 0x000fe400078ec0ff */
[----:B------:R-:W-:Y:S02]  /*02a0*/  LOP3.LUT R7, R7, 0xffffff00, RZ, 0xc0, !PT ;  /* 0xffffff0007077812 */ /* 0x000fe400078ec0ff */
[----:B------:R-:W-:Y:S02]  /*02b0*/  LOP3.LUT R5, R5, 0xffffff00, RZ, 0xc0, !PT ;  /* 0xffffff0005057812 */ /* 0x000fe400078ec0ff */
[----:B------:R-:W-:-:S02]  /*02c0*/  ISETP.GT.OR P0, PT, R42, 0x1ff, P0 ;  /* 0x000001ff2a00780c */ /* 0x000fc40000704670 */
[-C--:B------:R-:W-:Y:S02]  /*02d0*/  IADD3 R7, R8, R10.reuse, R7 ;  /* 0x0000000a08077210 */ /* 0x080fe40007ffe007 */
[----:B------:R-:W-:Y:S02]  /*02e0*/  IADD3 R6, R6, R10, R5 ;  /* 0x0000000a06067210 */ /* 0x000fe40007ffe005 */
[----:B------:R-:W-:Y:S01]  /*02f0*/  LEA.HI.SX32 R13, R13, R0, 0x1f ;  /* 0x000000000d0d7211 */ /* 0x000fe200078ffaff */
[-C--:B------:R-:W-:Y:S01]  /*0300*/  IMAD.WIDE R34, R7, R12.reuse, c[0x0][0x170] ;  /* 0x00005c0007227625 */ /* 0x080fe200078e020c */
[----:B------:R-:W-:Y:S02]  /*0310*/  ISETP.GT.OR P0, PT, R51, 0xf, P0 ;  /* 0x0000000f3300780c */ /* 0x000fe40000704670 */
[----:B------:R-:W-:Y:S01]  /*0320*/  MOV R5, R41 ;  /* 0x0000002900057202 */ /* 0x000fe20000000f00 */
[----:B------:R-:W-:Y:S01]  /*0330*/  IMAD.WIDE R32, R6, R12, c[0x0][0x170] ;  /* 0x00005c0006207625 */ /* 0x000fe200078e020c */
[----:B------:R-:W-:-:S02]  /*0340*/  ISETP.GT.OR P0, PT, R13, 0xf, P0 ;  /* 0x0000000f0d00780c */ /* 0x000fc40000704670 */
[----:B------:R-:W-:Y:S01]  /*0350*/  SHF.L.U32 R41, R9, 0x1, RZ ;  /* 0x0000000109297819 */ /* 0x000fe200000006ff */
[----:B------:R-:W-:-:S04]  /*0360*/  IMAD.WIDE R6, R11, R12, c[0x0][0x168] ;  /* 0x00005a000b067625 */ /* 0x000fc800078e020c */
.L_x_95:
[-C--:B------:R-:W-:Y:S01]  /*0370*/  LEA.HI.SX32 R9, R49, R2.reuse, 0x1c ;  /* 0x0000000231097211 */ /* 0x080fe200078fe2ff */
[----:B------:R0:W2:Y:S01]  /*0380*/  LDG.E.CONSTANT R38, [R6.64] ;  /* 0x0000000406267981 */ /* 0x0000a2000c1e9900 */
[----:B------:R-:W-:-:S03]  /*0390*/  LEA.HI.SX32 R11, R47, R2, 0x1c ;  /* 0x000000022f0b7211 */ /* 0x000fc600078fe2ff */
[----:B------:R-:W-:Y:S01]  /*03a0*/  BAR.SYNC.DEFER_BLOCKING 0x0 ;  /* 0x0000000000007b1d */ /* 0x000fe20000010000 */
[----:B------:R-:W-:Y:S02]  /*03b0*/  ISETP.GT.AND P1, PT, R9, 0x1, PT ;  /* 0x000000010900780c */ /* 0x000fe40003f24270 */
[----:B------:R-:W-:Y:S02]  /*03c0*/  ISETP.GT.AND P2, PT, R11, 0x1, PT ;  /* 0x000000010b00780c */ /* 0x000fe40003f44270 */
[C---:B------:R-:W-:Y:S02]  /*03d0*/  ISETP.GT.OR P1, PT, R42.reuse, 0x1fe, P1 ;  /* 0x000001fe2a00780c */ /* 0x040fe40000f24670 */
[----:B------:R-:W-:Y:S02]  /*03e0*/  ISETP.GT.OR P2, PT, R42, 0x1fd, P2 ;  /* 0x000001fd2a00780c */ /* 0x000fe40001744670 */
[----:B------:R-:W-:Y:S02]  /*03f0*/  LEA.HI.SX32 R9, R9, R0, 0x1f ;  /* 0x0000000009097211 */ /* 0x000fe400078ffaff */
[----:B------:R-:W-:-:S02]  /*0400*/  ISETP.GT.OR P1, PT, R51, 0xe, P1 ;  /* 0x0000000e3300780c */ /* 0x000fc40000f24670 */
[----:B------:R-:W-:Y:S02]  /*0410*/  LEA.HI.SX32 R11, R11, R0, 0x1f ;  /* 0x000000000b0b7211 */ /* 0x000fe400078ffaff */
[----:B------:R-:W-:Y:S02]  /*0420*/  ISETP.GT.OR P2, PT, R51, 0xd, P2 ;  /* 0x0000000d3300780c */ /* 0x000fe40001744670 */
[----:B------:R-:W-:Y:S02]  /*0430*/  ISETP.GT.OR P1, PT, R9, 0xf, P1 ;  /* 0x0000000f0900780c */ /* 0x000fe40000f24670 */
[----:B------:R-:W-:Y:S02]  /*0440*/  ISETP.GT.OR P2, PT, R11, 0xf, P2 ;  /* 0x0000000f0b00780c */ /* 0x000fe40001744670 */
[----:B------:R-:W-:Y:S02]  /*0450*/  @!P0 MOV R8, R40 ;  /* 0x0000002800088202 */ /* 0x000fe40000000f00 */
[----:B------:R-:W-:-:S05]  /*0460*/  @!P0 MOV R9, R5 ;  /* 0x0000000500098202 */ /* 0x000fca0000000f00 */
[----:B------:R-:W3:Y:S04]  /*0470*/  @!P0 LDG.E.CONSTANT R46, [R8.64] ;  /* 0x00000004082e8981 */ /* 0x000ee8000c1e9900 */
[----:B------:R1:W4:Y:S04]  /*0480*/  @!P1 LDG.E.CONSTANT R48, [R32.64] ;  /* 0x0000000420309981 */ /* 0x000328000c1e9900 */
[----:B------:R-:W5:Y:S01]  /*0490*/  @!P2 LDG.E.CONSTANT R50, [R34.64] ;  /* 0x000000042232a981 */ /* 0x000f62000c1e9900 */
[----:B------:R-:W-:Y:S02]  /*04a0*/  IADD3 R45, R45, 0x1, RZ ;  /* 0x000000012d2d7810 */ /* 0x000fe40007ffe0ff */
[----:B------:R-:W-:-:S02]  /*04b0*/  IADD3 R40, P4, R40, 0x20, RZ ;  /* 0x0000002028287810 */ /* 0x000fc40007f9e0ff */
[----:B0-----:R-:W-:Y:S02]  /*04c0*/  IADD3 R6, P5, R6, 0x1880, RZ ;  /* 0x0000188006067810 */ /* 0x001fe40007fbe0ff */
[----:B-1----:R-:W-:Y:S02]  /*04d0*/  IADD3 R32, P3, R32, 0x20, RZ ;  /* 0x0000002020207810 */ /* 0x002fe40007f7e0ff */
[----:B------:R-:W-:Y:S02]  /*04e0*/  IADD3.X R5, RZ, R5, RZ, P4, !PT ;  /* 0x00000005ff057210 */ /* 0x000fe400027fe4ff */
[----:B------:R-:W-:Y:S02]  /*04f0*/  IADD3.X R7, RZ, R7, RZ, P5, !PT ;  /* 0x00000007ff077210 */ /* 0x000fe40002ffe4ff */
[----:B------:R-:W-:Y:S01]  /*0500*/  IADD3.X R33, RZ, R33, RZ, P3, !PT ;  /* 0x00000021ff217210 */ /* 0x000fe20001ffe4ff */
[----:B--2---:R-:W-:Y:S04]  /*0510*/  STS [R44.X4], R38 ;  /* 0x000000262c007388 */ /* 0x004fe80000004800 */
[----:B---3--:R-:W-:Y:S04]  /*0520*/  @!P0 STS [R42.X4+0x380], R46 ;  /* 0x0003802e2a008388 */ /* 0x008fe80000004800 */
[----:B----4-:R-:W-:Y:S04]  /*0530*/  @!P1 STS [R42.X4+0x384], R48 ;  /* 0x000384302a009388 */ /* 0x010fe80000004800 */
[----:B-----5:R-:W-:Y:S04]  /*0540*/  @!P2 STS [R42.X4+0x388], R50 ;  /* 0x000388322a00a388 */ /* 0x020fe80000004800 */
[----:B------:R-:W-:Y:S06]  /*0550*/  BAR.SYNC.DEFER_BLOCKING 0x0 ;  /* 0x0000000000007b1d */ /* 0x000fec0000010000 */
[----:B------:R-:W-:Y:S04]  /*0560*/  LDS.64 R24, [R41.X4] ;  /* 0x0000000029187984 */ /* 0x000fe80000004a00 */
[----:B------:R-:W0:Y:S04]  /*0570*/  LDS.128 R8, [R43+0x380] ;  /* 0x000380002b087984 */ /* 0x000e280000000c00 */
[----:B------:R-:W1:Y:S04]  /*0580*/  LDS.128 R12, [R43+0x580] ;  /* 0x000580002b0c7984 */ /* 0x000e680000000c00 */
[----:B------:R-:W2:Y:S04]  /*0590*/  LDS.64 R28, [R41.X4+0x70] ;  /* 0x00007000291c7984 */ /* 0x000ea80000004a00 */
[----:B------:R-:W3:Y:S04]  /*05a0*/  LDS.128 R16, [R43+0x780] ;  /* 0x000780002b107984 */ /* 0x000ee80000000c00 */
[----:B------:R-:W4:Y:S01]  /*05b0*/  LDS.128 R20, [R43+0x980] ;  /* 0x000980002b147984 */ /* 0x000f220000000c00 */
[----:B0-----:R-:W-:Y:S01]  /*05c0*/  FFMA R37, R24, R8, R37 ;  /* 0x0000000818257223 */ /* 0x001fe20000000025 */
[----:B------:R-:W-:Y:S01]  /*05d0*/  FFMA R46, R8, R25, R53 ;  /* 0x00000019082e7223 */ /* 0x000fe20000000035 */
[----:B-1----:R-:W-:-:S02]  /*05e0*/  FFMA R8, R24, R12, R39 ;  /* 0x0000000c18087223 */ /* 0x002fc40000000027 */
[----:B------:R-:W0:Y:S01]  /*05f0*/  LDS.64 R38, [R41.X4+0xe0] ;  /* 0x0000e00029267984 */ /* 0x000e220000004a00 */
[----:B------:R-:W-:Y:S01]  /*0600*/  FFMA R12, R12, R25, R36 ;  /* 0x000000190c0c7223 */ /* 0x000fe20000000024 */
[----:B--2---:R-:W-:Y:S02]  /*0610*/  FFMA R53, R28, R9, R37 ;  /* 0x000000091c357223 */ /* 0x004fe40000000025 */
[----:B------:R-:W1:Y:S01]  /*0620*/  LDS.64 R36, [R41.X4+0x150] ;  /* 0x0001500029247984 */ /* 0x000e620000004a00 */
[----:B------:R-:W-:Y:S01]  /*0630*/  FFMA R9, R9, R29, R46 ;  /* 0x0000001d09097223 */ /* 0x000fe2000000002e */
[----:B---3--:R-:W-:Y:S01]  /*0640*/  FFMA R30, R24, R16, R30 ;  /* 0x00000010181e7223 */ /* 0x008fe2000000001e */
[----:B------:R-:W-:Y:S01]  /*0650*/  FFMA R46, R16, R25, R31 ;  /* 0x00000019102e7223 */ /* 0x000fe2000000001f */
[C---:B------:R-:W-:Y:S01]  /*0660*/  FFMA R8, R28.reuse, R13, R8 ;  /* 0x0000000d1c087223 */ /* 0x040fe20000000008 */
[----:B------:R-:W-:Y:S01]  /*0670*/  FFMA R13, R13, R29, R12 ;  /* 0x0000001d0d0d7223 */ /* 0x000fe2000000000c */
[----:B------:R-:W-:Y:S01]  /*0680*/  FFMA R12, R28, R17, R30 ;  /* 0x000000111c0c7223 */ /* 0x000fe2000000001e */
[----:B------:R-:W-:Y:S01]  /*0690*/  FFMA R46, R17, R29, R46 ;  /* 0x0000001d112e7223 */ /* 0x000fe2000000002e */
[----:B----4-:R-:W-:Y:S01]  /*06a0*/  FFMA R31, R24, R20, R26 ;  /* 0x00000014181f7223 */ /* 0x010fe2000000001a */
[----:B------:R-:W-:Y:S01]  /*06b0*/  FFMA R30, R20, R25, R27 ;  /* 0x00000019141e7223 */ /* 0x000fe2000000001b */
[----:B------:R-:W-:Y:S04]  /*06c0*/  LDS.64 R16, [R41.X4+0x1c0] ;  /* 0x0001c00029107984 */ /* 0x000fe80000004a00 */
[----:B------:R-:W2:Y:S01]  /*06d0*/  LDS.128 R24, [R43+0x390] ;  /* 0x000390002b187984 */ /* 0x000ea20000000c00 */
[----:B------:R-:W-:Y:S01]  /*06e0*/  FFMA R20, R28, R21, R31 ;  /* 0x000000151c147223 */ /* 0x000fe2000000001f */
[----:B------:R-:W-:-:S02]  /*06f0*/  FFMA R21, R21, R29, R30 ;  /* 0x0000001d15157223 */ /* 0x000fc4000000001e */
[----:B------:R-:W3:Y:S01]  /*0700*/  LDS.128 R28, [R43+0x590] ;  /* 0x000590002b1c7984 */ /* 0x000ee20000000c00 */
[C---:B0-----:R-:W-:Y:S01]  /*0710*/  FFMA R53, R38.reuse, R10, R53 ;  /* 0x0000000a26357223 */ /* 0x041fe20000000035 */
[----:B------:R-:W-:Y:S01]  /*0720*/  FFMA R8, R38, R14, R8 ;  /* 0x0000000e26087223 */ /* 0x000fe20000000008 */
[-C--:B------:R-:W-:Y:S01]  /*0730*/  FFMA R10, R10, R39.reuse, R9 ;  /* 0x000000270a0a7223 */ /* 0x080fe20000000009 */
[C---:B------:R-:W-:Y:S01]  /*0740*/  FFMA R12, R38.reuse, R18, R12 ;  /* 0x00000012260c7223 */ /* 0x040fe2000000000c */
[----:B------:R-:W-:Y:S01]  /*0750*/  FFMA R20, R38, R22, R20 ;  /* 0x0000001626147223 */ /* 0x000fe20000000014 */
[-C--:B------:R-:W-:Y:S01]  /*0760*/  FFMA R14, R14, R39.reuse, R13 ;  /* 0x000000270e0e7223 */ /* 0x080fe2000000000d */
[-C--:B------:R-:W-:Y:S01]  /*0770*/  FFMA R46, R18, R39.reuse, R46 ;  /* 0x00000027122e7223 */ /* 0x080fe2000000002e */
[----:B------:R-:W-:Y:S01]  /*0780*/  FFMA R38, R22, R39, R21 ;  /* 0x0000002716267223 */ /* 0x000fe20000000015 */
[C---:B-1----:R-:W-:Y:S01]  /*0790*/  FFMA R18, R36.reuse, R11, R53 ;  /* 0x0000000b24127223 */ /* 0x042fe20000000035 */
[C---:B------:R-:W-:Y:S01]  /*07a0*/  FFMA R22, R36.reuse, R15, R8 ;  /* 0x0000000f24167223 */ /* 0x040fe20000000008 */
[C---:B------:R-:W-:Y:S01]  /*07b0*/  FFMA R39, R36.reuse, R19, R12 ;  /* 0x0000001324277223 */ /* 0x040fe2000000000c */
[----:B------:R-:W-:Y:S01]  /*07c0*/  FFMA R53, R36, R23, R20 ;  /* 0x0000001724357223 */ /* 0x000fe20000000014 */
[-C--:B------:R-:W-:Y:S01]  /*07d0*/  FFMA R48, R11, R37.reuse, R10 ;  /* 0x000000250b307223 */ /* 0x080fe2000000000a */
[-C--:B------:R-:W-:Y:S01]  /*07e0*/  FFMA R36, R15, R37.reuse, R14 ;  /* 0x000000250f247223 */ /* 0x080fe2000000000e */
[----:B------:R-:W0:Y:S04]  /*07f0*/  LDS.128 R8, [R43+0x790] ;  /* 0x000790002b087984 */ /* 0x000e280000000c00 */
[----:B------:R-:W1:Y:S01]  /*0800*/  LDS.128 R12, [R43+0x990] ;  /* 0x000990002b0c7984 */ /* 0x000e620000000c00 */
[-C--:B------:R-:W-:Y:S01]  /*0810*/  FFMA R46, R19, R37.reuse, R46 ;  /* 0x00000025132e7223 */ /* 0x080fe2000000002e */
[----:B------:R-:W-:-:S02]  /*0820*/  FFMA R37, R23, R37, R38 ;  /* 0x0000002517257223 */ /* 0x000fc40000000026 */
[----:B------:R-:W4:Y:S01]  /*0830*/  LDS.64 R20, [R41.X4+0x230] ;  /* 0x0002300029147984 */ /* 0x000f220000004a00 */
[----:B--2---:R-:W-:-:S03]  /*0840*/  FFMA R38, R16, R24, R18 ;  /* 0x0000001810267223 */ /* 0x004fc60000000012 */
[----:B------:R-:W2:Y:S01]  /*0850*/  LDS.64 R18, [R41.X4+0x2a0] ;  /* 0x0002a00029127984 */ /* 0x000ea20000004a00 */
[-C--:B------:R-:W-:Y:S01]  /*0860*/  FFMA R48, R24, R17.reuse, R48 ;  /* 0x0000001118307223 */ /* 0x080fe20000000030 */
[----:B---3--:R-:W-:Y:S02]  /*0870*/  FFMA R24, R16, R28, R22 ;  /* 0x0000001c10187223 */ /* 0x008fe40000000016 */
[----:B------:R-:W3:Y:S01]  /*0880*/  LDS.64 R22, [R41.X4+0x310] ;  /* 0x0003100029167984 */ /* 0x000ee20000004a00 */
[----:B------:R-:W-:Y:S01]  /*0890*/  ISETP.NE.AND P1, PT, R45, 0x20, PT ;  /* 0x000000202d00780c */ /* 0x000fe20003f25270 */
[----:B------:R-:W-:Y:S01]  /*08a0*/  FFMA R36, R28, R17, R36 ;  /* 0x000000111c247223 */ /* 0x000fe20000000024 */
[----:B------:R-:W-:-:S04]  /*08b0*/  IADD3 R34, P2, R34, 0x20, RZ ;  /* 0x0000002022227810 */ /* 0x000fc80007f5e0ff */
[----:B------:R-:W-:Y:S01]  /*08c0*/  IADD3.X R35, RZ, R35, RZ, P2, !PT ;  /* 0x00000023ff237210 */ /* 0x000fe200017fe4ff */
[----:B0-----:R-:W-:Y:S01]  /*08d0*/  FFMA R39, R16, R8, R39 ;  /* 0x0000000810277223 */ /* 0x001fe20000000027 */
[-C--:B------:R-:W-:Y:S01]  /*08e0*/  FFMA R46, R8, R17.reuse, R46 ;  /* 0x00000011082e7223 */ /* 0x080fe2000000002e */
[----:B-1----:R-:W-:Y:S01]  /*08f0*/  FFMA R16, R16, R12, R53 ;  /* 0x0000000c10107223 */ /* 0x002fe20000000035 */
[----:B------:R-:W-:Y:S01]  /*0900*/  FFMA R12, R12, R17, R37 ;  /* 0x000000110c0c7223 */ /* 0x000fe20000000025 */
[C---:B----4-:R-:W-:Y:S01]  /*0910*/  FFMA R38, R20.reuse, R25, R38 ;  /* 0x0000001914267223 */ /* 0x050fe20000000026 */
[C---:B------:R-:W-:Y:S01]  /*0920*/  FFMA R24, R20.reuse, R29, R24 ;  /* 0x0000001d14187223 */ /* 0x040fe20000000018 */
[C---:B------:R-:W-:Y:S01]  /*0930*/  FFMA R39, R20.reuse, R9, R39 ;  /* 0x0000000914277223 */ /* 0x040fe20000000027 */
[-C--:B------:R-:W-:Y:S01]  /*0940*/  FFMA R17, R9, R21.reuse, R46 ;  /* 0x0000001509117223 */ /* 0x080fe2000000002e */
[-C--:B------:R-:W-:Y:S01]  /*0950*/  FFMA R25, R25, R21.reuse, R48 ;  /* 0x0000001519197223 */ /* 0x080fe20000000030 */
[----:B------:R-:W-:Y:S01]  /*0960*/  FFMA R29, R29, R21, R36 ;  /* 0x000000151d1d7223 */ /* 0x000fe20000000024 */
[----:B------:R-:W-:Y:S01]  /*0970*/  FFMA R9, R20, R13, R16 ;  /* 0x0000000d14097223 */ /* 0x000fe20000000010 */
[----:B------:R-:W-:Y:S01]  /*0980*/  FFMA R13, R13, R21, R12 ;  /* 0x000000150d0d7223 */ /* 0x000fe2000000000c */
[C---:B--2---:R-:W-:Y:S01]  /*0990*/  FFMA R37, R18.reuse, R26, R38 ;  /* 0x0000001a12257223 */ /* 0x044fe20000000026 */
[C---:B------:R-:W-:Y:S01]  /*09a0*/  FFMA R24, R18.reuse, R30, R24 ;  /* 0x0000001e12187223 */ /* 0x040fe20000000018 */
[C---:B------:R-:W-:Y:S01]  /*09b0*/  FFMA R8, R18.reuse, R10, R39 ;  /* 0x0000000a12087223 */ /* 0x040fe20000000027 */
[----:B------:R-:W-:Y:S01]  /*09c0*/  FFMA R18, R18, R14, R9 ;  /* 0x0000000e12127223 */ /* 0x000fe20000000009 */
[-C--:B------:R-:W-:Y:S01]  /*09d0*/  FFMA R12, R26, R19.reuse, R25 ;  /* 0x000000131a0c7223 */ /* 0x080fe20000000019 */
[-C--:B------:R-:W-:Y:S01]  /*09e0*/  FFMA R36, R30, R19.reuse, R29 ;  /* 0x000000131e247223 */ /* 0x080fe2000000001d */
[-C--:B------:R-:W-:Y:S01]  /*09f0*/  FFMA R10, R10, R19.reuse, R17 ;  /* 0x000000130a0a7223 */ /* 0x080fe20000000011 */
[----:B------:R-:W-:Y:S01]  /*0a00*/  FFMA R14, R14, R19, R13 ;  /* 0x000000130e0e7223 */ /* 0x000fe2000000000d */
[C---:B---3--:R-:W-:Y:S01]  /*0a10*/  FFMA R37, R22.reuse, R27, R37 ;  /* 0x0000001b16257223 */ /* 0x048fe20000000025 */
[C---:B------:R-:W-:Y:S01]  /*0a20*/  FFMA R39, R22.reuse, R31, R24 ;  /* 0x0000001f16277223 */ /* 0x040fe20000000018 */
[-C--:B------:R-:W-:Y:S01]  /*0a30*/  FFMA R53, R27, R23.reuse, R12 ;  /* 0x000000171b357223 */ /* 0x080fe2000000000c */
[----:B------:R-:W-:Y:S01]  /*0a40*/  FFMA R36, R31, R23, R36 ;  /* 0x000000171f247223 */ /* 0x000fe20000000024 */
[C---:B------:R-:W-:Y:S01]  /*0a50*/  FFMA R30, R22.reuse, R11, R8 ;  /* 0x0000000b161e7223 */ /* 0x040fe20000000008 */
[----:B------:R-:W-:Y:S01]  /*0a60*/  FFMA R26, R22, R15, R18 ;  /* 0x0000000f161a7223 */ /* 0x000fe20000000012 */
[-C--:B------:R-:W-:Y:S01]  /*0a70*/  FFMA R31, R11, R23.reuse, R10 ;  /* 0x000000170b1f7223 */ /* 0x080fe2000000000a */
[----:B------:R-:W-:Y:S01]  /*0a80*/  FFMA R27, R15, R23, R14 ;  /* 0x000000170f1b7223 */ /* 0x000fe2000000000e */
[----:B------:R-:W-:Y:S05]  /*0a90*/  @P1 BRA `(.L_x_95) ;  /* 0xfffff8d000001947 */ /* 0x000fea000383ffff */
[----:B------:R-:W-:Y:S02]  /*0aa0*/  LEA R3, R3, R0, 0x6 ;  /* 0x0000000003037211 */ /* 0x000fe400078e30ff */
[----:B------:R-:W-:-:S03]  /*0ab0*/  MOV R16, 0x4 ;  /* 0x0000000400107802 */ /* 0x000fc60000000f00 */
[C---:B------:R-:W-:Y:S02]  /*0ac0*/  IMAD R4, R3.reuse, 0x7, R4 ;  /* 0x0000000703047824 */ /* 0x040fe400078e0204 */
[----:B------:R-:W-:-:S04]  /*0ad0*/  IMAD.WIDE R2, R3, R16, c[0x0][0x178] ;  /* 0x00005e0003027625 */ /* 0x000fc800078e0210 */
[----:B------:R-:W-:Y:S01]  /*0ae0*/  IMAD R41, R4, 0x1c, R41 ;  /* 0x0000001c04297824 */ /* 0x000fe200078e0229 */
[----:B------:R0:W2:Y:S03]  /*0af0*/  LDG.E.CONSTANT R0, [R2.64+0x40] ;  /* 0x0000400402007981 */ /* 0x0000a6000c1e9900 */
[CC--:B------:R-:W-:Y:S01]  /*0b00*/  IMAD.WIDE R4, R41.reuse, R16.reuse, c[0x0][0x180] ;  /* 0x0000600029047625 */ /* 0x0c0fe200078e0210 */
[----:B------:R0:W3:Y:S04]  /*0b10*/  LDG.E.CONSTANT R8, [R2.64] ;  /* 0x0000000402087981 */ /* 0x0000e8000c1e9900 */
[----:B------:R0:W4:Y:S04]  /*0b20*/  LDG.E.CONSTANT R6, [R2.64+0x80] ;  /* 0x0000800402067981 */ /* 0x000128000c1e9900 */
[----:B------:R-:W5:Y:S04]  /*0b30*/  LDG.E.CONSTANT R10, [R4.64] ;  /* 0x00000004040a7981 */ /* 0x000f68000c1e9900 */
[----:B------:R-:W5:Y:S04]  /*0b40*/  LDG.E.CONSTANT R12, [R4.64+0x3100] ;  /* 0x00310004040c7981 */ /* 0x000f68000c1e9900 */
[----:B------:R0:W5:Y:S04]  /*0b50*/  LDG.E.CONSTANT R7, [R2.64+0xc0] ;  /* 0x0000c00402077981 */ /* 0x000168000c1e9900 */
[----:B------:R1:W5:Y:S04]  /*0b60*/  LDG.E.CONSTANT R9, [R4.64+0x6200] ;  /* 0x0062000404097981 */ /* 0x000368000c1e9900 */
[----:B------:R1:W5:Y:S04]  /*0b70*/  LDG.E.CONSTANT R13, [R4.64+0x9300] ;  /* 0x00930004040d7981 */ /* 0x000368000c1e9900 */
[----:B------:R1:W5:Y:S04]  /*0b80*/  LDG.E.CONSTANT R15, [R4.64+0x4] ;  /* 0x00000404040f7981 */ /* 0x000368000c1e9900 */
[----:B------:R1:W5:Y:S04]  /*0b90*/  LDG.E.CONSTANT R17, [R4.64+0x3104] ;  /* 0x0031040404117981 */ /* 0x000368000c1e9900 */
[----:B------:R1:W5:Y:S04]  /*0ba0*/  LDG.E.CONSTANT R19, [R4.64+0x6204] ;  /* 0x0062040404137981 */ /* 0x000368000c1e9900 */
[----:B------:R1:W5:Y:S01]  /*0bb0*/  LDG.E.CONSTANT R14, [R4.64+0x9304] ;  /* 0x00930404040e7981 */ /* 0x000362000c1e9900 */
[----:B0-----:R-:W-:Y:S01]  /*0bc0*/  IMAD.WIDE R2, R41, R16, c[0x0][0x160] ;  /* 0x0000580029027625 */ /* 0x001fe200078e0210 */
[----:B--2---:R-:W-:Y:S01]  /*0bd0*/  FADD R39, R39, R0 ;  /* 0x0000000027277221 */ /* 0x004fe20000000000 */
[----:B---3--:R-:W-:Y:S01]  /*0be0*/  FADD R37, R37, R8 ;  /* 0x0000000825257221 */ /* 0x008fe20000000000 */
[----:B------:R-:W-:Y:S01]  /*0bf0*/  FADD R0, R36, R0 ;  /* 0x0000000024007221 */ /* 0x000fe20000000000 */
[----:B------:R-:W-:Y:S01]  /*0c00*/  FADD R8, R53, R8 ;  /* 0x0000000835087221 */ /* 0x000fe20000000000 */
[--C-:B----4-:R-:W-:Y:S01]  /*0c10*/  FADD R30, R30, R6.reuse ;  /* 0x000000061e1e7221 */ /* 0x110fe20000000000 */
[----:B------:R-:W-:Y:S01]  /*0c20*/  FADD R6, R31, R6 ;  /* 0x000000061f067221 */ /* 0x000fe20000000000 */
[----:B-----5:R-:W-:Y:S01]  /*0c30*/  FADD R10, R37, R10 ;  /* 0x0000000a250a7221 */ /* 0x020fe20000000000 */
[----:B------:R-:W-:Y:S01]  /*0c40*/  FADD R12, R39, R12 ;  /* 0x0000000c270c7221 */ /* 0x000fe20000000000 */
[--C-:B------:R-:W-:Y:S01]  /*0c50*/  FADD R26, R26, R7.reuse ;  /* 0x000000071a1a7221 */ /* 0x100fe20000000000 */
[----:B------:R-:W-:-:S02]  /*0c60*/  FADD R7, R27, R7 ;  /* 0x000000071b077221 */ /* 0x000fc40000000000 */
[----:B-1----:R-:W-:Y:S01]  /*0c70*/  FMNMX R5, RZ, R10, !PT ;  /* 0x0000000aff057209 */ /* 0x002fe20007800000 */
[----:B------:R-:W-:Y:S01]  /*0c80*/  FADD R30, R30, R9 ;  /* 0x000000091e1e7221 */ /* 0x000fe20000000000 */
[----:B------:R-:W-:Y:S01]  /*0c90*/  FMNMX R9, RZ, R12, !PT ;  /* 0x0000000cff097209 */ /* 0x000fe20007800000 */
        /* <DEDUP_REMOVED lines=8> */
[----:B------:R1:W-:Y:S01]  /*0d20*/  STG.E [R2.64+0x3100], R9 ;  /* 0x0031000902007986 */ /* 0x0003e2000c101904 */
[----:B------:R-:W-:-:S02]  /*0d30*/  FMNMX R7, RZ, R8, !PT ;  /* 0x00000008ff077209 */ /* 0x000fc40007800000 */
[----:B------:R-:W-:Y:S02]  /*0d40*/  FMNMX R15, RZ, R0, !PT ;  /* 0x00000000ff0f7209 */ /* 0x000fe40007800000 */
[----:B0-----:R-:W-:Y:S02]  /*0d50*/  FMNMX R5, RZ, R6, !PT ;  /* 0x00000006ff057209 */ /* 0x001fe40007800000 */
[----:B-1----:R-:W-:Y:S01]  /*0d60*/  FMNMX R9, RZ, R14, !PT ;  /* 0x0000000eff097209 */ /* 0x002fe20007800000 */
[----:B------:R-:W-:Y:S04]  /*0d70*/  STG.E [R2.64+0x6200], R11 ;  /* 0x0062000b02007986 */ /* 0x000fe8000c101904 */
[----:B------:R-:W-:Y:S04]  /*0d80*/  STG.E [R2.64+0x9300], R13 ;  /* 0x0093000d02007986 */ /* 0x000fe8000c101904 */
[----:B------:R-:W-:Y:S04]  /*0d90*/  STG.E [R2.64+0x4], R7 ;  /* 0x0000040702007986 */ /* 0x000fe8000c101904 */
[----:B------:R-:W-:Y:S04]  /*0da0*/  STG.E [R2.64+0x3104], R15 ;  /* 0x0031040f02007986 */ /* 0x000fe8000c101904 */
[----:B------:R-:W-:Y:S04]  /*0db0*/  STG.E [R2.64+0x6204], R5 ;  /* 0x0062040502007986 */ /* 0x000fe8000c101904 */
[----:B------:R-:W-:Y:S01]  /*0dc0*/  STG.E [R2.64+0x9304], R9 ;  /* 0x0093040902007986 */ /* 0x000fe2000c101904 */
[----:B------:R-:W-:Y:S05]  /*0dd0*/  EXIT ;  /* 0x000000000000794d */ /* 0x000fea0003800000 */
.L_x_96:
        /* <DEDUP_REMOVED lines=10> */
.L_x_142:


//--------------------- .text.tvmgen_default_fused_nn_max_pool2d_kernel --------------------------
	.section	.text.tvmgen_default_fused_nn_max_pool2d_kernel,"ax",@progbits
	.sectioninfo	@"SHI_REGISTERS=20"
	.align	128
        .global         tvmgen_default_fused_nn_max_pool2d_kernel
        .type           tvmgen_default_fused_nn_max_pool2d_kernel,@function
        .size           tvmgen_default_fused_nn_max_pool2d_kernel,(.L_x_143 - tvmgen_default_fused_nn_max_pool2d_kernel)
        .other          tvmgen_default_fused_nn_max_pool2d_kernel,@"STO_CUDA_ENTRY STV_DEFAULT"
tvmgen_default_fused_nn_max_pool2d_kernel:
.text.tvmgen_default_fused_nn_max_pool2d_kernel:
[----:B------:R-:W-:Y:S02]  /*0000*/  IMAD.MOV.U32 R1, RZ, RZ, c[0x0][0x28] ;  /* 0x00000a00ff017624 */ /* 0x000fe400078e00ff */
[----:B------:R-:W0:Y:S01]  /*0010*/  S2R R2, SR_TID.X ;  /* 0x0000000000027919 */ /* 0x000e220000002100 */
[----:B------:R-:W-:Y:S01]  /*0020*/  IMAD.MOV.U32 R17, RZ, RZ, 0x4 ;  /* 0x00000004ff117424 */ /* 0x000fe200078e00ff */
[----:B------:R-:W-:Y:S02]  /*0030*/  ULDC.64 UR4, c[0x0][0x118] ;  /* 0x0000460000047ab9 */ /* 0x000fe40000000a00 */
[----:B------:R-:W1:Y:S01]  /*0040*/  S2R R15, SR_CTAID.X ;  /* 0x00000000000f7919 */ /* 0x000e620000002500 */
[--C-:B0-----:R-:W-:Y:S01]  /*0050*/  SHF.R.S32.HI R4, RZ, 0x3, R2.reuse ;  /* 0x00000003ff047819 */ /* 0x101fe20000011402 */
[C---:B-1----:R-:W-:Y:S02]  /*0060*/  IMAD R3, R15.reuse, 0x10, R2 ;  /* 0x000000100f037824 */ /* 0x042fe400078e0202 */
[----:B------:R-:W-:Y:S02]  /*0070*/  IMAD.MOV.U32 R2, RZ, RZ, RZ ;  /* 0x000000ffff027224 */ /* 0x000fe400078e00ff */
[----:B------:R-:W-:-:S02]  /*0080*/  IMAD R5, R15, 0x80, R4 ;  /* 0x000000800f057824 */ /* 0x000fc400078e0204 */
[----:B------:R-:W-:-:S04]  /*0090*/  IMAD.HI R2, R3, -0x6db6db6d, R2 ;  /* 0x9249249303027827 */ /* 0x000fc800078e0202 */
[----:B------:R-:W-:Y:S01]  /*00a0*/  IMAD.HI R0, R5, 0x5397829d, RZ ;  /* 0x5397829d05007827 */ /* 0x000fe200078e02ff */
[----:B------:R-:W-:-:S03]  /*00b0*/  SHF.R.U32.HI R9, RZ, 0x1f, R2 ;  /* 0x0000001fff097819 */ /* 0x000fc60000011602 */
[----:B------:R-:W-:Y:S01]  /*00c0*/  IMAD.MOV.U32 R4, RZ, RZ, RZ ;  /* 0x000000ffff047224 */ /* 0x000fe200078e00ff */
[----:B------:R-:W-:Y:S02]  /*00d0*/  SHF.R.U32.HI R7, RZ, 0x1f, R0 ;  /* 0x0000001fff077819 */ /* 0x000fe40000011600 */
[----:B------:R-:W-:Y:S01]  /*00e0*/  LEA.HI.SX32 R9, R2, R9, 0x1b ;  /* 0x0000000902097211 */ /* 0x000fe200078fdaff */
[----:B------:R-:W-:Y:S01]  /*00f0*/  IMAD.HI R4, R5, -0x6db6db6d, R4 ;  /* 0x9249249305047827 */ /* 0x000fe200078e0204 */
[----:B------:R-:W-:Y:S02]  /*0100*/  LEA.HI.SX32 R7, R0, R7, 0x19 ;  /* 0x0000000700077211 */ /* 0x000fe400078fcaff */
[----:B------:R-:W-:Y:S01]  /*0110*/  MOV R0, 0xff7ffffd ;  /* 0xff7ffffd00007802 */ /* 0x000fe20000000f00 */
[----:B------:R-:W-:Y:S01]  /*0120*/  IMAD R9, R9, -0x38, R3 ;  /* 0xffffffc809097824 */ /* 0x000fe200078e0203 */
[----:B------:R-:W-:Y:S01]  /*0130*/  SHF.R.U32.HI R11, RZ, 0x1f, R4 ;  /* 0x0000001fff0b7819 */ /* 0x000fe20000011604 */
[----:B------:R-:W-:-:S02]  /*0140*/  IMAD R7, R7, -0x188, R5 ;  /* 0xfffffe7807077824 */ /* 0x000fc400078e0205 */
[----:B------:R-:W-:Y:S01]  /*0150*/  IMAD.MOV.U32 R2, RZ, RZ, -0x800003 ;  /* 0xff7ffffdff027424 */ /* 0x000fe200078e00ff */
[----:B------:R-:W-:Y:S02]  /*0160*/  LEA.HI.SX32 R4, R4, R11, 0x1e ;  /* 0x0000000b04047211 */ /* 0x000fe400078ff2ff */
[C---:B------:R-:W-:Y:S02]  /*0170*/  ISETP.GE.AND P0, PT, R9.reuse, 0x1, PT ;  /* 0x000000010900780c */ /* 0x040fe40003f06270 */
[----:B------:R-:W-:Y:S01]  /*0180*/  ISETP.GT.AND P1, PT, R9, -0x1, PT ;  /* 0xffffffff0900780c */ /* 0x000fe20003f24270 */
[----:B------:R-:W-:Y:S01]  /*0190*/  IMAD R4, R4, 0x70, R9 ;  /* 0x0000007004047824 */ /* 0x000fe200078e0209 */
[C---:B------:R-:W-:Y:S02]  /*01a0*/  ISETP.LT.OR P0, PT, R7.reuse, 0x7, !P0 ;  /* 0x000000070700780c */ /* 0x040fe40004701670 */
[C---:B------:R-:W-:Y:S01]  /*01b0*/  ISETP.GT.AND P3, PT, R7.reuse, 0x6, P1 ;  /* 0x000000060700780c */ /* 0x040fe20000f64270 */
[----:B------:R-:W-:Y:S01]  /*01c0*/  IMAD.SHL.U32 R4, R4, 0x2, RZ ;  /* 0x0000000204047824 */ /* 0x000fe200078e00ff */
[----:B------:R-:W-:-:S03]  /*01d0*/  ISETP.GT.AND P2, PT, R7, -0x7, PT ;  /* 0xfffffff90700780c */ /* 0x000fc60003f44270 */
[----:B------:R-:W-:Y:S01]  /*01e0*/  IMAD.WIDE R4, R4, R17, c[0x0][0x160] ;  /* 0x0000580004047625 */ /* 0x000fe200078e0211 */
[----:B------:R-:W-:Y:S02]  /*01f0*/  ISETP.GT.AND P2, PT, R9, RZ, P2 ;  /* 0x000000ff0900720c */ /* 0x000fe40001744270 */
[----:B------:R-:W-:Y:S01]  /*0200*/  ISETP.GT.AND P1, PT, R7, -0x7, P1 ;  /* 0xfffffff90700780c */ /* 0x000fe20000f24270 */
[----:B------:R-:W-:Y:S02]  /*0210*/  IMAD.MOV.U32 R8, RZ, RZ, -0x800003 ;  /* 0xff7ffffdff087424 */ /* 0x000fe400078e00ff */
[----:B------:R-:W2:Y:S01]  /*0220*/  @!P0 LDG.E.CONSTANT R2, [R4.64+-0x1c4] ;  /* 0xfffe3c0404028981 */ /* 0x000ea2000c1e9900 */
[----:B------:R-:W-:-:S03]  /*0230*/  IMAD.MOV.U32 R6, RZ, RZ, -0x800003 ;  /* 0xff7ffffdff067424 */ /* 0x000fc600078e00ff */
[----:B------:R-:W3:Y:S01]  /*0240*/  @P3 LDG.E.CONSTANT R0, [R4.64+-0x1c0] ;  /* 0xfffe400404003981 */ /* 0x000ee2000c1e9900 */
[----:B------:R-:W-:-:S03]  /*0250*/  IMAD.MOV.U32 R10, RZ, RZ, -0x800003 ;  /* 0xff7ffffdff0a7424 */ /* 0x000fc600078e00ff */
[----:B------:R-:W4:Y:S01]  /*0260*/  @P3 LDG.E.CONSTANT R8, [R4.64+-0x1bc] ;  /* 0xfffe440404083981 */ /* 0x000f22000c1e9900 */
[----:B------:R-:W-:-:S03]  /*0270*/  IMAD.MOV.U32 R9, RZ, RZ, -0x800003 ;  /* 0xff7ffffdff097424 */ /* 0x000fc600078e00ff */
[----:B------:R-:W5:Y:S01]  /*0280*/  @P2 LDG.E.CONSTANT R6, [R4.64+-0x4] ;  /* 0xfffffc0404062981 */ /* 0x000f62000c1e9900 */
[----:B------:R-:W-:-:S03]  /*0290*/  MOV R12, 0xff7ffffd ;  /* 0xff7ffffd000c7802 */ /* 0x000fc60000000f00 */
[----:B------:R-:W5:Y:S01]  /*02a0*/  @P1 LDG.E.CONSTANT R10, [R4.64] ;  /* 0x00000004040a1981 */ /* 0x000f62000c1e9900 */
[----:B------:R-:W-:-:S03]  /*02b0*/  IMAD.MOV.U32 R11, RZ, RZ, -0x800003 ;  /* 0xff7ffffdff0b7424 */ /* 0x000fc600078e00ff */
[----:B------:R-:W5:Y:S01]  /*02c0*/  @P1 LDG.E.CONSTANT R9, [R4.64+0x4] ;  /* 0x0000040404091981 */ /* 0x000f62000c1e9900 */
[----:B------:R-:W-:-:S03]  /*02d0*/  IMAD.MOV.U32 R13, RZ, RZ, -0x800003 ;  /* 0xff7ffffdff0d7424 */ /* 0x000fc600078e00ff */
[----:B------:R-:W5:Y:S04]  /*02e0*/  @P2 LDG.E.CONSTANT R12, [R4.64+0x1bc] ;  /* 0x0001bc04040c2981 */ /* 0x000f68000c1e9900 */
[----:B------:R-:W5:Y:S04]  /*02f0*/  @P1 LDG.E.CONSTANT R11, [R4.64+0x1c0] ;  /* 0x0001c004040b1981 */ /* 0x000f68000c1e9900 */
[----:B------:R-:W5:Y:S01]  /*0300*/  @P1 LDG.E.CONSTANT R13, [R4.64+0x1c4] ;  /* 0x0001c404040d1981 */ /* 0x000f62000c1e9900 */
[----:B--2---:R-:W-:Y:S01]  /*0310*/  FMNMX R7, R2, -3.40282306073709652508e+38, !PT ;  /* 0xff7ffffd02077809 */ /* 0x004fe20007800000 */
[----:B------:R-:W-:-:S03]  /*0320*/  IMAD R2, R15, 0x3f0, R3 ;  /* 0x000003f00f027824 */ /* 0x000fc600078e0203 */
[----:B---3--:R-:W-:Y:S01]  /*0330*/  FMNMX R7, R7, R0, !PT ;  /* 0x0000000007077209 */ /* 0x008fe20007800000 */
[----:B------:R-:W-:-:S03]  /*0340*/  IMAD.WIDE R2, R2, R17, c[0x0][0x168] ;  /* 0x00005a0002027625 */ /* 0x000fc600078e0211 */
[----:B----4-:R-:W-:-:S04]  /*0350*/  FMNMX R7, R7, R8, !PT ;  /* 0x0000000807077209 */ /* 0x010fc80007800000 */
[----:B-----5:R-:W-:-:S04]  /*0360*/  FMNMX R7, R7, R6, !PT ;  /* 0x0000000607077209 */ /* 0x020fc80007800000 */
[----:B------:R-:W-:-:S04]  /*0370*/  FMNMX R10, R7, R10, !PT ;  /* 0x0000000a070a7209 */ /* 0x000fc80007800000 */
[----:B------:R-:W-:-:S04]  /*0380*/  FMNMX R9, R10, R9, !PT ;  /* 0x000000090a097209 */ /* 0x000fc80007800000 */
[----:B------:R-:W-:-:S04]  /*0390*/  FMNMX R12, R9, R12, !PT ;  /* 0x0000000c090c7209 */ /* 0x000fc80007800000 */
[----:B------:R-:W-:-:S04]  /*03a0*/  FMNMX R12, R12, R11, !PT ;  /* 0x0000000b0c0c7209 */ /* 0x000fc80007800000 */
[----:B------:R-:W-:-:S05]  /*03b0*/  FMNMX R13, R12, R13, !PT ;  /* 0x0000000d0c0d7209 */ /* 0x000fca0007800000 */
[----:B------:R-:W-:Y:S01]  /*03c0*/  STG.E [R2.64], R13 ;  /* 0x0000000d02007986 */ /* 0x000fe2000c101904 */
[----:B------:R-:W-:Y:S05]  /*03d0*/  EXIT ;  /* 0x000000000000794d */ /* 0x000fea0003800000 */
.L_x_97:
        /* <DEDUP_REMOVED lines=10> */
.L_x_143:


//--------------------- .text.tvmgen_default_fused_nn_contrib_conv2d_winograd_without_weight_transform_add_nn_relu_1_kernel_2 --------------------------
	.section	.text.tvmgen_default_fused_nn_contrib_conv2d_winograd_without_weight_transform_add_nn_relu_1_kernel_2,"ax",@progbits
	.sectioninfo	@"SHI_REGISTERS=30"
	.align	128
        .global         tvmgen_default_fused_nn_contrib_conv2d_winograd_without_weight_transform_add_nn_relu_1_kernel_2
        .type           tvmgen_default_fused_nn_contrib_conv2d_winograd_without_weight_transform_add_nn_relu_1_kernel_2,@function
        .size           tvmgen_default_fused_nn_contrib_conv2d_winograd_without_weight_transform_add_nn_relu_1_kernel_2,(.L_x_144 - tvmgen_default_fused_nn_contrib_conv2d_winograd_without_weight_transform_add_nn_relu_1_kernel_2)
        .other          tvmgen_default_fused_nn_contrib_conv2d_winograd_without_weight_transform_add_nn_relu_1_kernel_2,@"STO_CUDA_ENTRY STV_DEFAULT"
tvmgen_default_fused_nn_contrib_conv2d_winograd_without_weight_transform_add_nn_relu_1_kernel_2:
.text.tvmgen_default_fused_nn_contrib_conv2d_winograd_without_weight_transform_add_nn_relu_1_kernel_2:
[----:B------:R-:W-:Y:S02]  /*0000*/  MOV R1, c[0x0][0x28] ;  /* 0x00000a0000017a02 */ /* 0x000fe40000000f00 */
[----:B------:R-:W0:Y:S01]  /*0010*/  S2R R5, SR_CTAID.X ;  /* 0x0000000000057919 */ /* 0x000e220000002500 */
[----:B------:R-:W-:Y:S01]  /*0020*/  MOV R0, 0x4 ;  /* 0x0000000400007802 */ /* 0x000fe20000000f00 */
[----:B------:R-:W-:Y:S02]  /*0030*/  ULDC.64 UR4, c[0x0][0x118] ;  /* 0x0000460000047ab9 */ /* 0x000fe40000000a00 */
[----:B------:R-:W0:Y:S02]  /*0040*/  S2R R26, SR_TID.X ;  /* 0x00000000001a7919 */ /* 0x000e240000002100 */
[----:B0-----:R-:W-:-:S05]  /*0050*/  LEA R21, R5, R26, 0x7 ;  /* 0x0000001a05157211 */ /* 0x001fca00078e38ff */
[----:B------:R-:W-:-:S05]  /*0060*/  IMAD.WIDE R20, R21, R0, c[0x0][0x168] ;  /* 0x00005a0015147625 */ /* 0x000fca00078e0200 */
[----:B------:R-:W2:Y:S04]  /*0070*/  LDG.E.CONSTANT R24, [R20.64+0x18800] ;  /* 0x0188000414187981 */ /* 0x000ea8000c1e9900 */
[----:B------:R-:W3:Y:S04]  /*0080*/  LDG.E.CONSTANT R19, [R20.64+0x62000] ;  /* 0x0620000414137981 */ /* 0x000ee8000c1e9900 */
[----:B------:R-:W4:Y:S04]  /*0090*/  LDG.E.CONSTANT R25, [R20.64] ;  /* 0x0000000414197981 */ /* 0x000f28000c1e9900 */
[----:B------:R-:W5:Y:S04]  /*00a0*/  LDG.E.CONSTANT R18, [R20.64+0x7a800] ;  /* 0x07a8000414127981 */ /* 0x000f68000c1e9900 */
[----:B------:R5:W5:Y:S01]  /*00b0*/  LDG.E.CONSTANT R23, [R20.64+0x31000] ;  /* 0x0310000414177981 */ /* 0x000b62000c1e9900 */
[----:B------:R-:W-:-:S03]  /*00c0*/  SHF.R.S32.HI R2, RZ, 0x2, R26 ;  /* 0x00000002ff027819 */ /* 0x000fc6000001141a */
[----:B------:R5:W5:Y:S04]  /*00d0*/  LDG.E.CONSTANT R17, [R20.64+0x93000] ;  /* 0x0930000414117981 */ /* 0x000b68000c1e9900 */
[----:B------:R5:W5:Y:S01]  /*00e0*/  LDG.E.CONSTANT R22, [R20.64+0x49800] ;  /* 0x0498000414167981 */ /* 0x000b62000c1e9900 */
[----:B------:R-:W-:-:S03]  /*00f0*/  LEA R2, R5, R2, 0x5 ;  /* 0x0000000205027211 */ /* 0x000fc600078e28ff */
[----:B------:R5:W5:Y:S04]  /*0100*/  LDG.E.CONSTANT R16, [R20.64+0xab800] ;  /* 0x0ab8000414107981 */ /* 0x000b68000c1e9900 */
[----:B------:R5:W5:Y:S04]  /*0110*/  LDG.E.CONSTANT R15, [R20.64+0xc4000] ;  /* 0x0c400004140f7981 */ /* 0x000b68000c1e9900 */
[----:B------:R5:W5:Y:S01]  /*0120*/  LDG.E.CONSTANT R13, [R20.64+0xdc800] ;  /* 0x0dc80004140d7981 */ /* 0x000b62000c1e9900 */
[----:B------:R-:W-:-:S03]  /*0130*/  IMAD.HI R2, R2, 0x5397829d, RZ ;  /* 0x5397829d02027827 */ /* 0x000fc600078e02ff */
[----:B------:R5:W5:Y:S02]  /*0140*/  LDG.E.CONSTANT R10, [R20.64+0xf5000] ;  /* 0x0f500004140a7981 */ /* 0x000b64000c1e9900 */
[----:B------:R-:W-:Y:S02]  /*0150*/  SHF.R.U32.HI R3, RZ, 0x1f, R2 ;  /* 0x0000001fff037819 */ /* 0x000fe40000011602 */
[----:B------:R5:W5:Y:S02]  /*0160*/  LDG.E.CONSTANT R9, [R20.64+0x10d800] ;  /* 0x10d8000414097981 */ /* 0x000b64000c1e9900 */
[----:B------:R-:W-:Y:S02]  /*0170*/  LEA.HI.SX32 R3, R2, R3, 0x1c ;  /* 0x0000000302037211 */ /* 0x000fe400078fe2ff */
[----:B------:R5:W5:Y:S04]  /*0180*/  LDG.E.CONSTANT R14, [R20.64+0x126000] ;  /* 0x12600004140e7981 */ /* 0x000b68000c1e9900 */
[----:B------:R5:W5:Y:S01]  /*0190*/  LDG.E.CONSTANT R11, [R20.64+0x13e800] ;  /* 0x13e80004140b7981 */ /* 0x000b62000c1e9900 */
[----:B------:R-:W-:-:S03]  /*01a0*/  IMAD.WIDE R6, R3, R0, c[0x0][0x170] ;  /* 0x00005c0003067625 */ /* 0x000fc600078e0200 */
[----:B------:R5:W5:Y:S04]  /*01b0*/  LDG.E.CONSTANT R8, [R20.64+0x157000] ;  /* 0x1570000414087981 */ /* 0x000b68000c1e9900 */
[----:B------:R5:W5:Y:S04]  /*01c0*/  LDG.E.CONSTANT R12, [R20.64+0x16f800] ;  /* 0x16f80004140c7981 */ /* 0x000b68000c1e9900 */
[----:B------:R0:W5:Y:S01]  /*01d0*/  LDG.E.CONSTANT R6, [R6.64] ;  /* 0x0000000406067981 */ /* 0x000162000c1e9900 */
[----:B------:R-:W-:Y:S02]  /*01e0*/  SHF.R.S32.HI R4, RZ, 0x1, R26 ;  /* 0x00000001ff047819 */ /* 0x000fe4000001141a */
[----:B------:R-:W-:-:S02]  /*01f0*/  LEA R3, R5, R26, 0x1 ;  /* 0x0000001a05037211 */ /* 0x000fc400078e08ff */
[----:B------:R-:W-:Y:S02]  /*0200*/  MOV R2, RZ ;  /* 0x000000ff00027202 */ /* 0x000fe40000000f00 */
[----:B------:R-:W-:Y:S02]  /*0210*/  LEA R5, R5, R4, 0x6 ;  /* 0x0000000405057211 */ /* 0x000fe400078e30ff */
[----:B------:R-:W-:Y:S01]  /*0220*/  MOV R4, RZ ;  /* 0x000000ff00047202 */ /* 0x000fe20000000f00 */
[----:B------:R-:W-:-:S04]  /*0230*/  IMAD.HI R2, R3, -0x6db6db6d, R2 ;  /* 0x9249249303027827 */ /* 0x000fc800078e0202 */
[----:B------:R-:W-:Y:S01]  /*0240*/  IMAD.HI R4, R5, -0x6db6db6d, R4 ;  /* 0x9249249305047827 */ /* 0x000fe200078e0204 */
[----:B------:R-:W-:-:S04]  /*0250*/  SHF.R.U32.HI R5, RZ, 0x1f, R2 ;  /* 0x0000001fff057819 */ /* 0x000fc80000011602 */
[----:B------:R-:W-:Y:S02]  /*0260*/  LEA.HI.SX32 R27, R2, R5, 0x1d ;  /* 0x00000005021b7211 */ /* 0x000fe400078feaff */
[----:B------:R-:W-:-:S04]  /*0270*/  SHF.R.U32.HI R5, RZ, 0x1f, R4 ;  /* 0x0000001fff057819 */ /* 0x000fc80000011604 */
[----:B------:R-:W-:Y:S01]  /*0280*/  LEA.HI.SX32 R2, R4, R5, 0x1e ;  /* 0x0000000504027211 */ /* 0x000fe200078ff2ff */
[----:B------:R-:W-:-:S04]  /*0290*/  IMAD R27, R27, -0xe, R3 ;  /* 0xfffffff21b1b7824 */ /* 0x000fc800078e0203 */
[----:B------:R-:W-:Y:S01]  /*02a0*/  IMAD R2, R2, 0x1c, R27 ;  /* 0x0000001c02027824 */ /* 0x000fe200078e021b */
[----:B--2---:R-:W-:Y:S01]  /*02b0*/  FADD R4, RZ, -R24 ;  /* 0x80000018ff047221 */ /* 0x004fe20000000000 */
[----:B---3--:R-:W-:Y:S01]  /*02c0*/  FADD R5, RZ, -R19 ;  /* 0x80000013ff057221 */ /* 0x008fe20000000000 */
[----:B----4-:R-:W-:Y:S01]  /*02d0*/  FADD R25, RZ, R25 ;  /* 0x00000019ff197221 */ /* 0x010fe20000000000 */
[----:B-----5:R-:W-:-:S03]  /*02e0*/  FADD R20, RZ, R18 ;  /* 0x00000012ff147221 */ /* 0x020fc60000000000 */
[----:B------:R-:W-:Y:S01]  /*02f0*/  FADD R24, R25, R24 ;  /* 0x0000001819187221 */ /* 0x000fe20000000000 */
[----:B------:R-:W-:Y:S01]  /*0300*/  FADD R3, R23, R4 ;  /* 0x0000000417037221 */ /* 0x000fe20000000000 */
[----:B------:R-:W-:Y:S01]  /*0310*/  FADD R4, -R18, R5 ;  /* 0x0000000512047221 */ /* 0x000fe20000000100 */
[----:B------:R-:W-:-:S03]  /*0320*/  FADD R5, -R17, R20 ;  /* 0x0000001411057221 */ /* 0x000fc60000000100 */
[----:B------:R-:W-:Y:S01]  /*0330*/  FADD R20, -R17, R4 ;  /* 0x0000000411147221 */ /* 0x000fe20000000100 */
[----:B------:R-:W-:Y:S01]  /*0340*/  FADD R24, R24, R23 ;  /* 0x0000001718187221 */ /* 0x000fe20000000000 */
[----:B------:R-:W-:Y:S01]  /*0350*/  FADD R3, R3, R22 ;  /* 0x0000001603037221 */ /* 0x000fe20000000000 */
[----:B------:R-:W-:-:S03]  /*0360*/  FADD R22, -R16, R5 ;  /* 0x0000000510167221 */ /* 0x000fc60000000100 */
[----:B------:R-:W-:Y:S01]  /*0370*/  FADD R4, -R18, R3 ;  /* 0x0000000312047221 */ /* 0x000fe20000000100 */
[----:B------:R-:W-:Y:S01]  /*0380*/  FADD R19, R24, R19 ;  /* 0x0000001318137221 */ /* 0x000fe20000000000 */
[----:B------:R-:W-:Y:S02]  /*0390*/  FADD R20, R15, R20 ;  /* 0x000000140f147221 */ /* 0x000fe40000000000 */
[----:B------:R-:W-:Y:S01]  /*03a0*/  FADD R3, R17, R4 ;  /* 0x0000000411037221 */ /* 0x000fe20000000000 */
[C---:B0-----:R-:W-:Y:S01]  /*03b0*/  FADD R7, -R13.reuse, R22 ;  /* 0x000000160d077221 */ /* 0x041fe20000000100 */
[----:B------:R-:W-:Y:S01]  /*03c0*/  FADD R5, R13, R20 ;  /* 0x000000140d057221 */ /* 0x000fe20000000000 */
[----:B------:R-:W-:Y:S02]  /*03d0*/  FADD R18, R19, R18 ;  /* 0x0000001213127221 */ /* 0x000fe40000000000 */
[C---:B------:R-:W-:Y:S01]  /*03e0*/  FADD R4, R10.reuse, R7 ;  /* 0x000000070a047221 */ /* 0x040fe20000000000 */
[----:B------:R-:W-:Y:S01]  /*03f0*/  FADD R5, R10, R5 ;  /* 0x000000050a057221 */ /* 0x000fe20000000000 */
[----:B------:R-:W-:Y:S01]  /*0400*/  FADD R18, R18, R17 ;  /* 0x0000001112127221 */ /* 0x000fe20000000000 */
[----:B------:R-:W-:Y:S01]  /*0410*/  FADD R16, R3, R16 ;  /* 0x0000001003107221 */ /* 0x000fe20000000000 */
[----:B------:R-:W-:-:S02]  /*0420*/  FADD R4, R9, R4 ;  /* 0x0000000409047221 */ /* 0x000fc40000000000 */
        /* <DEDUP_REMOVED lines=27> */
.L_x_98:
        /* <DEDUP_REMOVED lines=10> */
.L_x_144:


//--------------------- .text.tvmgen_default_fused_nn_conv2d_add_kernel --------------------------
	.section	.text.tvmgen_default_fused_nn_conv2d_add_kernel,"ax",@progbits
	.sectionflags	@"SHF_BARRIERS=1"
	.sectioninfo	@"SHI_REGISTERS=60"
	.align	128
        .global         tvmgen_default_fused_nn_conv2d_add_kernel
        .type           tvmgen_default_fused_nn_conv2d_add_kernel,@function
        .size           tvmgen_default_fused_nn_conv2d_add_kernel,(.L_x_145 - tvmgen_default_fused_nn_conv2d_add_kernel)
        .other          tvmgen_default_fused_nn_conv2d_add_kernel,@"STO_CUDA_ENTRY STV_DEFAULT"
tvmgen_default_fused_nn_conv2d_add_kernel:
.text.tvmgen_default_fused_nn_conv2d_add_kernel:
        /* <DEDUP_REMOVED lines=32> */
.L_x_100:
        /* <DEDUP_REMOVED lines=65> */
.L_x_99:
        /* <DEDUP_REMOVED lines=11> */
[----:B-1----:R-:W-:-:S03]  /*06c0*/  FFMA R30, R12, R48, R49 ;  /* 0x000000300c1e7223 */ /* 0x002fc60000000031 */
[----:B------:R-:W-:Y:S01]  /*06d0*/  LDS R49, [R26+0x150] ;  /* 0x000150001a317984 */ /* 0x000fe20000000800 */
        /* <DEDUP_REMOVED lines=11> */
[----:B------:R-:W-:Y:S01]  /*0790*/  FFMA R4, R4, R54, R43 ;  /* 0x0000003604047223 */ /* 0x000fe2000000002b */
[----:B------:R-:W-:Y:S04]  /*07a0*/  LDS R51, [R26+0x380] ;  /* 0x000380001a337984 */ /* 0x000fe80000000800 */
[----:B------:R-:W-:Y:S01]  /*07b0*/  LDS R53, [R26+0x460] ;  /* 0x000460001a357984 */ /* 0x000fe20000000800 */
[----:B0-----:R-:W-:Y:S01]  /*07c0*/  FFMA R48, R8, R48, R25 ;  /* 0x0000003008307223 */ /* 0x001fe20000000019 */
[----:B------:R-:W-:-:S02]  /*07d0*/  FFMA R32, R32, R8, R29 ;  /* 0x0000000820207223 */ /* 0x000fc4000000001d */
[----:B------:R-:W0:Y:S01]  /*07e0*/  LDS R25, [R26] ;  /* 0x000000001a197984 */ /* 0x000e220000000800 */
[C---:B------:R-:W-:Y:S01]  /*07f0*/  FFMA R40, R8.reuse, R40, R27 ;  /* 0x0000002808287223 */ /* 0x040fe2000000001b */
[----:B------:R-:W-:Y:S02]  /*0800*/  FFMA R8, R8, R54, R31 ;  /* 0x0000003608087223 */ /* 0x000fe4000000001f */
        /* <DEDUP_REMOVED lines=145> */
[----:B------:R-:W-:Y:S02]  /*1120*/  MOV R11, 0x4 ;  /* 0x00000004000b7802 */ /* 0x000fe40000000f00 */
[----:B0-----:R-:W-:-:S05]  /*1130*/  LEA R4, R7, R21, 0x6 ;  /* 0x0000001507047211 */ /* 0x001fca00078e30ff */
[----:B------:R-:W-:-:S05]  /*1140*/  IMAD.WIDE R4, R4, R11, c[0x0][0x178] ;  /* 0x00005e0004047625 */ /* 0x000fca00078e020b */
[----:B------:R-:W2:Y:S04]  /*1150*/  LDG.E.CONSTANT R6, [R4.64+0x40] ;  /* 0x0000400404067981 */ /* 0x000ea8000c1e9900 */
[----:B------:R-:W3:Y:S04]  /*1160*/  LDG.E.CONSTANT R8, [R4.64+0x80] ;  /* 0x0000800404087981 */ /* 0x000ee8000c1e9900 */
[----:B------:R-:W4:Y:S04]  /*1170*/  LDG.E.CONSTANT R10, [R4.64+0xc0] ;  /* 0x0000c004040a7981 */ /* 0x000f28000c1e9900 */
[----:B------:R-:W5:Y:S01]  /*1180*/  LDG.E.CONSTANT R12, [R4.64] ;  /* 0x00000004040c7981 */ /* 0x000f62000c1e9900 */
        /* <DEDUP_REMOVED lines=13> */
[--C-:B----4-:R-:W-:Y:S01]  /*1260*/  FADD R29, R29, R10.reuse ;  /* 0x0000000a1d1d7221 */ /* 0x110fe20000000000 */
[--C-:B------:R-:W-:Y:S01]  /*1270*/  FADD R27, R27, R10.reuse ;  /* 0x0000000a1b1b7221 */ /* 0x100fe20000000000 */
[--C-:B------:R-:W-:Y:S01]  /*1280*/  FADD R25, R25, R10.reuse ;  /* 0x0000000a19197221 */ /* 0x100fe20000000000 */
[----:B------:R-:W-:Y:S01]  /*1290*/  FADD R31, R31, R10 ;  /* 0x0000000a1f1f7221 */ /* 0x000fe20000000000 */
[--C-:B-----5:R-:W-:Y:S01]  /*12a0*/  FADD R53, R53, R12.reuse ;  /* 0x0000000c35357221 */ /* 0x120fe20000000000 */
[--C-:B------:R-:W-:Y:S01]  /*12b0*/  FADD R51, R51, R12.reuse ;  /* 0x0000000c33337221 */ /* 0x100fe20000000000 */
        /* <DEDUP_REMOVED lines=19> */
.L_x_101:
        /* <DEDUP_REMOVED lines=9> */
.L_x_145:


//--------------------- .text.tvmgen_default_fused_nn_conv2d_add_nn_relu_10_kernel --------------------------
	.section	.text.tvmgen_default_fused_nn_conv2d_add_nn_relu_10_kernel,"ax",@progbits
	.sectionflags	@"SHF_BARRIERS=1"
	.sectioninfo	@"SHI_REGISTERS=56"
	.align	128
        .global         tvmgen_default_fused_nn_conv2d_add_nn_relu_10_kernel
        .type           tvmgen_default_fused_nn_conv2d_add_nn_relu_10_kernel,@function
        .size           tvmgen_default_fused_nn_conv2d_add_nn_relu_10_kernel,(.L_x_146 - tvmgen_default_fused_nn_conv2d_add_nn_relu_10_kernel)
        .other          tvmgen_default_fused_nn_conv2d_add_nn_relu_10_kernel,@"STO_CUDA_ENTRY STV_DEFAULT"
tvmgen_default_fused_nn_conv2d_add_nn_relu_10_kernel:
.text.tvmgen_default_fused_nn_conv2d_add_nn_relu_10_kernel:
[----:B------:R-:W-:Y:S02]  /*0000*/  MOV R1, c[0x0][0x28] ;  /* 0x00000a0000017a02 */ /* 0x000fe40000000f00 */
[----:B------:R-:W0:Y:S01]  /*0010*/  S2R R3, SR_TID.Z ;  /* 0x0000000000037919 */ /* 0x000e220000002300 */
[----:B------:R-:W-:Y:S01]  /*0020*/  MOV R2, RZ ;  /* 0x000000ff00027202 */ /* 0x000fe20000000f00 */
[----:B------:R-:W-:Y:S01]  /*0030*/  ULDC.64 UR4, c[0x0][0x118] ;  /* 0x0000460000047ab9 */ /* 0x000fe20000000a00 */
[----:B------:R-:W-:Y:S01]  /*0040*/  MOV R4, RZ ;  /* 0x000000ff00047202 */ /* 0x000fe20000000f00 */
[----:B------:R-:W1:Y:S01]  /*0050*/  S2R R25, SR_TID.Y ;  /* 0x0000000000197919 */ /* 0x000e620000002200 */
[----:B------:R-:W-:Y:S02]  /*0060*/  MOV R29, 0x90 ;  /* 0x00000090001d7802 */ /* 0x000fe40000000f00 */
[----:B------:R-:W-:Y:S01]  /*0070*/  MOV R27, RZ ;  /* 0x000000ff001b7202 */ /* 0x000fe20000000f00 */
[----:B------:R-:W2:Y:S01]  /*0080*/  S2R R15, SR_CTAID.Z ;  /* 0x00000000000f7919 */ /* 0x000ea20000002700 */
[----:B------:R-:W-:Y:S02]  /*0090*/  MOV R23, RZ ;  /* 0x000000ff00177202 */ /* 0x000fe40000000f00 */
        /* <DEDUP_REMOVED lines=9> */
[----:B------:R-:W-:Y:S01]  /*0130*/  MOV R53, RZ ;  /* 0x000000ff00357202 */ /* 0x000fe20000000f00 */
[C---:B-1----:R-:W-:Y:S01]  /*0140*/  IMAD.HI R0, R25.reuse, 0x66666667, RZ ;  /* 0x6666666719007827 */ /* 0x042fe200078e02ff */
[----:B------:R-:W-:Y:S02]  /*0150*/  SHF.R.U32.HI R9, RZ, 0x1f, R6 ;  /* 0x0000001fff097819 */ /* 0x000fe40000011606 */
[----:B------:R-:W-:Y:S01]  /*0160*/  LEA R28, R25, R25, 0x1 ;  /* 0x00000019191c7211 */ /* 0x000fe200078e08ff */
[----:B------:R-:W-:Y:S01]  /*0170*/  IMAD R29, R3, R29, 0x708 ;  /* 0x00000708031d7424 */ /* 0x000fe200078e021d */
[CC--:B------:R-:W-:Y:S01]  /*0180*/  LEA.HI.SX32 R11, R6.reuse, R9.reuse, 0x1c ;  /* 0x00000009060b7211 */ /* 0x0c0fe200078fe2ff */
[----:B------:R-:W-:Y:S01]  /*0190*/  IMAD R30, R25, 0x78, RZ ;  /* 0x00000078191e7824 */ /* 0x000fe200078e02ff */
[----:B------:R-:W-:Y:S02]  /*01a0*/  SHF.R.S32.HI R7, RZ, 0x1, R0 ;  /* 0x00000001ff077819 */ /* 0x000fe40000011400 */
[----:B------:R-:W-:Y:S01]  /*01b0*/  LEA.HI.SX32 R9, R6, R9, 0x1d ;  /* 0x0000000906097211 */ /* 0x000fe200078feaff */
[----:B------:R-:W-:Y:S01]  /*01c0*/  IMAD R5, R11, -0x1e, R3 ;  /* 0xffffffe20b057824 */ /* 0x000fe200078e0203 */
[----:B------:R-:W-:Y:S01]  /*01d0*/  LEA.HI R7, R0, R7, RZ, 0x1 ;  /* 0x0000000700077211 */ /* 0x000fe200078f08ff */
[----:B------:R-:W-:Y:S01]  /*01e0*/  IMAD.HI R0, R25, 0x2aaaaaab, RZ ;  /* 0x2aaaaaab19007827 */ /* 0x000fe200078e02ff */
[----:B--2---:R-:W-:-:S02]  /*01f0*/  LEA R15, R15, R3, 0x5 ;  /* 0x000000030f0f7211 */ /* 0x004fc400078e28ff */
[-C--:B------:R-:W-:Y:S01]  /*0200*/  IADD3 R7, R7, R3.reuse, RZ ;  /* 0x0000000307077210 */ /* 0x080fe20007ffe0ff */
[----:B------:R-:W-:Y:S01]  /*0210*/  IMAD.HI R4, R5, -0x77777777, R4 ;  /* 0x8888888905047827 */ /* 0x000fe200078e0204 */
[----:B------:R-:W-:Y:S02]  /*0220*/  LEA.HI R5, R0, R0, RZ, 0x1 ;  /* 0x0000000000057211 */ /* 0x000fe400078f08ff */
[----:B------:R-:W-:Y:S01]  /*0230*/  ISETP.GE.AND P2, PT, R7, 0x1e, PT ;  /* 0x0000001e0700780c */ /* 0x000fe20003f46270 */
[----:B------:R-:W-:Y:S01]  /*0240*/  IMAD.HI R6, R25, 0x55555556, RZ ;  /* 0x5555555619067827 */ /* 0x000fe200078e02ff */
[----:B------:R-:W-:Y:S02]  /*0250*/  SHF.R.U32.HI R13, RZ, 0x1f, R4 ;  /* 0x0000001fff0d7819 */ /* 0x000fe40000011604 */
[----:B------:R-:W-:Y:S01]  /*0260*/  IADD3 R5, R5, R3, RZ ;  /* 0x0000000305057210 */ /* 0x000fe20007ffe0ff */
[--C-:B------:R-:W-:Y:S01]  /*0270*/  IMAD R11, R11, 0x18800, R28.reuse ;  /* 0x000188000b0b7824 */ /* 0x100fe200078e021c */
[----:B------:R-:W-:Y:S01]  /*0280*/  LEA.HI R6, R6, R6, RZ, 0x1 ;  /* 0x0000000606067211 */ /* 0x000fe200078f08ff */
[----:B------:R-:W-:Y:S01]  /*0290*/  IMAD R0, R9, -0xf, R3 ;  /* 0xfffffff109007824 */ /* 0x000fe200078e0203 */
[----:B------:R-:W-:Y:S01]  /*02a0*/  LEA.HI.SX32 R13, R4, R13, 0x1d ;  /* 0x0000000d040d7211 */ /* 0x000fe200078feaff */
[----:B------:R-:W-:Y:S01]  /*02b0*/  IMAD R28, R3, 0xf, R28 ;  /* 0x0000000f031c7824 */ /* 0x000fe200078e021c */
[----:B------:R-:W-:Y:S01]  /*02c0*/  IADD3 R11, R11, -0xf, RZ ;  /* 0xfffffff10b0b7810 */ /* 0x000fe20007ffe0ff */
[----:B------:R-:W-:Y:S01]  /*02d0*/  IMAD R24, R6, -0x3, R25 ;  /* 0xfffffffd06187824 */ /* 0x000fe200078e0219 */
[----:B------:R-:W-:-:S02]  /*02e0*/  LEA R15, R15, R6, 0x1 ;  /* 0x000000060f0f7211 */ /* 0x000fc400078e08ff */
[----:B------:R-:W-:Y:S01]  /*02f0*/  ISETP.GE.AND P0, PT, R5, 0x20, PT ;  /* 0x000000200500780c */ /* 0x000fe20003f06270 */
[C---:B------:R-:W-:Y:S01]  /*0300*/  IMAD R26, R0.reuse, 0xe, R11 ;  /* 0x0000000e001a7824 */ /* 0x040fe200078e020b */
[----:B------:R-:W-:Y:S01]  /*0310*/  ISETP.GT.AND P1, PT, R0, RZ, PT ;  /* 0x000000ff0000720c */ /* 0x000fe20003f24270 */
[----:B------:R-:W-:Y:S01]  /*0320*/  IMAD R24, R15, 0x300, R24 ;  /* 0x000003000f187824 */ /* 0x000fe200078e0218 */
[----:B------:R-:W-:Y:S01]  /*0330*/  MOV R5, RZ ;  /* 0x000000ff00057202 */ /* 0x000fe20000000f00 */
[----:B------:R-:W-:Y:S01]  /*0340*/  IMAD R26, R13, 0xc4, R26 ;  /* 0x000000c40d1a7824 */ /* 0x000fe200078e021a */
[----:B------:R-:W-:Y:S01]  /*0350*/  MOV R15, RZ ;  /* 0x000000ff000f7202 */ /* 0x000fe20000000f00 */
[----:B------:R-:W-:Y:S01]  /*0360*/  CS2R R12, SRZ ;  /* 0x00000000000c7805 */ /* 0x000fe2000001ff00 */
[C---:B------:R-:W-:Y:S02]  /*0370*/  ISETP.LT.AND P0, PT, R25.reuse, 0x6, !P0 ;  /* 0x000000061900780c */ /* 0x040fe40004701270 */
[----:B------:R-:W-:-:S02]  /*0380*/  ISETP.LT.AND P2, PT, R25, 0x5, !P2 ;  /* 0x000000051900780c */ /* 0x000fc40005741270 */
[----:B------:R-:W-:-:S04]  /*0390*/  ISETP.GT.AND P1, PT, R25, RZ, P1 ;  /* 0x000000ff1900720c */ /* 0x000fc80000f24270 */
.L_x_107:
[----:B------:R-:W-:Y:S06]  /*03a0*/  BAR.SYNC.DEFER_BLOCKING 0x0 ;  /* 0x0000000000007b1d */ /* 0x000fec0000010000 */
[----:B------:R-:W-:Y:S01]  /*03b0*/  BSSY B0, `(.L_x_102) ;  /* 0x000000f000007945 */ /* 0x000fe20003800000 */
[----:B------:R-:W-:Y:S05]  /*03c0*/  @!P2 BRA `(.L_x_103) ;  /* 0x000000d00000a947 */ /* 0x000fea0003800000 */
[----:B------:R-:W-:Y:S01]  /*03d0*/  ISETP.GE.AND P3, PT, R0, 0x1, PT ;  /* 0x000000010000780c */ /* 0x000fe20003f66270 */
[----:B------:R-:W-:Y:S01]  /*03e0*/  IMAD R6, R27, 0x188, R26 ;  /* 0x000001881b067824 */ /* 0x000fe200078e021a */
[----:B------:R-:W-:Y:S02]  /*03f0*/  MOV R7, 0x4 ;  /* 0x0000000400077802 */ /* 0x000fe40000000f00 */
[----:B------:R-:W-:-:S02]  /*0400*/  MOV R11, RZ ;  /* 0x000000ff000b7202 */ /* 0x000fc40000000f00 */
[----:B------:R-:W-:Y:S01]  /*0410*/  MOV R9, RZ ;  /* 0x000000ff00097202 */ /* 0x000fe20000000f00 */
[----:B------:R-:W-:Y:S01]  /*0420*/  IMAD.WIDE R6, R6, R7, c[0x0][0x168] ;  /* 0x00005a0006067625 */ /* 0x000fe200078e0207 */
[----:B------:R-:W-:-:S04]  /*0430*/  MOV R17, RZ ;  /* 0x000000ff00117202 */ /* 0x000fc80000000f00 */
[----:B------:R-:W2:Y:S04]  /*0440*/  @P1 LDG.E.CONSTANT R11, [R6.64] ;  /* 0x00000004060b1981 */ /* 0x000ea8000c1e9900 */
[----:B------:R-:W3:Y:S04]  /*0450*/  @P3 LDG.E.CONSTANT R9, [R6.64+0x4] ;  /* 0x0000040406093981 */ /* 0x000ee8000c1e9900 */
[----:B------:R-:W4:Y:S04]  /*0460*/  @P3 LDG.E.CONSTANT R17, [R6.64+0x8] ;  /* 0x0000080406113981 */ /* 0x000f28000c1e9900 */
[----:B--2---:R0:W-:Y:S04]  /*0470*/  STS [R28.X4], R11 ;  /* 0x0000000b1c007388 */ /* 0x0041e80000004800 */
[----:B---3--:R0:W-:Y:S04]  /*0480*/  STS [R28.X4+0x4], R9 ;  /* 0x000004091c007388 */ /* 0x0081e80000004800 */
[----:B----4-:R0:W-:Y:S02]  /*0490*/  STS [R28.X4+0x8], R17 ;  /* 0x000008111c007388 */ /* 0x0101e40000004800 */
.L_x_103:
[----:B------:R-:W-:Y:S05]  /*04a0*/  BSYNC B0 ;  /* 0x0000000000007941 */ /* 0x000fea0003800000 */
.L_x_102:
[----:B------:R-:W-:Y:S01]  /*04b0*/  BSSY B0, `(.L_x_104) ;  /* 0x0000011000007945 */ /* 0x000fe20003800000 */
[----:B------:R-:W-:Y:S05]  /*04c0*/  @!P0 BRA `(.L_x_105) ;  /* 0x000000f000008947 */ /* 0x000fea0003800000 */
[----:B------:R-:W-:Y:S01]  /*04d0*/  IMAD R6, R27, 0x3, R24 ;  /* 0x000000031b067824 */ /* 0x000fe200078e0218 */
[----:B------:R-:W-:-:S03]  /*04e0*/  MOV R7, 0x4 ;  /* 0x0000000400077802 */ /* 0x000fc60000000f00 */
[----:B------:R-:W-:-:S04]  /*04f0*/  IMAD R6, R6, 0x6, RZ ;  /* 0x0000000606067824 */ /* 0x000fc800078e02ff */
[----:B------:R-:W-:-:S05]  /*0500*/  IMAD.WIDE R6, R6, R7, c[0x0][0x170] ;  /* 0x00005c0006067625 */ /* 0x000fca00078e0207 */
[----:B------:R-:W2:Y:S04]  /*0510*/  LDG.E.CONSTANT R8, [R6.64] ;  /* 0x0000000406087981 */ /* 0x000ea8000c1e9900 */
[----:B0-----:R-:W2:Y:S04]  /*0520*/  LDG.E.CONSTANT R9, [R6.64+0x4] ;  /* 0x0000040406097981 */ /* 0x001ea8000c1e9900 */
[----:B------:R-:W3:Y:S04]  /*0530*/  LDG.E.CONSTANT R10, [R6.64+0x8] ;  /* 0x00000804060a7981 */ /* 0x000ee8000c1e9900 */
[----:B------:R-:W3:Y:S04]  /*0540*/  LDG.E.CONSTANT R11, [R6.64+0xc] ;  /* 0x00000c04060b7981 */ /* 0x000ee8000c1e9900 */
[----:B------:R-:W4:Y:S04]  /*0550*/  LDG.E.CONSTANT R16, [R6.64+0x10] ;  /* 0x0000100406107981 */ /* 0x000f28000c1e9900 */
[----:B------:R-:W4:Y:S01]  /*0560*/  LDG.E.CONSTANT R17, [R6.64+0x14] ;  /* 0x0000140406117981 */ /* 0x000f22000c1e9900 */
[----:B------:R-:W-:-:S04]  /*0570*/  IMAD R4, R3, 0x6, R25 ;  /* 0x0000000603047824 */ /* 0x000fc800078e0219 */
[----:B------:R-:W-:-:S05]  /*0580*/  IMAD R4, R4, 0x6, RZ ;  /* 0x0000000604047824 */ /* 0x000fca00078e02ff */
[----:B--2---:R0:W-:Y:S04]  /*0590*/  STS.64 [R4.X4+0x708], R8 ;  /* 0x0007080804007388 */ /* 0x0041e80000004a00 */
[----:B---3--:R0:W-:Y:S04]  /*05a0*/  STS.64 [R4.X4+0x710], R10 ;  /* 0x0007100a04007388 */ /* 0x0081e80000004a00 */
[----:B----4-:R0:W-:Y:S02]  /*05b0*/  STS.64 [R4.X4+0x718], R16 ;  /* 0x0007181004007388 */ /* 0x0101e40000004a00 */
.L_x_105:
[----:B------:R-:W-:Y:S05]  /*05c0*/  BSYNC B0 ;  /* 0x0000000000007941 */ /* 0x000fea0003800000 */
.L_x_104:
[----:B------:R-:W-:Y:S01]  /*05d0*/  BAR.SYNC.DEFER_BLOCKING 0x0 ;  /* 0x0000000000007b1d */ /* 0x000fe20000010000 */
[----:B------:R-:W-:-:S04]  /*05e0*/  IADD3 R27, R27, 0x1, RZ ;  /* 0x000000011b1b7810 */ /* 0x000fc80007ffe0ff */
[----:B------:R-:W-:Y:S01]  /*05f0*/  ISETP.NE.AND P3, PT, R27, 0x100, PT ;  /* 0x000001001b00780c */ /* 0x000fe20003f65270 */
[----:B------:R-:W-:Y:S04]  /*0600*/  LDS.64 R38, [R29] ;  /* 0x000000001d267984 */ /* 0x000fe80000000a00 */
[----:B------:R-:W1:Y:S04]  /*0610*/  LDS.64 R32, [R30+0x10] ;  /* 0x000010001e207984 */ /* 0x000e680000000a00 */
[----:B------:R-:W2:Y:S04]  /*0620*/  LDS.64 R6, [R30] ;  /* 0x000000001e067984 */ /* 0x000ea80000000a00 */
[----:B------:R-:W3:Y:S04]  /*0630*/  LDS.64 R20, [R30+0x8] ;  /* 0x000008001e147984 */ /* 0x000ee80000000a00 */
[----:B------:R-:W4:Y:S04]  /*0640*/  LDS.64 R18, [R30+0x18] ;  /* 0x000018001e127984 */ /* 0x000f280000000a00 */
[----:B0-----:R-:W0:Y:S04]  /*0650*/  LDS.64 R10, [R30+0x20] ;  /* 0x000020001e0a7984 */ /* 0x001e280000000a00 */
[----:B------:R-:W5:Y:S04]  /*0660*/  LDS.64 R16, [R30+0x28] ;  /* 0x000028001e107984 */ /* 0x000f680000000a00 */
[----:B------:R-:W5:Y:S04]  /*0670*/  LDS.64 R34, [R30+0x30] ;  /* 0x000030001e227984 */ /* 0x000f680000000a00 */
[----:B------:R-:W5:Y:S01]  /*0680*/  LDS.64 R8, [R29+0x48] ;  /* 0x000048001d087984 */ /* 0x000f620000000a00 */
[C---:B-1----:R-:W-:Y:S01]  /*0690*/  FFMA R22, R38.reuse, R32, R41 ;  /* 0x0000002026167223 */ /* 0x042fe20000000029 */
[C---:B--2---:R-:W-:Y:S01]  /*06a0*/  FFMA R4, R38.reuse, R6, R23 ;  /* 0x0000000626047223 */ /* 0x044fe20000000017 */
[----:B---3--:R-:W-:-:S02]  /*06b0*/  FFMA R14, R38, R20, R37 ;  /* 0x00000014260e7223 */ /* 0x008fc40000000025 */
[----:B------:R-:W-:Y:S02]  /*06c0*/  FFMA R37, R39, R33, R22 ;  /* 0x0000002127257223 */ /* 0x000fe40000000016 */
[----:B------:R-:W1:Y:S01]  /*06d0*/  LDS.64 R22, [R29+0x8] ;  /* 0x000008001d167984 */ /* 0x000e620000000a00 */
[C---:B----4-:R-:W-:Y:S01]  /*06e0*/  FFMA R36, R38.reuse, R18, R43 ;  /* 0x0000001226247223 */ /* 0x050fe2000000002b */
[----:B0-----:R-:W-:-:S03]  /*06f0*/  FFMA R40, R38, R10, R47 ;  /* 0x0000000a26287223 */ /* 0x001fc6000000002f */
[C---:B------:R-:W-:Y:S01]  /*0700*/  FFMA R47, R39.reuse, R19, R36 ;  /* 0x00000013272f7223 */ /* 0x040fe20000000024 */
[C---:B-----5:R-:W-:Y:S01]  /*0710*/  FFMA R42, R38.reuse, R16, R49 ;  /* 0x00000010262a7223 */ /* 0x060fe20000000031 */
[C---:B------:R-:W-:Y:S01]  /*0720*/  FFMA R49, R39.reuse, R21, R14 ;  /* 0x0000001527317223 */ /* 0x040fe2000000000e */
[C---:B------:R-:W-:Y:S01]  /*0730*/  FFMA R43, R39.reuse, R11, R40 ;  /* 0x0000000b272b7223 */ /* 0x040fe20000000028 */
[----:B------:R-:W-:Y:S01]  /*0740*/  FFMA R38, R38, R34, R51 ;  /* 0x0000002226267223 */ /* 0x000fe20000000033 */
[C---:B------:R-:W-:Y:S01]  /*0750*/  FFMA R51, R39.reuse, R7, R4 ;  /* 0x0000000727337223 */ /* 0x040fe20000000004 */
[C---:B------:R-:W-:Y:S01]  /*0760*/  FFMA R41, R39.reuse, R17, R42 ;  /* 0x0000001127297223 */ /* 0x040fe2000000002a */
[-C--:B------:R-:W-:Y:S01]  /*0770*/  FFMA R6, R6, R8.reuse, R5 ;  /* 0x0000000806067223 */ /* 0x080fe20000000005 */
[----:B------:R-:W-:Y:S01]  /*0780*/  FFMA R39, R39, R35, R38 ;  /* 0x0000002327277223 */ /* 0x000fe20000000026 */
[----:B------:R-:W0:Y:S01]  /*0790*/  LDS.64 R4, [R29+0x50] ;  /* 0x000050001d047984 */ /* 0x000e220000000a00 */
[-C--:B------:R-:W-:Y:S01]  /*07a0*/  FFMA R14, R20, R8.reuse, R13 ;  /* 0x00000008140e7223 */ /* 0x080fe2000000000d */
[-C--:B------:R-:W-:Y:S01]  /*07b0*/  FFMA R36, R32, R8.reuse, R15 ;  /* 0x0000000820247223 */ /* 0x080fe2000000000f */
[-C--:B------:R-:W-:Y:S01]  /*07c0*/  FFMA R38, R18, R8.reuse, R31 ;  /* 0x0000000812267223 */ /* 0x080fe2000000001f */
[-C--:B------:R-:W-:Y:S01]  /*07d0*/  FFMA R40, R10, R8.reuse, R45 ;  /* 0x000000080a287223 */ /* 0x080fe2000000002d */
[-C--:B------:R-:W-:Y:S01]  /*07e0*/  FFMA R42, R16, R8.reuse, R53 ;  /* 0x00000008102a7223 */ /* 0x080fe20000000035 */
[----:B------:R-:W-:Y:S01]  /*07f0*/  FFMA R8, R34, R8, R12 ;  /* 0x0000000822087223 */ /* 0x000fe2000000000c */
[-C--:B------:R-:W-:Y:S01]  /*0800*/  FFMA R31, R21, R9.reuse, R14 ;  /* 0x00000009151f7223 */ /* 0x080fe2000000000e */
[----:B------:R-:W2:Y:S01]  /*0810*/  LDS.64 R12, [R30+0x38] ;  /* 0x000038001e0c7984 */ /* 0x000ea20000000a00 */
[-C--:B------:R-:W-:Y:S01]  /*0820*/  FFMA R15, R7, R9.reuse, R6 ;  /* 0x00000009070f7223 */ /* 0x080fe20000000006 */
[-C--:B------:R-:W-:Y:S01]  /*0830*/  FFMA R21, R19, R9.reuse, R38 ;  /* 0x0000000913157223 */ /* 0x080fe20000000026 */
[-C--:B------:R-:W-:Y:S01]  /*0840*/  FFMA R33, R33, R9.reuse, R36 ;  /* 0x0000000921217223 */ /* 0x080fe20000000024 */
[-C--:B------:R-:W-:Y:S01]  /*0850*/  FFMA R19, R11, R9.reuse, R40 ;  /* 0x000000090b137223 */ /* 0x080fe20000000028 */
[-C--:B------:R-:W-:Y:S01]  /*0860*/  FFMA R17, R17, R9.reuse, R42 ;  /* 0x0000000911117223 */ /* 0x080fe2000000002a */
[----:B------:R-:W-:Y:S01]  /*0870*/  FFMA R35, R35, R9, R8 ;  /* 0x0000000923237223 */ /* 0x000fe20000000008 */
[----:B------:R-:W-:Y:S04]  /*0880*/  LDS.64 R52, [R30+0x40] ;  /* 0x000040001e347984 */ /* 0x000fe80000000a00 */
[----:B------:R-:W3:Y:S01]  /*0890*/  LDS.64 R6, [R29+0x10] ;  /* 0x000010001d067984 */ /* 0x000ee20000000a00 */
[-C--:B-1----:R-:W-:Y:S01]  /*08a0*/  FFMA R14, R18, R22.reuse, R37 ;  /* 0x00000016120e7223 */ /* 0x082fe20000000025 */
[----:B------:R-:W-:-:S02]  /*08b0*/  FFMA R42, R32, R22, R49 ;  /* 0x00000016202a7223 */ /* 0x000fc40000000031 */
[----:B------:R-:W1:Y:S01]  /*08c0*/  LDS.64 R8, [R29+0x58] ;  /* 0x000058001d087984 */ /* 0x000e620000000a00 */
[----:B------:R-:W-:-:S03]  /*08d0*/  FFMA R11, R20, R22, R51 ;  /* 0x00000016140b7223 */ /* 0x000fc60000000033 */
[----:B------:R-:W4:Y:S04]  /*08e0*/  LDS.64 R36, [R30+0x48] ;  /* 0x000048001e247984 */ /* 0x000f280000000a00 */
[----:B------:R-:W-:Y:S04]  /*08f0*/  LDS.64 R48, [R30+0x58] ;  /* 0x000058001e307984 */ /* 0x000fe80000000a00 */
[----:B------:R-:W-:Y:S01]  /*0900*/  LDS.64 R50, [R30+0x60] ;  /* 0x000060001e327984 */ /* 0x000fe20000000a00 */
[-C--:B0-----:R-:W-:Y:S01]  /*0910*/  FFMA R44, R32, R4.reuse, R31 ;  /* 0x00000004202c7223 */ /* 0x081fe2000000001f */
[----:B------:R-:W-:Y:S01]  /*0920*/  FFMA R32, R18, R4, R33 ;  /* 0x0000000412207223 */ /* 0x000fe20000000021 */
[----:B------:R-:W-:Y:S01]  /*0930*/  FFMA R18, R10, R22, R47 ;  /* 0x000000160a127223 */ /* 0x000fe2000000002f */
[----:B------:R-:W-:Y:S01]  /*0940*/  FFMA R15, R20, R4, R15 ;  /* 0x00000004140f7223 */ /* 0x000fe2000000000f */
[----:B------:R-:W0:Y:S01]  /*0950*/  LDS.64 R46, [R30+0x50] ;  /* 0x000050001e2e7984 */ /* 0x000e220000000a00 */
[C---:B------:R-:W-:Y:S01]  /*0960*/  FFMA R20, R16.reuse, R22, R43 ;  /* 0x0000001610147223 */ /* 0x040fe2000000002b */
[----:B------:R-:W-:Y:S01]  /*0970*/  FFMA R40, R16, R4, R19 ;  /* 0x0000000410287223 */ /* 0x000fe20000000013 */
[C---:B------:R-:W-:Y:S01]  /*0980*/  FFMA R16, R34.reuse, R22, R41 ;  /* 0x0000001622107223 */ /* 0x040fe20000000029 */
[-C--:B------:R-:W-:Y:S01]  /*0990*/  FFMA R34, R34, R4.reuse, R17 ;  /* 0x0000000422227223 */ /* 0x080fe20000000011 */
[----:B------:R-:W-:Y:S01]  /*09a0*/  FFMA R38, R10, R4, R21 ;  /* 0x000000040a267223 */ /* 0x000fe20000000015 */
[----:B--2---:R-:W-:Y:S01]  /*09b0*/  FFMA R17, R23, R13, R11 ;  /* 0x0000000d17117223 */ /* 0x004fe2000000000b */
[----:B------:R-:W-:Y:S01]  /*09c0*/  FFMA R22, R22, R12, R39 ;  /* 0x0000000c16167223 */ /* 0x000fe20000000027 */
[----:B------:R-:W2:Y:S01]  /*09d0*/  LDS.64 R10, [R30+0x68] ;  /* 0x000068001e0a7984 */ /* 0x000ea20000000a00 */
[----:B------:R-:W-:Y:S01]  /*09e0*/  FFMA R4, R12, R4, R35 ;  /* 0x000000040c047223 */ /* 0x000fe20000000023 */
[----:B------:R-:W-:-:S02]  /*09f0*/  FFMA R15, R13, R5, R15 ;  /* 0x000000050d0f7223 */ /* 0x000fc4000000000f */
[----:B------:R-:W5:Y:S01]  /*0a00*/  LDS.64 R12, [R30+0x70] ;  /* 0x000070001e0c7984 */ /* 0x000f620000000a00 */
[-C--:B---3--:R-:W-:Y:S01]  /*0a10*/  FFMA R31, R6, R52.reuse, R17 ;  /* 0x00000034061f7223 */ /* 0x088fe20000000011 */
[C---:B------:R-:W-:Y:S01]  /*0a20*/  FFMA R17, R53.reuse, R5, R44 ;  /* 0x0000000535117223 */ /* 0x040fe2000000002c */
[----:B-1----:R-:W-:Y:S01]  /*0a30*/  FFMA R52, R8, R52, R15 ;  /* 0x0000003408347223 */ /* 0x002fe2000000000f */
[C---:B------:R-:W-:Y:S01]  /*0a40*/  FFMA R15, R53.reuse, R23, R42 ;  /* 0x00000017350f7223 */ /* 0x040fe2000000002a */
[C---:B------:R-:W-:Y:S02]  /*0a50*/  FFMA R31, R53.reuse, R7, R31 ;  /* 0x00000007351f7223 */ /* 0x040fe4000000001f */
[----:B------:R-:W-:Y:S01]  /*0a60*/  FFMA R53, R53, R9, R52 ;  /* 0x0000000935357223 */ /* 0x000fe20000000034 */
[-C--:B----4-:R-:W-:Y:S01]  /*0a70*/  FFMA R42, R6, R36.reuse, R15 ;  /* 0x00000024062a7223 */ /* 0x090fe2000000000f */
[----:B------:R-:W-:Y:S01]  /*0a80*/  FFMA R36, R8, R36, R17 ;  /* 0x0000002408247223 */ /* 0x000fe20000000011 */
[C---:B------:R-:W-:Y:S01]  /*0a90*/  FFMA R15, R37.reuse, R23, R14 ;  /* 0x00000017250f7223 */ /* 0x040fe2000000000e */
[C---:B------:R-:W-:Y:S01]  /*0aa0*/  FFMA R17, R37.reuse, R5, R32 ;  /* 0x0000000525117223 */ /* 0x040fe20000000020 */
[C---:B------:R-:W-:Y:S01]  /*0ab0*/  FFMA R35, R37.reuse, R7, R42 ;  /* 0x0000000725237223 */ /* 0x040fe2000000002a */
[----:B------:R-:W-:Y:S01]  /*0ac0*/  FFMA R37, R37, R9, R36 ;  /* 0x0000000925257223 */ /* 0x000fe20000000024 */
[----:B------:R-:W-:Y:S01]  /*0ad0*/  LDS.64 R32, [R30+0x78] ;  /* 0x000078001e207984 */ /* 0x000fe20000000a00 */
[-C--:B0-----:R-:W-:Y:S01]  /*0ae0*/  FFMA R14, R6, R46.reuse, R15 ;  /* 0x0000002e060e7223 */ /* 0x081fe2000000000f */
[----:B------:R-:W-:Y:S01]  /*0af0*/  FFMA R46, R8, R46, R17 ;  /* 0x0000002e082e7223 */ /* 0x000fe20000000011 */
[C---:B------:R-:W-:Y:S01]  /*0b00*/  FFMA R15, R47.reuse, R23, R18 ;  /* 0x000000172f0f7223 */ /* 0x040fe20000000012 */
[C---:B------:R-:W-:Y:S01]  /*0b10*/  FFMA R17, R47.reuse, R5, R38 ;  /* 0x000000052f117223 */ /* 0x040fe20000000026 */
[----:B------:R-:W-:Y:S01]  /*0b20*/  FFMA R39, R47, R7, R14 ;  /* 0x000000072f277223 */ /* 0x000fe2000000000e */
[----:B------:R-:W-:Y:S01]  /*0b30*/  LDS.64 R18, [R30+0x90] ;  /* 0x000090001e127984 */ /* 0x000fe20000000a00 */
[-C--:B------:R-:W-:Y:S01]  /*0b40*/  FFMA R14, R6, R48.reuse, R15 ;  /* 0x00000030060e7223 */ /* 0x080fe2000000000f */
        /* <DEDUP_REMOVED lines=10> */
[C---:B--2---:R-:W-:Y:S01]  /*0bf0*/  FFMA R23, R11.reuse, R23, R22 ;  /* 0x000000170b177223 */ /* 0x044fe20000000016 */
[-C--:B------:R-:W-:Y:S01]  /*0c00*/  FFMA R14, R6, R10.reuse, R15 ;  /* 0x0000000a060e7223 */ /* 0x080fe2000000000f */
[C---:B------:R-:W-:Y:S01]  /*0c10*/  FFMA R5, R11.reuse, R5, R4 ;  /* 0x000000050b057223 */ /* 0x040fe20000000004 */
[----:B------:R-:W-:Y:S01]  /*0c20*/  FFMA R36, R8, R10, R17 ;  /* 0x0000000a08247223 */ /* 0x000fe20000000011 */
[----:B-----5:R-:W-:Y:S01]  /*0c30*/  FFMA R6, R6, R12, R23 ;  /* 0x0000000c06067223 */ /* 0x020fe20000000017 */
[C---:B------:R-:W-:Y:S01]  /*0c40*/  FFMA R45, R11.reuse, R7, R14 ;  /* 0x000000070b2d7223 */ /* 0x040fe2000000000e */
[----:B------:R-:W-:Y:S01]  /*0c50*/  FFMA R8, R12, R8, R5 ;  /* 0x000000080c087223 */ /* 0x000fe20000000005 */
[----:B------:R-:W-:Y:S01]  /*0c60*/  FFMA R36, R11, R9, R36 ;  /* 0x000000090b247223 */ /* 0x000fe20000000024 */
[----:B------:R-:W-:Y:S01]  /*0c70*/  LDS.64 R22, [R30+0x80] ;  /* 0x000080001e167984 */ /* 0x000fe20000000a00 */
[----:B------:R-:W-:Y:S01]  /*0c80*/  FFMA R12, R7, R13, R6 ;  /* 0x0000000d070c7223 */ /* 0x000fe20000000006 */
[-C--:B------:R-:W-:Y:S01]  /*0c90*/  FFMA R47, R47, R9.reuse, R46 ;  /* 0x000000092f2f7223 */ /* 0x080fe2000000002e */
[-C--:B------:R-:W-:Y:S01]  /*0ca0*/  FFMA R49, R49, R9.reuse, R48 ;  /* 0x0000000931317223 */ /* 0x080fe20000000030 */
[----:B------:R-:W0:Y:S01]  /*0cb0*/  LDS.64 R10, [R29+0x18] ;  /* 0x000018001d0a7984 */ /* 0x000e220000000a00 */
[-C--:B------:R-:W-:Y:S01]  /*0cc0*/  FFMA R51, R51, R9.reuse, R50 ;  /* 0x0000000933337223 */ /* 0x080fe20000000032 */
[----:B------:R-:W-:-:S02]  /*0cd0*/  FFMA R9, R13, R9, R8 ;  /* 0x000000090d097223 */ /* 0x000fc40000000008 */
[----:B------:R-:W1:Y:S04]  /*0ce0*/  LDS.64 R16, [R30+0x98] ;  /* 0x000098001e107984 */ /* 0x000e680000000a00 */
[----:B------:R-:W2:Y:S04]  /*0cf0*/  LDS.64 R14, [R30+0xa0] ;  /* 0x0000a0001e0e7984 */ /* 0x000ea80000000a00 */
[----:B------:R-:W3:Y:S04]  /*0d00*/  LDS.64 R4, [R30+0xa8] ;  /* 0x0000a8001e047984 */ /* 0x000ee80000000a00 */
[----:B------:R-:W4:Y:S04]  /*0d10*/  LDS.64 R6, [R29+0x60] ;  /* 0x000060001d067984 */ /* 0x000f280000000a00 */
[----:B------:R-:W-:Y:S01]  /*0d20*/  LDS R48, [R30+0x384] ;  /* 0x000384001e307984 */ /* 0x000fe20000000800 */
[C---:B0-----:R-:W-:Y:S01]  /*0d30*/  FFMA R34, R10.reuse, R32, R31 ;  /* 0x000000200a227223 */ /* 0x041fe2000000001f */
        /* <DEDUP_REMOVED lines=10> */
[----:B---3--:R-:W-:Y:S01]  /*0de0*/  FFMA R12, R10, R4, R12 ;  /* 0x000000040a0c7223 */ /* 0x008fe2000000000c */
[----:B------:R-:W-:-:S03]  /*0df0*/  FFMA R39, R11, R15, R44 ;  /* 0x0000000f0b277223 */ /* 0x000fc6000000002c */
[----:B------:R-:W-:Y:S01]  /*0e00*/  FFMA R31, R11, R5, R12 ;  /* 0x000000050b1f7223 */ /* 0x000fe2000000000c */
[-C--:B----4-:R-:W-:Y:S01]  /*0e10*/  FFMA R8, R22, R6.reuse, R37 ;  /* 0x0000000616087223 */ /* 0x090fe20000000025 */
[----:B------:R-:W0:Y:S01]  /*0e20*/  LDS.64 R10, [R29+0x68] ;  /* 0x000068001d0a7984 */ /* 0x000e220000000a00 */
[-C--:B------:R-:W-:Y:S01]  /*0e30*/  FFMA R42, R16, R6.reuse, R51 ;  /* 0x00000006102a7223 */ /* 0x080fe20000000033 */
[-C--:B------:R-:W-:Y:S01]  /*0e40*/  FFMA R40, R18, R6.reuse, R49 ;  /* 0x0000000612287223 */ /* 0x080fe20000000031 */
[-C--:B------:R-:W-:Y:S01]  /*0e50*/  FFMA R51, R23, R7.reuse, R8 ;  /* 0x0000000717337223 */ /* 0x080fe20000000008 */
[----:B------:R-:W1:Y:S01]  /*0e60*/  LDS.64 R12, [R29+0x20] ;  /* 0x000020001d0c7984 */ /* 0x000e620000000a00 */
[-C--:B------:R-:W-:Y:S01]  /*0e70*/  FFMA R36, R14, R6.reuse, R36 ;  /* 0x000000060e247223 */ /* 0x080fe20000000024 */
[-C--:B------:R-:W-:Y:S01]  /*0e80*/  FFMA R32, R32, R6.reuse, R53 ;  /* 0x0000000620207223 */ /* 0x080fe20000000035 */
[-C--:B------:R-:W-:Y:S01]  /*0e90*/  FFMA R38, R20, R6.reuse, R47 ;  /* 0x0000000614267223 */ /* 0x080fe2000000002f */
[----:B------:R-:W2:Y:S01]  /*0ea0*/  LDS R23, [R30+0xb0] ;  /* 0x0000b0001e177984 */ /* 0x000ea20000000800 */
[-C--:B------:R-:W-:Y:S01]  /*0eb0*/  FFMA R49, R19, R7.reuse, R40 ;  /* 0x0000000713317223 */ /* 0x080fe20000000028 */
[----:B------:R-:W-:Y:S01]  /*0ec0*/  FFMA R6, R4, R6, R9 ;  /* 0x0000000604067223 */ /* 0x000fe20000000009 */
[-C--:B------:R-:W-:Y:S01]  /*0ed0*/  FFMA R19, R15, R7.reuse, R36 ;  /* 0x000000070f137223 */ /* 0x080fe20000000024 */
[----:B------:R-:W-:Y:S01]  /*0ee0*/  LDS.64 R8, [R29+0x28] ;  /* 0x000028001d087984 */ /* 0x000fe20000000a00 */
[-C--:B------:R-:W-:Y:S01]  /*0ef0*/  FFMA R47, R17, R7.reuse, R42 ;  /* 0x00000007112f7223 */ /* 0x080fe2000000002a */
[-C--:B------:R-:W-:Y:S01]  /*0f00*/  FFMA R33, R33, R7.reuse, R32 ;  /* 0x0000000721217223 */ /* 0x080fe20000000020 */
[-C--:B------:R-:W-:Y:S01]  /*0f10*/  FFMA R21, R21, R7.reuse, R38 ;  /* 0x0000000715157223 */ /* 0x080fe20000000026 */
[----:B------:R-:W3:Y:S01]  /*0f20*/  LDS.64 R36, [R30+0x388] ;  /* 0x000388001e247984 */ /* 0x000ee20000000a00 */
[----:B------:R-:W-:-:S03]  /*0f30*/  FFMA R17, R5, R7, R6 ;  /* 0x0000000705117223 */ /* 0x000fc60000000006 */
[----:B------:R-:W4:Y:S01]  /*0f40*/  LDS.64 R6, [R29+0x70] ;  /* 0x000070001d067984 */ /* 0x000f220000000a00 */
[-C--:B0-----:R-:W-:Y:S01]  /*0f50*/  FFMA R15, R22, R10.reuse, R33 ;  /* 0x0000000a160f7223 */ /* 0x081fe20000000021 */
[-C--:B------:R-:W-:Y:S01]  /*0f60*/  FFMA R33, R20, R10.reuse, R51 ;  /* 0x0000000a14217223 */ /* 0x080fe20000000033 */
[-C--:B------:R-:W-:Y:S01]  /*0f70*/  FFMA R52, R18, R10.reuse, R21 ;  /* 0x0000000a12347223 */ /* 0x080fe20000000015 */
[----:B------:R-:W-:Y:S01]  /*0f80*/  FFMA R38, R4, R10, R19 ;  /* 0x0000000a04267223 */ /* 0x000fe20000000013 */
[-C--:B-1----:R-:W-:Y:S01]  /*0f90*/  FFMA R50, R20, R12.reuse, R45 ;  /* 0x0000000c14327223 */ /* 0x082fe2000000002d */
[-C--:B------:R-:W-:Y:S01]  /*0fa0*/  FFMA R5, R22, R12.reuse, R34 ;  /* 0x0000000c16057223 */ /* 0x080fe20000000022 */
[----:B------:R-:W0:Y:S01]  /*0fb0*/  LDS.64 R20, [R30+0x390] ;  /* 0x000390001e147984 */ /* 0x000e220000000a00 */
[-C--:B------:R-:W-:Y:S01]  /*0fc0*/  FFMA R32, R14, R12.reuse, R35 ;  /* 0x0000000c0e207223 */ /* 0x080fe20000000023 */
[----:B------:R-:W-:Y:S01]  /*0fd0*/  FFMA R44, R18, R12, R43 ;  /* 0x0000000c122c7223 */ /* 0x000fe2000000002b */
[-C--:B------:R-:W-:Y:S01]  /*0fe0*/  FFMA R46, R16, R10.reuse, R49 ;  /* 0x0000000a102e7223 */ /* 0x080fe20000000031 */
[----:B------:R-:W1:Y:S01]  /*0ff0*/  LDS.64 R34, [R30+0x398] ;  /* 0x000398001e227984 */ /* 0x000e620000000a00 */
[----:B------:R-:W-:Y:S01]  /*1000*/  FFMA R40, R14, R10, R47 ;  /* 0x0000000a0e287223 */ /* 0x000fe2000000002f */
[----:B------:R-:W-:Y:S01]  /*1010*/  FFMA R42, R16, R12, R41 ;  /* 0x0000000c102a7223 */ /* 0x000fe20000000029 */
[----:B--2---:R-:W-:Y:S01]  /*1020*/  FFMA R10, R23, R10, R17 ;  /* 0x0000000a170a7223 */ /* 0x004fe20000000011 */
[----:B------:R-:W2:Y:S01]  /*1030*/  LDS.64 R18, [R30+0x3a0] ;  /* 0x0003a0001e127984 */ /* 0x000ea20000000a00 */
[----:B------:R-:W-:Y:S01]  /*1040*/  FFMA R22, R4, R12, R39 ;  /* 0x0000000c04167223 */ /* 0x000fe20000000027 */
[----:B------:R-:W-:Y:S01]  /*1050*/  FFMA R12, R12, R23, R31 ;  /* 0x000000170c0c7223 */ /* 0x000fe2000000001f */
[C---:B------:R-:W-:Y:S01]  /*1060*/  FFMA R23, R48.reuse, R11, R15 ;  /* 0x0000000b30177223 */ /* 0x040fe2000000000f */
[----:B------:R-:W5:Y:S01]  /*1070*/  LDS.64 R16, [R30+0x3a8] ;  /* 0x0003a8001e107984 */ /* 0x000f620000000a00 */
[----:B------:R-:W-:Y:S01]  /*1080*/  FFMA R5, R48, R13, R5 ;  /* 0x0000000d30057223 */ /* 0x000fe20000000005 */
[----:B---3--:R-:W-:-:S02]  /*1090*/  FFMA R33, R37, R11, R33 ;  /* 0x0000000b25217223 */ /* 0x008fc40000000021 */
[----:B------:R-:W3:Y:S01]  /*10a0*/  LDS.64 R14, [R30+0x3b0] ;  /* 0x0003b0001e0e7984 */ /* 0x000ee20000000a00 */
[-C--:B------:R-:W-:Y:S01]  /*10b0*/  FFMA R48, R8, R36.reuse, R5 ;  /* 0x0000002408307223 */ /* 0x080fe20000000005 */
[----:B----4-:R-:W-:Y:S01]  /*10c0*/  FFMA R36, R6, R36, R23 ;  /* 0x0000002406247223 */ /* 0x010fe20000000017 */
[C---:B------:R-:W-:Y:S01]  /*10d0*/  FFMA R23, R37.reuse, R13, R50 ;  /* 0x0000000d25177223 */ /* 0x040fe20000000032 */
[----:B------:R-:W4:Y:S01]  /*10e0*/  LDS.64 R4, [R30+0x3b8] ;  /* 0x0003b8001e047984 */ /* 0x000f220000000a00 */
[C---:B------:R-:W-:Y:S01]  /*10f0*/  FFMA R39, R37.reuse, R9, R48 ;  /* 0x0000000925277223 */ /* 0x040fe20000000030 */
[----:B------:R-:W-:Y:S01]  /*1100*/  FFMA R37, R37, R7, R36 ;  /* 0x0000000725257223 */ /* 0x000fe20000000024 */
[-C--:B0-----:R-:W-:Y:S01]  /*1110*/  FFMA R36, R8, R20.reuse, R23 ;  /* 0x0000001408247223 */ /* 0x081fe20000000017 */
[----:B------:R-:W-:Y:S01]  /*1120*/  FFMA R20, R6, R20, R33 ;  /* 0x0000001406147223 */ /* 0x000fe20000000021 */
[C---:B------:R-:W-:Y:S01]  /*1130*/  FFMA R23, R21.reuse, R13, R44 ;  /* 0x0000000d15177223 */ /* 0x040fe2000000002c */
[C---:B------:R-:W-:Y:S01]  /*1140*/  FFMA R33, R21.reuse, R11, R52 ;  /* 0x0000000b15217223 */ /* 0x040fe20000000034 */
[C---:B------:R-:W-:Y:S01]  /*1150*/  FFMA R41, R21.reuse, R9, R36 ;  /* 0x0000000915297223 */ /* 0x040fe20000000024 */
[----:B------:R-:W-:Y:S01]  /*1160*/  FFMA R31, R21, R7, R20 ;  /* 0x00000007151f7223 */ /* 0x000fe20000000014 */
[-C--:B-1----:R-:W-:Y:S01]  /*1170*/  FFMA R20, R8, R34.reuse, R23 ;  /* 0x0000002208147223 */ /* 0x082fe20000000017 */
[C---:B------:R-:W-:Y:S01]  /*1180*/  FFMA R21, R35.reuse, R13, R42 ;  /* 0x0000000d23157223 */ /* 0x040fe2000000002a */
[C---:B------:R-:W-:Y:S01]  /*1190*/  FFMA R23, R35.reuse, R11, R46 ;  /* 0x0000000b23177223 */ /* 0x040fe2000000002e */
[----:B------:R-:W-:Y:S01]  /*11a0*/  FFMA R34, R6, R34, R33 ;  /* 0x0000002206227223 */ /* 0x000fe20000000021 */
[----:B------:R-:W-:Y:S01]  /*11b0*/  FFMA R47, R35, R9, R20 ;  /* 0x00000009232f7223 */ /* 0x000fe20000000014 */
[-C--:B--2---:R-:W-:Y:S01]  /*11c0*/  FFMA R20, R8, R18.reuse, R21 ;  /* 0x0000001208147223 */ /* 0x084fe20000000015 */
[----:B------:R-:W-:Y:S01]  /*11d0*/  FFMA R18, R6, R18, R23 ;  /* 0x0000001206127223 */ /* 0x000fe20000000017 */
[C---:B------:R-:W-:Y:S01]  /*11e0*/  FFMA R21, R19.reuse, R13, R32 ;  /* 0x0000000d13157223 */ /* 0x040fe20000000020 */
[C---:B------:R-:W-:Y:S01]  /*11f0*/  FFMA R23, R19.reuse, R11, R40 ;  /* 0x0000000b13177223 */ /* 0x040fe20000000028 */
[C---:B------:R-:W-:Y:S01]  /*1200*/  FFMA R49, R19.reuse, R9, R20 ;  /* 0x0000000913317223 */ /* 0x040fe20000000014 */
[----:B------:R-:W-:Y:S01]  /*1210*/  FFMA R43, R19, R7, R18 ;  /* 0x00000007132b7223 */ /* 0x000fe20000000012 */
[-C--:B-----5:R-:W-:Y:S01]  /*1220*/  FFMA R18, R8, R16.reuse, R21 ;  /* 0x0000001008127223 */ /* 0x0a0fe20000000015 */
[C---:B------:R-:W-:Y:S01]  /*1230*/  FFMA R19, R17.reuse, R13, R22 ;  /* 0x0000000d11137223 */ /* 0x040fe20000000016 */
[----:B------:R-:W-:Y:S01]  /*1240*/  FFMA R21, R17, R11, R38 ;  /* 0x0000000b11157223 */ /* 0x000fe20000000026 */
[----:B------:R-:W-:Y:S01]  /*1250*/  FFMA R35, R35, R7, R34 ;  /* 0x0000000723237223 */ /* 0x000fe20000000022 */
[----:B------:R-:W-:Y:S01]  /*1260*/  FFMA R16, R6, R16, R23 ;  /* 0x0000001006107223 */ /* 0x000fe20000000017 */
[-C--:B---3--:R-:W-:Y:S01]  /*1270*/  FFMA R34, R8, R14.reuse, R19 ;  /* 0x0000000e08227223 */ /* 0x088fe20000000013 */
[----:B------:R-:W-:Y:S01]  /*1280*/  FFMA R14, R6, R14, R21 ;  /* 0x0000000e060e7223 */ /* 0x000fe20000000015 */
[C---:B------:R-:W-:Y:S01]  /*1290*/  FFMA R13, R15.reuse, R13, R12 ;  /* 0x0000000d0f0d7223 */ /* 0x040fe2000000000c */
[----:B------:R-:W-:Y:S01]  /*12a0*/  FFMA R11, R15, R11, R10 ;  /* 0x0000000b0f0b7223 */ /* 0x000fe2000000000a */
[C---:B------:R-:W-:Y:S01]  /*12b0*/  FFMA R53, R17.reuse, R9, R18 ;  /* 0x0000000911357223 */ /* 0x040fe20000000012 */
[----:B------:R-:W-:Y:S01]  /*12c0*/  FFMA R45, R17, R7, R16 ;  /* 0x00000007112d7223 */ /* 0x000fe20000000010 */
[C---:B------:R-:W-:Y:S01]  /*12d0*/  FFMA R34, R15.reuse, R9, R34 ;  /* 0x000000090f227223 */ /* 0x040fe20000000022 */
[----:B------:R-:W-:Y:S01]  /*12e0*/  FFMA R51, R15, R7, R14 ;  /* 0x000000070f337223 */ /* 0x000fe2000000000e */
[----:B------:R-:W-:Y:S01]  /*12f0*/  LDS.64 R32, [R29+0x30] ;  /* 0x000030001d207984 */ /* 0x000fe20000000a00 */
[----:B----4-:R-:W-:Y:S01]  /*1300*/  FFMA R8, R8, R4, R13 ;  /* 0x0000000408087223 */ /* 0x010fe2000000000d */
[----:B------:R-:W-:-:S02]  /*1310*/  FFMA R40, R4, R6, R11 ;  /* 0x0000000604287223 */ /* 0x000fc4000000000b */
[----:B------:R-:W0:Y:S01]  /*1320*/  LDS.64 R16, [R30+0x3d8] ;  /* 0x0003d8001e107984 */ /* 0x000e220000000a00 */
[----:B------:R-:W-:Y:S01]  /*1330*/  FFMA R9, R9, R5, R8 ;  /* 0x0000000509097223 */ /* 0x000fe20000000008 */
[----:B------:R-:W-:Y:S02]  /*1340*/  FFMA R40, R5, R7, R40 ;  /* 0x0000000705287223 */ /* 0x000fe40000000028 */
[----:B------:R-:W1:Y:S04]  /*1350*/  LDS.64 R14, [R30+0x3d0] ;  /* 0x0003d0001e0e7984 */ /* 0x000e680000000a00 */
[----:B------:R-:W2:Y:S04]  /*1360*/  LDS.64 R10, [R30+0x3c0] ;  /* 0x0003c0001e0a7984 */ /* 0x000ea80000000a00 */
[----:B------:R-:W3:Y:S04]  /*1370*/  LDS.64 R12, [R30+0x3c8] ;  /* 0x0003c8001e0c7984 */ /* 0x000ee80000000a00 */
[----:B------:R-:W4:Y:S04]  /*1380*/  LDS.64 R18, [R30+0x3e0] ;  /* 0x0003e0001e127984 */ /* 0x000f280000000a00 */
[----:B------:R-:W5:Y:S04]  /*1390*/  LDS.64 R20, [R30+0x3e8] ;  /* 0x0003e8001e147984 */ /* 0x000f680000000a00 */
[----:B------:R-:W5:Y:S04]  /*13a0*/  LDS.64 R22, [R30+0x3f0] ;  /* 0x0003f0001e167984 */ /* 0x000f680000000a00 */
[----:B------:R-:W5:Y:S01]  /*13b0*/  LDS.64 R4, [R29+0x78] ;  /* 0x000078001d047984 */ /* 0x000f620000000a00 */
[C---:B0-----:R-:W-:Y:S01]  /*13c0*/  FFMA R8, R32.reuse, R16, R49 ;  /* 0x0000001020087223 */ /* 0x041fe20000000031 */
[----:B-1----:R-:W-:-:S03]  /*13d0*/  FFMA R6, R32, R14, R47 ;  /* 0x0000000e20067223 */ /* 0x002fc6000000002f */
[----:B------:R-:W-:Y:S01]  /*13e0*/  FFMA R47, R33, R17, R8 ;  /* 0x00000011212f7223 */ /* 0x000fe20000000008 */
[C---:B--2---:R-:W-:Y:S01]  /*13f0*/  FFMA R38, R32.reuse, R10, R39 ;  /* 0x0000000a20267223 */ /* 0x044fe20000000027 */
[----:B---3--:R-:W-:-:S03]  /*1400*/  FFMA R36, R32, R12, R41 ;  /* 0x0000000c20247223 */ /* 0x008fc60000000029 */
[C---:B------:R-:W-:Y:S01]  /*1410*/  FFMA R38, R33.reuse, R11, R38 ;  /* 0x0000000b21267223 */ /* 0x040fe20000000026 */
[C---:B----4-:R-:W-:Y:S01]  /*1420*/  FFMA R42, R32.reuse, R18, R53 ;  /* 0x00000012202a7223 */ /* 0x050fe20000000035 */
[C---:B------:R-:W-:Y:S01]  /*1430*/  FFMA R53, R33.reuse, R15, R6 ;  /* 0x0000000f21357223 */ /* 0x040fe20000000006 */
[C---:B------:R-:W-:Y:S01]  /*1440*/  FFMA R36, R33.reuse, R13, R36 ;  /* 0x0000000d21247223 */ /* 0x040fe20000000024 */
[----:B------:R-:W0:Y:S01]  /*1450*/  LDS.64 R6, [R29+0x80] ;  /* 0x000080001d067984 */ /* 0x000e220000000a00 */
[C---:B-----5:R-:W-:Y:S01]  /*1460*/  FFMA R34, R32.reuse, R20, R34 ;  /* 0x0000001420227223 */ /* 0x060fe20000000022 */
[C---:B------:R-:W-:Y:S01]  /*1470*/  FFMA R49, R33.reuse, R19, R42 ;  /* 0x0000001321317223 */ /* 0x040fe2000000002a */
[----:B------:R-:W-:Y:S02]  /*1480*/  FFMA R32, R32, R22, R9 ;  /* 0x0000001620207223 */ /* 0x000fe40000000009 */
[C---:B------:R-:W-:Y:S01]  /*1490*/  FFMA R39, R33.reuse, R21, R34 ;  /* 0x0000001521277223 */ /* 0x040fe20000000022 */
[----:B------:R-:W1:Y:S01]  /*14a0*/  LDS.64 R8, [R29+0x38] ;  /* 0x000038001d087984 */ /* 0x000e620000000a00 */
[-C--:B------:R-:W-:Y:S01]  /*14b0*/  FFMA R10, R10, R4.reuse, R37 ;  /* 0x000000040a0a7223 */ /* 0x080fe20000000025 */
[----:B------:R-:W-:Y:S01]  /*14c0*/  FFMA R41, R33, R23, R32 ;  /* 0x0000001721297223 */ /* 0x000fe20000000020 */
[-C--:B------:R-:W-:Y:S01]  /*14d0*/  FFMA R32, R12, R4.reuse, R31 ;  /* 0x000000040c207223 */ /* 0x080fe2000000001f */
[-C--:B------:R-:W-:Y:S01]  /*14e0*/  FFMA R34, R14, R4.reuse, R35 ;  /* 0x000000040e227223 */ /* 0x080fe20000000023 */
[-C--:B------:R-:W-:Y:S01]  /*14f0*/  FFMA R37, R11, R5.reuse, R10 ;  /* 0x000000050b257223 */ /* 0x080fe2000000000a */
[-C--:B------:R-:W-:Y:S01]  /*1500*/  FFMA R42, R16, R4.reuse, R43 ;  /* 0x00000004102a7223 */ /* 0x080fe2000000002b */
[-C--:B------:R-:W-:Y:S01]  /*1510*/  FFMA R44, R18, R4.reuse, R45 ;  /* 0x00000004122c7223 */ /* 0x080fe2000000002d */
[-C--:B------:R-:W-:Y:S01]  /*1520*/  FFMA R46, R20, R4.reuse, R51 ;  /* 0x00000004142e7223 */ /* 0x080fe20000000033 */
[----:B------:R-:W-:Y:S01]  /*1530*/  FFMA R40, R22, R4, R40 ;  /* 0x0000000416287223 */ /* 0x000fe20000000028 */
        /* <DEDUP_REMOVED lines=8> */
[----:B------:R-:W3:Y:S04]  /*15c0*/  LDS.64 R4, [R30+0x400] ;  /* 0x000400001e047984 */ /* 0x000ee80000000a00 */
[----:B------:R-:W4:Y:S01]  /*15d0*/  LDS.64 R34, [R29+0x88] ;  /* 0x000088001d227984 */ /* 0x000f220000000a00 */
[-C--:B0-----:R-:W-:Y:S01]  /*15e0*/  FFMA R46, R12, R6.reuse, R37 ;  /* 0x000000060c2e7223 */ /* 0x081fe20000000025 */
[-C--:B------:R-:W-:Y:S01]  /*15f0*/  FFMA R44, R16, R6.reuse, R15 ;  /* 0x00000006102c7223 */ /* 0x080fe2000000000f */
[-C--:B------:R-:W-:Y:S01]  /*1600*/  FFMA R50, R18, R6.reuse, R17 ;  /* 0x0000000612327223 */ /* 0x080fe20000000011 */
[----:B------:R-:W-:Y:S01]  /*1610*/  FFMA R31, R20, R6, R31 ;  /* 0x00000006141f7223 */ /* 0x000fe2000000001f */
[----:B-1----:R-:W-:Y:S01]  /*1620*/  FFMA R42, R12, R8, R38 ;  /* 0x000000080c2a7223 */ /* 0x002fe20000000026 */
[C---:B------:R-:W-:Y:S01]  /*1630*/  FFMA R38, R14.reuse, R6, R13 ;  /* 0x000000060e267223 */ /* 0x040fe2000000000d */
[-C--:B------:R-:W-:Y:S01]  /*1640*/  FFMA R36, R14, R8.reuse, R36 ;  /* 0x000000080e247223 */ /* 0x080fe20000000024 */
[----:B------:R-:W0:Y:S01]  /*1650*/  LDS.64 R12, [R30+0x408] ;  /* 0x000408001e0c7984 */ /* 0x000e220000000a00 */
[-C--:B------:R-:W-:Y:S01]  /*1660*/  FFMA R40, R16, R8.reuse, R53 ;  /* 0x0000000810287223 */ /* 0x080fe20000000035 */
[-C--:B------:R-:W-:Y:S01]  /*1670*/  FFMA R39, R22, R8.reuse, R39 ;  /* 0x0000000816277223 */ /* 0x080fe20000000027 */
[----:B------:R-:W-:Y:S01]  /*1680*/  FFMA R48, R18, R8, R47 ;  /* 0x0000000812307223 */ /* 0x000fe2000000002f */
[----:B------:R-:W1:Y:S01]  /*1690*/  LDS.64 R14, [R30+0x410] ;  /* 0x000410001e0e7984 */ /* 0x000e620000000a00 */
[----:B------:R-:W-:Y:S01]  /*16a0*/  FFMA R22, R22, R6, R21 ;  /* 0x0000000616167223 */ /* 0x000fe20000000015 */
[----:B------:R-:W-:-:S02]  /*16b0*/  FFMA R52, R20, R8, R49 ;  /* 0x0000000814347223 */ /* 0x000fc40000000031 */
[----:B------:R-:W5:Y:S01]  /*16c0*/  LDS.64 R16, [R30+0x418] ;  /* 0x000418001e107984 */ /* 0x000f620000000a00 */
[----:B--2---:R-:W-:Y:S01]  /*16d0*/  FFMA R6, R10, R6, R23 ;  /* 0x000000060a067223 */ /* 0x004fe20000000017 */
[----:B------:R-:W-:Y:S01]  /*16e0*/  FFMA R21, R9, R11, R42 ;  /* 0x0000000b09157223 */ /* 0x000fe2000000002a */
[----:B------:R-:W-:Y:S01]  /*16f0*/  FFMA R8, R8, R10, R41 ;  /* 0x0000000a08087223 */ /* 0x000fe20000000029 */
[----:B------:R-:W2:Y:S01]  /*1700*/  LDS.64 R18, [R30+0x420] ;  /* 0x000420001e127984 */ /* 0x000ea20000000a00 */
[----:B------:R-:W-:-:S03]  /*1710*/  FFMA R23, R11, R7, R46 ;  /* 0x000000070b177223 */ /* 0x000fc6000000002e */
[----:B------:R-:W2:Y:S01]  /*1720*/  LDS.64 R10, [R30+0x428] ;  /* 0x000428001e0a7984 */ /* 0x000ea20000000a00 */
[-C--:B---3--:R-:W-:Y:S01]  /*1730*/  FFMA R42, R32, R4.reuse, R21 ;  /* 0x00000004202a7223 */ /* 0x088fe20000000015 */
[C---:B------:R-:W-:Y:S02]  /*1740*/  FFMA R37, R5.reuse, R9, R36 ;  /* 0x0000000905257223 */ /* 0x040fe40000000024 */
[----:B------:R-:W3:Y:S01]  /*1750*/  LDS.64 R20, [R30+0x430] ;  /* 0x000430001e147984 */ /* 0x000ee20000000a00 */
[C---:B------:R-:W-:Y:S01]  /*1760*/  FFMA R41, R5.reuse, R7, R38 ;  /* 0x0000000705297223 */ /* 0x040fe20000000026 */
[----:B----4-:R-:W-:Y:S01]  /*1770*/  FFMA R4, R34, R4, R23 ;  /* 0x0000000422047223 */ /* 0x010fe20000000017 */
[----:B------:R-:W-:-:S03]  /*1780*/  FFMA R23, R5, R33, R42 ;  /* 0x0000002105177223 */ /* 0x000fc6000000002a */
[----:B------:R-:W-:Y:S01]  /*1790*/  FFMA R5, R5, R35, R4 ;  /* 0x0000002305057223 */ /* 0x000fe20000000004 */
[-C--:B0-----:R-:W-:Y:S01]  /*17a0*/  FFMA R4, R32, R12.reuse, R37 ;  /* 0x0000000c20047223 */ /* 0x081fe20000000025 */
[----:B------:R-:W-:Y:S01]  /*17b0*/  FFMA R12, R34, R12, R41 ;  /* 0x0000000c220c7223 */ /* 0x000fe20000000029 */
[C---:B------:R-:W-:Y:S01]  /*17c0*/  FFMA R41, R13.reuse, R9, R40 ;  /* 0x000000090d297223 */ /* 0x040fe20000000028 */
[C---:B------:R-:W-:Y:S01]  /*17d0*/  FFMA R43, R13.reuse, R7, R44 ;  /* 0x000000070d2b7223 */ /* 0x040fe2000000002c */
[----:B------:R-:W-:Y:S01]  /*17e0*/  FFMA R37, R13, R33, R4 ;  /* 0x000000210d257223 */ /* 0x000fe20000000004 */
[C---:B-1----:R-:W-:Y:S01]  /*17f0*/  FFMA R45, R15.reuse, R7, R50 ;  /* 0x000000070f2d7223 */ /* 0x042fe20000000032 */
[-C--:B------:R-:W-:Y:S01]  /*1800*/  FFMA R4, R32, R14.reuse, R41 ;  /* 0x0000000e20047223 */ /* 0x080fe20000000029 */
[----:B------:R-:W-:Y:S01]  /*1810*/  FFMA R14, R34, R14, R43 ;  /* 0x0000000e220e7223 */ /* 0x000fe2000000002b */
[----:B------:R-:W-:Y:S01]  /*1820*/  FFMA R43, R15, R9, R48 ;  /* 0x000000090f2b7223 */ /* 0x000fe20000000030 */
[----:B-----5:R-:W-:Y:S01]  /*1830*/  FFMA R47, R17, R7, R31 ;  /* 0x00000007112f7223 */ /* 0x020fe2000000001f */
[----:B------:R-:W-:Y:S01]  /*1840*/  FFMA R41, R15, R33, R4 ;  /* 0x000000210f297223 */ /* 0x000fe20000000004 */
[----:B------:R-:W-:Y:S01]  /*1850*/  FFMA R13, R13, R35, R12 ;  /* 0x000000230d0d7223 */ /* 0x000fe2000000000c */
[-C--:B------:R-:W-:Y:S01]  /*1860*/  FFMA R4, R32, R16.reuse, R43 ;  /* 0x0000001020047223 */ /* 0x080fe2000000002b */
[----:B------:R-:W-:Y:S01]  /*1870*/  FFMA R16, R34, R16, R45 ;  /* 0x0000001022107223 */ /* 0x000fe2000000002d */
[-C--:B------:R-:W-:Y:S01]  /*1880*/  FFMA R45, R17, R9.reuse, R52 ;  /* 0x00000009112d7223 */ /* 0x080fe20000000034 */
[----:B--2---:R-:W-:Y:S01]  /*1890*/  FFMA R39, R19, R9, R39 ;  /* 0x0000000913277223 */ /* 0x004fe20000000027 */
[C---:B------:R-:W-:Y:S01]  /*18a0*/  FFMA R43, R17.reuse, R33, R4 ;  /* 0x00000021112b7223 */ /* 0x040fe20000000004 */
[----:B------:R-:W-:Y:S01]  /*18b0*/  FFMA R31, R17, R35, R16 ;  /* 0x00000023111f7223 */ /* 0x000fe20000000010 */
[-C--:B------:R-:W-:Y:S01]  /*18c0*/  FFMA R4, R32, R18.reuse, R45 ;  /* 0x0000001220047223 */ /* 0x080fe2000000002d */
[----:B------:R-:W-:Y:S01]  /*18d0*/  FFMA R17, R19, R7, R22 ;  /* 0x0000000713117223 */ /* 0x000fe20000000016 */
[C---:B------:R-:W-:Y:S01]  /*18e0*/  FFMA R9, R11.reuse, R9, R8 ;  /* 0x000000090b097223 */ /* 0x040fe20000000008 */
[----:B------:R-:W-:Y:S01]  /*18f0*/  FFMA R7, R11, R7, R6 ;  /* 0x000000070b077223 */ /* 0x000fe20000000006 */
[----:B------:R-:W-:Y:S01]  /*1900*/  FFMA R18, R34, R18, R47 ;  /* 0x0000001222127223 */ /* 0x000fe2000000002f */
[----:B------:R-:W-:Y:S01]  /*1910*/  FFMA R47, R19, R33, R4 ;  /* 0x00000021132f7223 */ /* 0x000fe20000000004 */
[-C--:B------:R-:W-:Y:S01]  /*1920*/  FFMA R4, R32, R10.reuse, R39 ;  /* 0x0000000a20047223 */ /* 0x080fe20000000027 */
[----:B------:R-:W-:Y:S01]  /*1930*/  FFMA R10, R34, R10, R17 ;  /* 0x0000000a220a7223 */ /* 0x000fe20000000011 */
[----:B---3--:R-:W-:Y:S01]  /*1940*/  FFMA R32, R32, R20, R9 ;  /* 0x0000001420207223 */ /* 0x008fe20000000009 */
[----:B------:R-:W-:Y:S01]  /*1950*/  FFMA R12, R20, R34, R7 ;  /* 0x00000022140c7223 */ /* 0x000fe20000000007 */
[-C--:B------:R-:W-:Y:S01]  /*1960*/  FFMA R15, R15, R35.reuse, R14 ;  /* 0x000000230f0f7223 */ /* 0x080fe2000000000e */
[----:B------:R-:W-:Y:S01]  /*1970*/  FFMA R45, R19, R35, R18 ;  /* 0x00000023132d7223 */ /* 0x000fe20000000012 */
[C---:B------:R-:W-:Y:S01]  /*1980*/  FFMA R49, R11.reuse, R33, R4 ;  /* 0x000000210b317223 */ /* 0x040fe20000000004 */
[----:B------:R-:W-:Y:S01]  /*1990*/  FFMA R53, R11, R35, R10 ;  /* 0x000000230b357223 */ /* 0x000fe2000000000a */
[----:B------:R-:W-:Y:S01]  /*19a0*/  FFMA R51, R33, R21, R32 ;  /* 0x0000001521337223 */ /* 0x000fe20000000020 */
[----:B------:R-:W-:Y:S01]  /*19b0*/  FFMA R12, R21, R35, R12 ;  /* 0x00000023150c7223 */ /* 0x000fe2000000000c */
[----:B------:R-:W-:Y:S01]  /*19c0*/  @!P3 CALL.REL.NOINC `(.L_x_106) ;  /* 0x000000100000b944 */ /* 0x000fe20003c00000 */
[----:B------:R-:W-:Y:S05]  /*19d0*/  BRA `(.L_x_107) ;  /* 0xffffe9c000007947 */ /* 0x000fea000383ffff */
.L_x_106:
[----:B------:R-:W0:Y:S02]  /*19e0*/  S2R R2, SR_CTAID.Z ;  /* 0x0000000000027919 */ /* 0x000e240000002700 */
[----:B0-----:R-:W-:-:S02]  /*19f0*/  LEA R2, R2, R3, 0x5 ;  /* 0x0000000302027211 */ /* 0x001fc400078e28ff */
[----:B------:R-:W-:Y:S02]  /*1a00*/  MOV R3, 0x4 ;  /* 0x0000000400037802 */ /* 0x000fe40000000f00 */
[----:B------:R-:W-:-:S05]  /*1a10*/  SHF.L.U32 R6, R2, 0x1, RZ ;  /* 0x0000000102067819 */ /* 0x000fca00000006ff */
[----:B------:R-:W-:-:S05]  /*1a20*/  IMAD.WIDE R6, R6, R3, c[0x0][0x178] ;  /* 0x00005e0006067625 */ /* 0x000fca00078e0203 */
[----:B------:R-:W2:Y:S04]  /*1a30*/  LDG.E.CONSTANT R0, [R6.64] ;  /* 0x0000000406007981 */ /* 0x000ea8000c1e9900 */
[----:B------:R-:W3:Y:S01]  /*1a40*/  LDG.E.CONSTANT R4, [R6.64+0x4] ;  /* 0x0000040406047981 */ /* 0x000ee2000c1e9900 */
[----:B------:R-:W-:-:S05]  /*1a50*/  IMAD R2, R2, 0xe, R25 ;  /* 0x0000000e02027824 */ /* 0x000fca00078e0219 */
[----:B------:R-:W-:-:S05]  /*1a60*/  LEA R2, R2, -R2, 0x3 ;  /* 0x8000000202027211 */ /* 0x000fca00078e18ff */
[----:B------:R-:W-:Y:S01]  /*1a70*/  IMAD.WIDE R2, R2, R3, c[0x0][0x160] ;  /* 0x0000580002027625 */ /* 0x000fe200078e0203 */
[--C-:B--2---:R-:W-:Y:S01]  /*1a80*/  FADD R23, R23, R0.reuse ;  /* 0x0000000017177221 */ /* 0x104fe20000000000 */
[--C-:B------:R-:W-:Y:S01]  /*1a90*/  FADD R37, R37, R0.reuse ;  /* 0x0000000025257221 */ /* 0x100fe20000000000 */
[--C-:B------:R-:W-:Y:S01]  /*1aa0*/  FADD R41, R41, R0.reuse ;  /* 0x0000000029297221 */ /* 0x100fe20000000000 */
[--C-:B------:R-:W-:Y:S01]  /*1ab0*/  FADD R43, R43, R0.reuse ;  /* 0x000000002b2b7221 */ /* 0x100fe20000000000 */
[--C-:B------:R-:W-:Y:S01]  /*1ac0*/  FADD R47, R47, R0.reuse ;  /* 0x000000002f2f7221 */ /* 0x100fe20000000000 */
[--C-:B------:R-:W-:Y:S01]  /*1ad0*/  FADD R49, R49, R0.reuse ;  /* 0x0000000031317221 */ /* 0x100fe20000000000 */
[----:B------:R-:W-:Y:S01]  /*1ae0*/  FADD R0, R51, R0 ;  /* 0x0000000033007221 */ /* 0x000fe20000000000 */
[--C-:B---3--:R-:W-:Y:S01]  /*1af0*/  FADD R5, R5, R4.reuse ;  /* 0x0000000405057221 */ /* 0x108fe20000000000 */
[--C-:B------:R-:W-:Y:S01]  /*1b00*/  FADD R13, R13, R4.reuse ;  /* 0x000000040d0d7221 */ /* 0x100fe20000000000 */
[--C-:B------:R-:W-:Y:S01]  /*1b10*/  FADD R15, R15, R4.reuse ;  /* 0x000000040f0f7221 */ /* 0x100fe20000000000 */
[--C-:B------:R-:W-:Y:S01]  /*1b20*/  FADD R31, R31, R4.reuse ;  /* 0x000000041f1f7221 */ /* 0x100fe20000000000 */
[----:B------:R-:W-:Y:S01]  /*1b30*/  FMNMX R7, RZ, R0, !PT ;  /* 0x00000000ff077209 */ /* 0x000fe20007800000 */
[--C-:B------:R-:W-:Y:S01]  /*1b40*/  FADD R45, R45, R4.reuse ;  /* 0x000000042d2d7221 */ /* 0x100fe20000000000 */
[--C-:B------:R-:W-:Y:S01]  /*1b50*/  FADD R53, R53, R4.reuse ;  /* 0x0000000435357221 */ /* 0x100fe20000000000 */
[----:B------:R-:W-:Y:S01]  /*1b60*/  FADD R4, R12, R4 ;  /* 0x000000040c047221 */ /* 0x000fe20000000000 */
[----:B------:R-:W-:Y:S01]  /*1b70*/  FMNMX R23, RZ, R23, !PT ;  /* 0x00000017ff177209 */ /* 0x000fe20007800000 */
[----:B------:R0:W-:Y:S01]  /*1b80*/  STG.E [R2.64+0x18], R7 ;  /* 0x0000180702007986 */ /* 0x0001e2000c101904 */
[----:B------:R-:W-:-:S02]  /*1b90*/  FMNMX R37, RZ, R37, !PT ;  /* 0x00000025ff257209 */ /* 0x000fc40007800000 */
[----:B------:R-:W-:Y:S01]  /*1ba0*/  FMNMX R41, RZ, R41, !PT ;  /* 0x00000029ff297209 */ /* 0x000fe20007800000 */
[----:B------:R-:W-:Y:S01]  /*1bb0*/  STG.E [R2.64], R23 ;  /* 0x0000001702007986 */ /* 0x000fe2000c101904 */
        /* <DEDUP_REMOVED lines=23> */
.L_x_108:
        /* <DEDUP_REMOVED lines=13> */
.L_x_146:


//--------------------- .text.tvmgen_default_fused_nn_conv2d_add_nn_relu_8_kernel --------------------------
	.section	.text.tvmgen_default_fused_nn_conv2d_add_nn_relu_8_kernel,"ax",@progbits
	.sectionflags	@"SHF_BARRIERS=1"
	.sectioninfo	@"SHI_REGISTERS=40"
	.align	128
        .global         tvmgen_default_fused_nn_conv2d_add_nn_relu_8_kernel
        .type           tvmgen_default_fused_nn_conv2d_add_nn_relu_8_kernel,@function
        .size           tvmgen_default_fused_nn_conv2d_add_nn_relu_8_kernel,(.L_x_147 - tvmgen_default_fused_nn_conv2d_add_nn_relu_8_kernel)
        .other          tvmgen_default_fused_nn_conv2d_add_nn_relu_8_kernel,@"STO_CUDA_ENTRY STV_DEFAULT"
tvmgen_default_fused_nn_conv2d_add_nn_relu_8_kernel:
.text.tvmgen_default_fused_nn_conv2d_add_nn_relu_8_kernel:
[----:B------:R-:W-:Y:S02]  /*0000*/  MOV R1, c[0x0][0x28] ;  /* 0x00000a0000017a02 */ /* 0x000fe40000000f00 */
[----:B------:R-:W0:Y:S01]  /*0010*/  S2R R5, SR_TID.Z ;  /* 0x0000000000057919 */ /* 0x000e220000002300 */
[----:B------:R-:W-:Y:S01]  /*0020*/  MOV R11, RZ ;  /* 0x000000ff000b7202 */ /* 0x000fe20000000f00 */
[----:B------:R-:W-:Y:S02]  /*0030*/  ULDC.64 UR4, c[0x0][0x118] ;  /* 0x0000460000047ab9 */ /* 0x000fe40000000a00 */
[----:B------:R-:W1:Y:S04]  /*0040*/  S2R R4, SR_CTAID.Z ;  /* 0x0000000000047919 */ /* 0x000e680000002700 */
[----:B------:R-:W2:Y:S04]  /*0050*/  S2R R0, SR_TID.Y ;  /* 0x0000000000007919 */ /* 0x000ea80000002200 */
[----:B------:R-:W3:Y:S04]  /*0060*/  S2R R9, SR_TID.X ;  /* 0x0000000000097919 */ /* 0x000ee80000002100 */
[----:B------:R-:W4:Y:S01]  /*0070*/  S2R R6, SR_CTAID.Y ;  /* 0x0000000000067919 */ /* 0x000f220000002600 */
[----:B0-----:R-:W-:-:S02]  /*0080*/  LEA R24, R5, 0x700, 0x6 ;  /* 0x0000070005187811 */ /* 0x001fc400078e30ff */
[----:B-1----:R-:W-:-:S04]  /*0090*/  LEA R3, R4, R5, 0x4 ;  /* 0x0000000504037211 */ /* 0x002fc800078e20ff */
[-C--:B--2---:R-:W-:Y:S02]  /*00a0*/  LEA R8, R3, R0.reuse, 0x1 ;  /* 0x0000000003087211 */ /* 0x084fe400078e08ff */
[----:B------:R-:W-:Y:S01]  /*00b0*/  MOV R3, 0x4 ;  /* 0x0000000400037802 */ /* 0x000fe20000000f00 */
[--C-:B---3--:R-:W-:Y:S01]  /*00c0*/  IMAD R27, R5, 0xc4, R9.reuse ;  /* 0x000000c4051b7824 */ /* 0x108fe200078e0209 */
[----:B------:R-:W-:Y:S01]  /*00d0*/  LEA R8, R8, R9, 0x9 ;  /* 0x0000000908087211 */ /* 0x000fe200078e48ff */
[----:B------:R-:W-:Y:S01]  /*00e0*/  IMAD R26, R0, 0xe, R9 ;  /* 0x0000000e001a7824 */ /* 0x000fe200078e0209 */
[----:B------:R-:W-:Y:S01]  /*00f0*/  LEA.HI.SX32 R2, R9, R0, 0x1d ;  /* 0x0000000009027211 */ /* 0x000fe200078feaff */
[----:B----4-:R-:W-:Y:S01]  /*0100*/  IMAD R27, R6, 0x1c, R27 ;  /* 0x0000001c061b7824 */ /* 0x010fe200078e021b */
[----:B------:R-:W-:Y:S01]  /*0110*/  SHF.L.U32 R6, R8, 0x1, RZ ;  /* 0x0000000108067819 */ /* 0x000fe200000006ff */
[----:B------:R-:W-:Y:S01]  /*0120*/  IMAD R25, R5, 0x1c, R26 ;  /* 0x0000001c05197824 */ /* 0x000fe200078e021a */
[----:B------:R-:W-:-:S02]  /*0130*/  ISETP.GE.AND P0, PT, R2, 0x2, PT ;  /* 0x000000020200780c */ /* 0x000fc40003f06270 */
[----:B------:R-:W-:Y:S01]  /*0140*/  LEA.HI.SX32 R8, R2, R5, 0x1f ;  /* 0x0000000502087211 */ /* 0x000fe200078ffaff */
[----:B------:R-:W-:Y:S01]  /*0150*/  IMAD.WIDE R6, R6, R3, c[0x0][0x170] ;  /* 0x00005c0006067625 */ /* 0x000fe200078e0203 */
[----:B------:R-:W-:-:S03]  /*0160*/  ISETP.LT.AND P0, PT, R9, 0x8, !P0 ;  /* 0x000000080900780c */ /* 0x000fc60004701270 */
[----:B------:R-:W-:Y:S01]  /*0170*/  IMAD R2, R0, 0xe, R27 ;  /* 0x0000000e00027824 */ /* 0x000fe200078e021b */
[----:B------:R-:W-:Y:S02]  /*0180*/  IADD3 R34, P1, R6, 0x4, RZ ;  /* 0x0000000406227810 */ /* 0x000fe40007f3e0ff */
[----:B------:R-:W-:Y:S01]  /*0190*/  LEA R6, R5, R0, 0x1 ;  /* 0x0000000005067211 */ /* 0x000fe200078e08ff */
[----:B------:R-:W-:Y:S01]  /*01a0*/  IMAD.WIDE R2, R2, R3, c[0x0][0x168] ;  /* 0x00005a0002027625 */ /* 0x000fe200078e0203 */
[----:B------:R-:W-:Y:S02]  /*01b0*/  IADD3.X R35, RZ, R7, RZ, P1, !PT ;  /* 0x00000007ff237210 */ /* 0x000fe40000ffe4ff */
[----:B------:R-:W-:Y:S02]  /*01c0*/  LEA R7, R6, R9, 0x3 ;  /* 0x0000000906077211 */ /* 0x000fe400078e18ff */
[----:B------:R-:W-:Y:S02]  /*01d0*/  ISETP.LT.AND P0, PT, R8, 0x10, P0 ;  /* 0x000000100800780c */ /* 0x000fe40000701270 */
[----:B------:R-:W-:-:S02]  /*01e0*/  MOV R6, RZ ;  /* 0x000000ff00067202 */ /* 0x000fc40000000f00 */
[----:B------:R-:W-:Y:S02]  /*01f0*/  MOV R9, RZ ;  /* 0x000000ff00097202 */ /* 0x000fe40000000f00 */
[----:B------:R-:W-:-:S03]  /*0200*/  SHF.L.U32 R7, R7, 0x1, RZ ;  /* 0x0000000107077819 */ /* 0x000fc600000006ff */
.L_x_109:
[----:B------:R0:W2:Y:S04]  /*0210*/  LDG.E.CONSTANT R8, [R2.64] ;  /* 0x0000000402087981 */ /* 0x0000a8000c1e9900 */
[----:B------:R1:W3:Y:S04]  /*0220*/  @P0 LDG.E.CONSTANT R36, [R34.64+-0x4] ;  /* 0xfffffc0422240981 */ /* 0x0002e8000c1e9900 */
[----:B------:R1:W3:Y:S01]  /*0230*/  @P0 LDG.E.CONSTANT R37, [R34.64] ;  /* 0x0000000422250981 */ /* 0x0002e2000c1e9900 */
[----:B------:R-:W-:-:S03]  /*0240*/  IADD3 R6, R6, 0x1, RZ ;  /* 0x0000000106067810 */ /* 0x000fc60007ffe0ff */
[----:B------:R-:W-:Y:S01]  /*0250*/  BAR.SYNC.DEFER_BLOCKING 0x0 ;  /* 0x0000000000007b1d */ /* 0x000fe20000010000 */
[----:B------:R-:W-:Y:S02]  /*0260*/  ISETP.NE.AND P1, PT, R6, 0x40, PT ;  /* 0x000000400600780c */ /* 0x000fe40003f25270 */
[----:B0-----:R-:W-:Y:S02]  /*0270*/  IADD3 R2, P3, R2, 0x3100, RZ ;  /* 0x0000310002027810 */ /* 0x001fe40007f7e0ff */
[----:B-1----:R-:W-:Y:S02]  /*0280*/  IADD3 R34, P2, R34, 0x40, RZ ;  /* 0x0000004022227810 */ /* 0x002fe40007f5e0ff */
[----:B------:R-:W-:Y:S02]  /*0290*/  IADD3.X R3, RZ, R3, RZ, P3, !PT ;  /* 0x00000003ff037210 */ /* 0x000fe40001ffe4ff */
[----:B------:R-:W-:Y:S01]  /*02a0*/  IADD3.X R35, RZ, R35, RZ, P2, !PT ;  /* 0x00000023ff237210 */ /* 0x000fe200017fe4ff */
[----:B--2---:R-:W-:Y:S04]  /*02b0*/  STS [R25.X4], R8 ;  /* 0x0000000819007388 */ /* 0x004fe80000004800 */
[----:B---3--:R-:W-:Y:S04]  /*02c0*/  @P0 STS.64 [R7.X4+0x700], R36 ;  /* 0x0007002407000388 */ /* 0x008fe80000004a00 */
[----:B------:R-:W-:Y:S06]  /*02d0*/  BAR.SYNC.DEFER_BLOCKING 0x0 ;  /* 0x0000000000007b1d */ /* 0x000fec0000010000 */
[----:B------:R-:W-:Y:S04]  /*02e0*/  LDS R10, [R26.X4] ;  /* 0x000000001a0a7984 */ /* 0x000fe80000004800 */
[----:B------:R-:W0:Y:S04]  /*02f0*/  LDS.128 R16, [R24] ;  /* 0x0000000018107984 */ /* 0x000e280000000c00 */
[----:B------:R-:W1:Y:S04]  /*0300*/  LDS.128 R20, [R24+0x400] ;  /* 0x0004000018147984 */ /* 0x000e680000000c00 */
[----:B------:R-:W2:Y:S04]  /*0310*/  LDS R28, [R26.X4+0x70] ;  /* 0x000070001a1c7984 */ /* 0x000ea80000004800 */
[----:B------:R-:W3:Y:S04]  /*0320*/  LDS R33, [R26.X4+0xe0] ;  /* 0x0000e0001a217984 */ /* 0x000ee80000004800 */
[----:B------:R-:W4:Y:S04]  /*0330*/  LDS R30, [R26.X4+0x150] ;  /* 0x000150001a1e7984 */ /* 0x000f280000004800 */
[----:B------:R-:W-:Y:S04]  /*0340*/  LDS R29, [R26.X4+0x1c0] ;  /* 0x0001c0001a1d7984 */ /* 0x000fe80000004800 */
[----:B------:R-:W5:Y:S04]  /*0350*/  LDS.128 R12, [R24+0x10] ;  /* 0x00001000180c7984 */ /* 0x000f680000000c00 */
[----:B------:R-:W-:Y:S01]  /*0360*/  LDS R32, [R26.X4+0x310] ;  /* 0x000310001a207984 */ /* 0x000fe20000004800 */
[----:B0-----:R-:W-:Y:S01]  /*0370*/  FFMA R31, R16, R10, R11 ;  /* 0x0000000a101f7223 */ /* 0x001fe2000000000b */
[----:B-1----:R-:W-:-:S02]  /*0380*/  FFMA R20, R10, R20, R9 ;  /* 0x000000140a147223 */ /* 0x002fc40000000009 */
[----:B------:R-:W0:Y:S01]  /*0390*/  LDS.128 R8, [R24+0x410] ;  /* 0x0004100018087984 */ /* 0x000e220000000c00 */
[C---:B--2---:R-:W-:Y:S01]  /*03a0*/  FFMA R16, R28.reuse, R17, R31 ;  /* 0x000000111c107223 */ /* 0x044fe2000000001f */
[----:B------:R-:W-:Y:S02]  /*03b0*/  FFMA R21, R28, R21, R20 ;  /* 0x000000151c157223 */ /* 0x000fe40000000014 */
[----:B------:R-:W-:Y:S01]  /*03c0*/  LDS R31, [R26.X4+0x2a0] ;  /* 0x0002a0001a1f7984 */ /* 0x000fe20000004800 */
[C---:B---3--:R-:W-:Y:S01]  /*03d0*/  FFMA R17, R33.reuse, R18, R16 ;  /* 0x0000001221117223 */ /* 0x048fe20000000010 */
[----:B------:R-:W-:Y:S02]  /*03e0*/  FFMA R22, R33, R22, R21 ;  /* 0x0000001621167223 */ /* 0x000fe40000000015 */
[----:B------:R-:W1:Y:S01]  /*03f0*/  LDS R28, [R26.X4+0x230] ;  /* 0x000230001a1c7984 */ /* 0x000e620000004800 */
[C---:B----4-:R-:W-:Y:S01]  /*0400*/  FFMA R21, R30.reuse, R19, R17 ;  /* 0x000000131e157223 */ /* 0x050fe20000000011 */
[----:B------:R-:W-:-:S02]  /*0410*/  FFMA R22, R30, R23, R22 ;  /* 0x000000171e167223 */ /* 0x000fc40000000016 */
[----:B------:R-:W-:Y:S04]  /*0420*/  LDS R33, [R26.X4+0x380] ;  /* 0x000380001a217984 */ /* 0x000fe80000004800 */
[----:B------:R-:W2:Y:S01]  /*0430*/  LDS.128 R16, [R24+0x20] ;  /* 0x0000200018107984 */ /* 0x000ea20000000c00 */
[----:B-----5:R-:W-:-:S03]  /*0440*/  FFMA R37, R12, R29, R21 ;  /* 0x0000001d0c257223 */ /* 0x020fc60000000015 */
[----:B------:R-:W3:Y:S01]  /*0450*/  LDS R30, [R26.X4+0x3f0] ;  /* 0x0003f0001a1e7984 */ /* 0x000ee20000004800 */
[----:B0-----:R-:W-:-:S03]  /*0460*/  FFMA R8, R29, R8, R22 ;  /* 0x000000081d087223 */ /* 0x001fc60000000016 */
[----:B------:R-:W0:Y:S04]  /*0470*/  LDS.128 R20, [R24+0x420] ;  /* 0x0004200018147984 */ /* 0x000e280000000c00 */
[----:B------:R-:W4:Y:S01]  /*0480*/  LDS R29, [R26.X4+0x460] ;  /* 0x000460001a1d7984 */ /* 0x000f220000004800 */
[C---:B-1----:R-:W-:Y:S01]  /*0490*/  FFMA R12, R28.reuse, R13, R37 ;  /* 0x0000000d1c0c7223 */ /* 0x042fe20000000025 */
[----:B------:R-:W-:-:S03]  /*04a0*/  FFMA R8, R28, R9, R8 ;  /* 0x000000091c087223 */ /* 0x000fc60000000008 */
[C---:B------:R-:W-:Y:S01]  /*04b0*/  FFMA R13, R31.reuse, R14, R12 ;  /* 0x0000000e1f0d7223 */ /* 0x040fe2000000000c */
[----:B------:R-:W-:-:S03]  /*04c0*/  FFMA R31, R31, R10, R8 ;  /* 0x0000000a1f1f7223 */ /* 0x000fc60000000008 */
[C---:B------:R-:W-:Y:S01]  /*04d0*/  FFMA R13, R32.reuse, R15, R13 ;  /* 0x0000000f200d7223 */ /* 0x040fe2000000000d */
[----:B------:R-:W-:Y:S02]  /*04e0*/  FFMA R32, R32, R11, R31 ;  /* 0x0000000b20207223 */ /* 0x000fe4000000001f */
[----:B------:R-:W-:Y:S01]  /*04f0*/  LDS.128 R8, [R24+0x30] ;  /* 0x0000300018087984 */ /* 0x000fe20000000c00 */
[----:B--2---:R-:W-:-:S03]  /*0500*/  FFMA R13, R16, R33, R13 ;  /* 0x00000021100d7223 */ /* 0x004fc6000000000d */
[----:B------:R-:W1:Y:S01]  /*0510*/  LDS R16, [R26.X4+0x4d0] ;  /* 0x0004d0001a107984 */ /* 0x000e620000004800 */
[----:B---3--:R-:W-:-:S03]  /*0520*/  FFMA R28, R30, R17, R13 ;  /* 0x000000111e1c7223 */ /* 0x008fc6000000000d */
[----:B------:R-:W2:Y:S04]  /*0530*/  LDS R17, [R26.X4+0x540] ;  /* 0x000540001a117984 */ /* 0x000ea80000004800 */
[----:B------:R-:W3:Y:S04]  /*0540*/  LDS.128 R12, [R24+0x430] ;  /* 0x00043000180c7984 */ /* 0x000ee80000000c00 */
[----:B------:R-:W-:Y:S01]  /*0550*/  LDS R31, [R26.X4+0x620] ;  /* 0x000620001a1f7984 */ /* 0x000fe20000004800 */
[----:B0-----:R-:W-:-:S03]  /*0560*/  FFMA R33, R33, R20, R32 ;  /* 0x0000001421217223 */ /* 0x001fc60000000020 */
[----:B------:R-:W0:Y:S01]  /*0570*/  LDS R20, [R26.X4+0x5b0] ;  /* 0x0005b0001a147984 */ /* 0x000e220000004800 */
[----:B------:R-:W-:Y:S01]  /*0580*/  FFMA R21, R30, R21, R33 ;  /* 0x000000151e157223 */ /* 0x000fe20000000021 */
[C---:B----4-:R-:W-:Y:S02]  /*0590*/  FFMA R33, R29.reuse, R18, R28 ;  /* 0x000000121d217223 */ /* 0x050fe4000000001c */
[----:B------:R-:W4:Y:S01]  /*05a0*/  LDS R30, [R26.X4+0x690] ;  /* 0x000690001a1e7984 */ /* 0x000f220000004800 */
[----:B------:R-:W-:Y:S01]  /*05b0*/  FFMA R22, R29, R22, R21 ;  /* 0x000000161d167223 */ /* 0x000fe20000000015 */
[----:B-1----:R-:W-:-:S03]  /*05c0*/  FFMA R19, R16, R19, R33 ;  /* 0x0000001310137223 */ /* 0x002fc60000000021 */
[----:B------:R-:W-:Y:S01]  /*05d0*/  FFMA R22, R16, R23, R22 ;  /* 0x0000001710167223 */ /* 0x000fe20000000016 */
[----:B--2---:R-:W-:-:S03]  /*05e0*/  FFMA R19, R8, R17, R19 ;  /* 0x0000001108137223 */ /* 0x004fc60000000013 */
[----:B---3--:R-:W-:Y:S01]  /*05f0*/  FFMA R12, R17, R12, R22 ;  /* 0x0000000c110c7223 */ /* 0x008fe20000000016 */
[----:B0-----:R-:W-:-:S03]  /*0600*/  FFMA R8, R20, R9, R19 ;  /* 0x0000000914087223 */ /* 0x001fc60000000013 */
[----:B------:R-:W-:Y:S01]  /*0610*/  FFMA R12, R20, R13, R12 ;  /* 0x0000000d140c7223 */ /* 0x000fe2000000000c */
[----:B------:R-:W-:-:S03]  /*0620*/  FFMA R9, R31, R10, R8 ;  /* 0x0000000a1f097223 */ /* 0x000fc60000000008 */
[----:B------:R-:W-:Y:S01]  /*0630*/  FFMA R12, R31, R14, R12 ;  /* 0x0000000e1f0c7223 */ /* 0x000fe2000000000c */
[----:B----4-:R-:W-:-:S03]  /*0640*/  FFMA R11, R30, R11, R9 ;  /* 0x0000000b1e0b7223 */ /* 0x010fc60000000009 */
[----:B------:R-:W-:Y:S01]  /*0650*/  FFMA R9, R30, R15, R12 ;  /* 0x0000000f1e097223 */ /* 0x000fe2000000000c */
[----:B------:R-:W-:Y:S05]  /*0660*/  @P1 BRA `(.L_x_109) ;  /* 0xfffffba000001947 */ /* 0x000fea000383ffff */
[----:B------:R-:W-:Y:S02]  /*0670*/  LEA R2, R4, R5, 0x5 ;  /* 0x0000000504027211 */ /* 0x000fe400078e28ff */
[----:B------:R-:W-:-:S05]  /*0680*/  MOV R5, 0x4 ;  /* 0x0000000400057802 */ /* 0x000fca0000000f00 */
[----:B------:R-:W-:-:S05]  /*0690*/  IMAD.WIDE R2, R2, R5, c[0x0][0x178] ;  /* 0x00005e0002027625 */ /* 0x000fca00078e0205 */
[----:B------:R-:W2:Y:S04]  /*06a0*/  LDG.E.CONSTANT R6, [R2.64] ;  /* 0x0000000402067981 */ /* 0x000ea8000c1e9900 */
[----:B------:R-:W3:Y:S01]  /*06b0*/  LDG.E.CONSTANT R8, [R2.64+0x40] ;  /* 0x0000400402087981 */ /* 0x000ee2000c1e9900 */
[----:B------:R-:W-:-:S04]  /*06c0*/  IMAD R27, R0, 0xe, R27 ;  /* 0x0000000e001b7824 */ /* 0x000fc800078e021b */
[----:B------:R-:W-:-:S04]  /*06d0*/  IMAD R4, R4, 0x1880, R27 ;  /* 0x0000188004047824 */ /* 0x000fc800078e021b */
[----:B------:R-:W-:Y:S01]  /*06e0*/  IMAD.WIDE R4, R4, R5, c[0x0][0x160] ;  /* 0x0000580004047625 */ /* 0x000fe200078e0205 */
[----:B--2---:R-:W-:Y:S01]  /*06f0*/  FADD R6, R11, R6 ;  /* 0x000000060b067221 */ /* 0x004fe20000000000 */
[----:B---3--:R-:W-:-:S04]  /*0700*/  FADD R8, R9, R8 ;  /* 0x0000000809087221 */ /* 0x008fc80000000000 */
[----:B------:R-:W-:Y:S02]  /*0710*/  FMNMX R7, RZ, R6, !PT ;  /* 0x00000006ff077209 */ /* 0x000fe40007800000 */
[----:B------:R-:W-:-:S03]  /*0720*/  FMNMX R9, RZ, R8, !PT ;  /* 0x00000008ff097209 */ /* 0x000fc60007800000 */
[----:B------:R-:W-:Y:S04]  /*0730*/  STG.E [R4.64], R7 ;  /* 0x0000000704007986 */ /* 0x000fe8000c101904 */
[----:B------:R-:W-:Y:S01]  /*0740*/  STG.E [R4.64+0x3100], R9 ;  /* 0x0031000904007986 */ /* 0x000fe2000c101904 */
[----:B------:R-:W-:Y:S05]  /*0750*/  EXIT ;  /* 0x000000000000794d */ /* 0x000fea0003800000 */
.L_x_110:
        /* <DEDUP_REMOVED lines=10> */
.L_x_147:


//--------------------- .nv.shared.tvmgen_default_fused_nn_dense_add_kernel --------------------------
	.section	.nv.shared.tvmgen_default_fused_nn_dense_add_kernel,"aw",@nobits
	.sectionflags	@""
	.align	4
.nv.shared.tvmgen_default_fused_nn_dense_add_kernel:
	.zero		16


//--------------------- .nv.shared.tvmgen_default_fused_nn_conv2d_add_2_kernel --------------------------
	.section	.nv.shared.tvmgen_default_fused_nn_conv2d_add_2_kernel,"aw",@nobits
	.sectionflags	@""
	.align	4
.nv.shared.tvmgen_default_fused_nn_conv2d_add_2_kernel:
	.zero		3616


//--------------------- .nv.shared.tvmgen_default_fused_nn_conv2d_add_nn_relu_5_kernel --------------------------
	.section	.nv.shared.tvmgen_default_fused_nn_conv2d_add_nn_relu_5_kernel,"aw",@nobits
	.sectionflags	@""
	.align	4
.nv.shared.tvmgen_default_fused_nn_conv2d_add_nn_relu_5_kernel:
	.zero		2816


//--------------------- .nv.shared.tvmgen_default_fused_nn_conv2d_add_nn_relu_9_kernel --------------------------
	.section	.nv.shared.tvmgen_default_fused_nn_conv2d_add_nn_relu_9_kernel,"aw",@nobits
	.sectionflags	@""
	.align	4
.nv.shared.tvmgen_default_fused_nn_conv2d_add_nn_relu_9_kernel:
	.zero		3840


//--------------------- .nv.shared.tvmgen_default_fused_nn_conv2d_add_add_nn_relu_kernel --------------------------
	.section	.nv.shared.tvmgen_default_fused_nn_conv2d_add_add_nn_relu_kernel,"aw",@nobits
	.sectionflags	@""
	.align	4
.nv.shared.tvmgen_default_fused_nn_conv2d_add_add_nn_relu_kernel:
	.zero		11264


//--------------------- .nv.shared.tvmgen_default_fused_nn_conv2d_add_nn_relu_2_kernel --------------------------
	.section	.nv.shared.tvmgen_default_fused_nn_conv2d_add_nn_relu_2_kernel,"aw",@nobits
	.sectionflags	@""
	.align	4
.nv.shared.tvmgen_default_fused_nn_conv2d_add_nn_relu_2_kernel:
	.zero		5632


//--------------------- .nv.shared.tvmgen_default_fused_nn_contrib_conv2d_winograd_without_weight_transform_add_nn_relu_2_kernel_1 --------------------------
	.section	.nv.shared.tvmgen_default_fused_nn_contrib_conv2d_winograd_without_weight_transform_add_nn_relu_2_kernel_1,"aw",@nobits
	.sectionflags	@""
	.align	4
.nv.shared.tvmgen_default_fused_nn_contrib_conv2d_winograd_without_weight_transform_add_nn_relu_2_kernel_1:
	.zero		2080


//--------------------- .nv.shared.tvmgen_default_fused_nn_conv2d_add_add_nn_relu_1_kernel --------------------------
	.section	.nv.shared.tvmgen_default_fused_nn_conv2d_add_add_nn_relu_1_kernel,"aw",@nobits
	.sectionflags	@""
	.align	4
.nv.shared.tvmgen_default_fused_nn_conv2d_add_add_nn_relu_1_kernel:
	.zero		7680


//--------------------- .nv.shared.tvmgen_default_fused_nn_conv2d_add_1_kernel --------------------------
	.section	.nv.shared.tvmgen_default_fused_nn_conv2d_add_1_kernel,"aw",@nobits
	.sectionflags	@""
	.align	4
.nv.shared.tvmgen_default_fused_nn_conv2d_add_1_kernel:
	.zero		5856


//--------------------- .nv.shared.tvmgen_default_fused_nn_conv2d_add_nn_relu_11_kernel --------------------------
	.section	.nv.shared.tvmgen_default_fused_nn_conv2d_add_nn_relu_11_kernel,"aw",@nobits
	.sectionflags	@""
	.align	4
.nv.shared.tvmgen_default_fused_nn_conv2d_add_nn_relu_11_kernel:
	.zero		2496


//--------------------- .nv.shared.tvmgen_default_fused_nn_conv2d_add_nn_relu_7_kernel --------------------------
	.section	.nv.shared.tvmgen_default_fused_nn_conv2d_add_nn_relu_7_kernel,"aw",@nobits
	.sectionflags	@""
	.align	4
.nv.shared.tvmgen_default_fused_nn_conv2d_add_nn_relu_7_kernel:
	.zero		4044


//--------------------- .nv.shared.tvmgen_default_fused_nn_conv2d_add_nn_relu_1_kernel --------------------------
	.section	.nv.shared.tvmgen_default_fused_nn_conv2d_add_nn_relu_1_kernel,"aw",@nobits
	.sectionflags	@""
	.align	4
.nv.shared.tvmgen_default_fused_nn_conv2d_add_nn_relu_1_kernel:
	.zero		7680


//--------------------- .nv.shared.tvmgen_default_fused_nn_conv2d_add_nn_relu_3_kernel --------------------------
	.section	.nv.shared.tvmgen_default_fused_nn_conv2d_add_nn_relu_3_kernel,"aw",@nobits
	.sectionflags	@""
	.align	4
.nv.shared.tvmgen_default_fused_nn_conv2d_add_nn_relu_3_kernel:
	.zero		4608


//--------------------- .nv.shared.tvmgen_default_fused_nn_conv2d_add_nn_relu_6_kernel --------------------------
	.section	.nv.shared.tvmgen_default_fused_nn_conv2d_add_nn_relu_6_kernel,"aw",@nobits
	.sectionflags	@""
	.align	4
.nv.shared.tvmgen_default_fused_nn_conv2d_add_nn_relu_6_kernel:
	.zero		7680


//--------------------- .nv.shared.tvmgen_default_fused_nn_contrib_conv2d_winograd_without_weight_transform_add_nn_relu_3_kernel_1 --------------------------
	.section	.nv.shared.tvmgen_default_fused_nn_contrib_conv2d_winograd_without_weight_transform_add_nn_relu_3_kernel_1,"aw",@nobits
	.sectionflags	@""
	.align	4
.nv.shared.tvmgen_default_fused_nn_contrib_conv2d_winograd_without_weight_transform_add_nn_relu_3_kernel_1:
	.zero		5120


//--------------------- .nv.shared.tvmgen_default_fused_nn_contrib_conv2d_winograd_without_weight_transform_add_nn_relu_1_kernel_1 --------------------------
	.section	.nv.shared.tvmgen_default_fused_nn_contrib_conv2d_winograd_without_weight_transform_add_nn_relu_1_kernel_1,"aw",@nobits
	.sectionflags	@""
	.align	4
.nv.shared.tvmgen_default_fused_nn_contrib_conv2d_winograd_without_weight_transform_add_nn_relu_1_kernel_1:
	.zero		8320


//--------------------- .nv.shared.tvmgen_default_fused_nn_conv2d_add_nn_relu_kernel --------------------------
	.section	.nv.shared.tvmgen_default_fused_nn_conv2d_add_nn_relu_kernel,"aw",@nobits
	.sectionflags	@""
	.align	4
.nv.shared.tvmgen_default_fused_nn_conv2d_add_nn_relu_kernel:
	.zero		2708


//--------------------- .nv.shared.tvmgen_default_fused_nn_conv2d_add_nn_relu_4_kernel --------------------------
	.section	.nv.shared.tvmgen_default_fused_nn_conv2d_add_nn_relu_4_kernel,"aw",@nobits
	.sectionflags	@""
	.align	4
.nv.shared.tvmgen_default_fused_nn_conv2d_add_nn_relu_4_kernel:
	.zero		6888


//--------------------- .nv.shared.tvmgen_default_fused_nn_conv2d_add_3_kernel --------------------------
	.section	.nv.shared.tvmgen_default_fused_nn_conv2d_add_3_kernel,"aw",@nobits
	.sectionflags	@""
	.align	4
.nv.shared.tvmgen_default_fused_nn_conv2d_add_3_kernel:
	.zero		4512


//--------------------- .nv.shared.tvmgen_default_fused_nn_contrib_conv2d_winograd_without_weight_transform_add_nn_relu_kernel_1 --------------------------
	.section	.nv.shared.tvmgen_default_fused_nn_contrib_conv2d_winograd_without_weight_transform_add_nn_relu_kernel_1,"aw",@nobits
	.sectionflags	@""
	.align	4
.nv.shared.tvmgen_default_fused_nn_contrib_conv2d_winograd_without_weight_transform_add_nn_relu_kernel_1:
	.zero		7296


//--------------------- .nv.shared.tvmgen_default_fused_nn_conv2d_add_add_nn_relu_3_kernel --------------------------
	.section	.nv.shared.tvmgen_default_fused_nn_conv2d_add_add_nn_relu_3_kernel,"aw",@nobits
	.sectionflags	@""
	.align	4
.nv.shared.tvmgen_default_fused_nn_conv2d_add_add_nn_relu_3_kernel:
	.zero		5184


//--------------------- .nv.shared.tvmgen_default_fused_nn_conv2d_add_add_nn_relu_2_kernel --------------------------
	.section	.nv.shared.tvmgen_default_fused_nn_conv2d_add_add_nn_relu_2_kernel,"aw",@nobits
	.sectionflags	@""
	.align	4
.nv.shared.tvmgen_default_fused_nn_conv2d_add_add_nn_relu_2_kernel:
	.zero		2944


//--------------------- .nv.shared.tvmgen_default_fused_nn_conv2d_add_kernel --------------------------
	.section	.nv.shared.tvmgen_default_fused_nn_conv2d_add_kernel,"aw",@nobits
	.sectionflags	@""
	.align	4
.nv.shared.tvmgen_default_fused_nn_conv2d_add_kernel:
	.zero		11264


//--------------------- .nv.shared.tvmgen_default_fused_nn_conv2d_add_nn_relu_10_kernel --------------------------
	.section	.nv.shared.tvmgen_default_fused_nn_conv2d_add_nn_relu_10_kernel,"aw",@nobits
	.sectionflags	@""
	.align	4
.nv.shared.tvmgen_default_fused_nn_conv2d_add_nn_relu_10_kernel:
	.zero		6408


//--------------------- .nv.shared.tvmgen_default_fused_nn_conv2d_add_nn_relu_8_kernel --------------------------
	.section	.nv.shared.tvmgen_default_fused_nn_conv2d_add_nn_relu_8_kernel,"aw",@nobits
	.sectionflags	@""
	.align	4
.nv.shared.tvmgen_default_fused_nn_conv2d_add_nn_relu_8_kernel:
	.zero		3840
